//
// Generated by NVIDIA NVVM Compiler
//
// Compiler Build ID: CL-36424714
// Cuda compilation tools, release 13.0, V13.0.88
// Based on NVVM 20.0.0
//

.version 9.0
.target sm_100
.address_size 64


.entry _ZN36_GLOBAL__N__da906feb_4_k_cu_901dc2ec46guga_triplet_apply_contracted_epq_table_kernelEPKsPKaPKiiiPKlS5_S5_PKdS9_S9_PKfSB_iPdSC_(
	.param .u64 .ptr .align 1 _ZN36_GLOBAL__N__da906feb_4_k_cu_901dc2ec46guga_triplet_apply_contracted_epq_table_kernelEPKsPKaPKiiiPKlS5_S5_PKdS9_S9_PKfSB_iPdSC__param_0,
	.param .u64 .ptr .align 1 _ZN36_GLOBAL__N__da906feb_4_k_cu_901dc2ec46guga_triplet_apply_contracted_epq_table_kernelEPKsPKaPKiiiPKlS5_S5_PKdS9_S9_PKfSB_iPdSC__param_1,
	.param .u64 .ptr .align 1 _ZN36_GLOBAL__N__da906feb_4_k_cu_901dc2ec46guga_triplet_apply_contracted_epq_table_kernelEPKsPKaPKiiiPKlS5_S5_PKdS9_S9_PKfSB_iPdSC__param_2,
	.param .u32 _ZN36_GLOBAL__N__da906feb_4_k_cu_901dc2ec46guga_triplet_apply_contracted_epq_table_kernelEPKsPKaPKiiiPKlS5_S5_PKdS9_S9_PKfSB_iPdSC__param_3,
	.param .u32 _ZN36_GLOBAL__N__da906feb_4_k_cu_901dc2ec46guga_triplet_apply_contracted_epq_table_kernelEPKsPKaPKiiiPKlS5_S5_PKdS9_S9_PKfSB_iPdSC__param_4,
	.param .u64 .ptr .align 1 _ZN36_GLOBAL__N__da906feb_4_k_cu_901dc2ec46guga_triplet_apply_contracted_epq_table_kernelEPKsPKaPKiiiPKlS5_S5_PKdS9_S9_PKfSB_iPdSC__param_5,
	.param .u64 .ptr .align 1 _ZN36_GLOBAL__N__da906feb_4_k_cu_901dc2ec46guga_triplet_apply_contracted_epq_table_kernelEPKsPKaPKiiiPKlS5_S5_PKdS9_S9_PKfSB_iPdSC__param_6,
	.param .u64 .ptr .align 1 _ZN36_GLOBAL__N__da906feb_4_k_cu_901dc2ec46guga_triplet_apply_contracted_epq_table_kernelEPKsPKaPKiiiPKlS5_S5_PKdS9_S9_PKfSB_iPdSC__param_7,
	.param .u64 .ptr .align 1 _ZN36_GLOBAL__N__da906feb_4_k_cu_901dc2ec46guga_triplet_apply_contracted_epq_table_kernelEPKsPKaPKiiiPKlS5_S5_PKdS9_S9_PKfSB_iPdSC__param_8,
	.param .u64 .ptr .align 1 _ZN36_GLOBAL__N__da906feb_4_k_cu_901dc2ec46guga_triplet_apply_contracted_epq_table_kernelEPKsPKaPKiiiPKlS5_S5_PKdS9_S9_PKfSB_iPdSC__param_9,
	.param .u64 .ptr .align 1 _ZN36_GLOBAL__N__da906feb_4_k_cu_901dc2ec46guga_triplet_apply_contracted_epq_table_kernelEPKsPKaPKiiiPKlS5_S5_PKdS9_S9_PKfSB_iPdSC__param_10,
	.param .u64 .ptr .align 1 _ZN36_GLOBAL__N__da906feb_4_k_cu_901dc2ec46guga_triplet_apply_contracted_epq_table_kernelEPKsPKaPKiiiPKlS5_S5_PKdS9_S9_PKfSB_iPdSC__param_11,
	.param .u64 .ptr .align 1 _ZN36_GLOBAL__N__da906feb_4_k_cu_901dc2ec46guga_triplet_apply_contracted_epq_table_kernelEPKsPKaPKiiiPKlS5_S5_PKdS9_S9_PKfSB_iPdSC__param_12,
	.param .u32 _ZN36_GLOBAL__N__da906feb_4_k_cu_901dc2ec46guga_triplet_apply_contracted_epq_table_kernelEPKsPKaPKiiiPKlS5_S5_PKdS9_S9_PKfSB_iPdSC__param_13,
	.param .u64 .ptr .align 1 _ZN36_GLOBAL__N__da906feb_4_k_cu_901dc2ec46guga_triplet_apply_contracted_epq_table_kernelEPKsPKaPKiiiPKlS5_S5_PKdS9_S9_PKfSB_iPdSC__param_14,
	.param .u64 .ptr .align 1 _ZN36_GLOBAL__N__da906feb_4_k_cu_901dc2ec46guga_triplet_apply_contracted_epq_table_kernelEPKsPKaPKiiiPKlS5_S5_PKdS9_S9_PKfSB_iPdSC__param_15
)
{
	.reg .pred 	%p<242>;
	.reg .b16 	%rs<145>;
	.reg .b32 	%r<406>;
	.reg .b32 	%f<9>;
	.reg .b64 	%rd<235>;
	.reg .b64 	%fd<149>;

	ld.param.u64 	%rd32, [_ZN36_GLOBAL__N__da906feb_4_k_cu_901dc2ec46guga_triplet_apply_contracted_epq_table_kernelEPKsPKaPKiiiPKlS5_S5_PKdS9_S9_PKfSB_iPdSC__param_0];
	ld.param.u64 	%rd33, [_ZN36_GLOBAL__N__da906feb_4_k_cu_901dc2ec46guga_triplet_apply_contracted_epq_table_kernelEPKsPKaPKiiiPKlS5_S5_PKdS9_S9_PKfSB_iPdSC__param_1];
	ld.param.u64 	%rd34, [_ZN36_GLOBAL__N__da906feb_4_k_cu_901dc2ec46guga_triplet_apply_contracted_epq_table_kernelEPKsPKaPKiiiPKlS5_S5_PKdS9_S9_PKfSB_iPdSC__param_2];
	ld.param.u32 	%r92, [_ZN36_GLOBAL__N__da906feb_4_k_cu_901dc2ec46guga_triplet_apply_contracted_epq_table_kernelEPKsPKaPKiiiPKlS5_S5_PKdS9_S9_PKfSB_iPdSC__param_3];
	ld.param.u32 	%r93, [_ZN36_GLOBAL__N__da906feb_4_k_cu_901dc2ec46guga_triplet_apply_contracted_epq_table_kernelEPKsPKaPKiiiPKlS5_S5_PKdS9_S9_PKfSB_iPdSC__param_4];
	ld.param.u64 	%rd28, [_ZN36_GLOBAL__N__da906feb_4_k_cu_901dc2ec46guga_triplet_apply_contracted_epq_table_kernelEPKsPKaPKiiiPKlS5_S5_PKdS9_S9_PKfSB_iPdSC__param_5];
	ld.param.u64 	%rd31, [_ZN36_GLOBAL__N__da906feb_4_k_cu_901dc2ec46guga_triplet_apply_contracted_epq_table_kernelEPKsPKaPKiiiPKlS5_S5_PKdS9_S9_PKfSB_iPdSC__param_8];
	ld.param.u64 	%rd35, [_ZN36_GLOBAL__N__da906feb_4_k_cu_901dc2ec46guga_triplet_apply_contracted_epq_table_kernelEPKsPKaPKiiiPKlS5_S5_PKdS9_S9_PKfSB_iPdSC__param_9];
	ld.param.u64 	%rd36, [_ZN36_GLOBAL__N__da906feb_4_k_cu_901dc2ec46guga_triplet_apply_contracted_epq_table_kernelEPKsPKaPKiiiPKlS5_S5_PKdS9_S9_PKfSB_iPdSC__param_10];
	ld.param.u64 	%rd37, [_ZN36_GLOBAL__N__da906feb_4_k_cu_901dc2ec46guga_triplet_apply_contracted_epq_table_kernelEPKsPKaPKiiiPKlS5_S5_PKdS9_S9_PKfSB_iPdSC__param_11];
	ld.param.u64 	%rd38, [_ZN36_GLOBAL__N__da906feb_4_k_cu_901dc2ec46guga_triplet_apply_contracted_epq_table_kernelEPKsPKaPKiiiPKlS5_S5_PKdS9_S9_PKfSB_iPdSC__param_12];
	ld.param.u32 	%r94, [_ZN36_GLOBAL__N__da906feb_4_k_cu_901dc2ec46guga_triplet_apply_contracted_epq_table_kernelEPKsPKaPKiiiPKlS5_S5_PKdS9_S9_PKfSB_iPdSC__param_13];
	ld.param.u64 	%rd39, [_ZN36_GLOBAL__N__da906feb_4_k_cu_901dc2ec46guga_triplet_apply_contracted_epq_table_kernelEPKsPKaPKiiiPKlS5_S5_PKdS9_S9_PKfSB_iPdSC__param_14];
	ld.param.u64 	%rd40, [_ZN36_GLOBAL__N__da906feb_4_k_cu_901dc2ec46guga_triplet_apply_contracted_epq_table_kernelEPKsPKaPKiiiPKlS5_S5_PKdS9_S9_PKfSB_iPdSC__param_15];
	cvta.to.global.u64 	%rd1, %rd40;
	cvta.to.global.u64 	%rd2, %rd39;
	cvta.to.global.u64 	%rd3, %rd36;
	cvta.to.global.u64 	%rd4, %rd35;
	cvta.to.global.u64 	%rd5, %rd38;
	cvta.to.global.u64 	%rd6, %rd37;
	cvta.to.global.u64 	%rd7, %rd33;
	cvta.to.global.u64 	%rd8, %rd32;
	cvta.to.global.u64 	%rd9, %rd34;
	mov.u32 	%r1, %ctaid.x;
	setp.ge.s32 	%p3, %r1, %r92;
	@%p3 bra 	$L__BB0_121;
	cvta.to.global.u64 	%rd41, %rd31;
	cvt.u64.u32 	%rd10, %r1;
	mul.wide.u32 	%rd42, %r1, 8;
	add.s64 	%rd43, %rd41, %rd42;
	ld.global.nc.f64 	%fd1, [%rd43];
	setp.eq.f64 	%p4, %fd1, 0d0000000000000000;
	@%p4 bra 	$L__BB0_121;
	cvt.s64.s32 	%rd11, %r93;
	add.s32 	%r95, %r93, 1;
	cvt.s64.s32 	%rd12, %r95;
	mul.lo.s64 	%rd13, %rd12, %rd10;
	cvta.to.global.u64 	%rd44, %rd28;
	shl.b64 	%rd45, %rd10, 3;
	add.s64 	%rd46, %rd44, %rd45;
	ld.global.nc.u64 	%rd47, [%rd46];
	ld.global.nc.u64 	%rd14, [%rd46+8];
	mov.u32 	%r96, %tid.x;
	cvt.u64.u32 	%rd48, %r96;
	add.s64 	%rd234, %rd47, %rd48;
	setp.ge.s64 	%p5, %rd234, %rd14;
	@%p5 bra 	$L__BB0_121;
	mad.lo.s64 	%rd16, %rd11, %rd10, %rd7;
	shl.b64 	%rd49, %rd13, 2;
	add.s64 	%rd17, %rd9, %rd49;
	add.s32 	%r2, %r94, 1;
	cvt.u64.u32 	%rd18, %r92;
$L__BB0_4:
	ld.param.u64 	%rd232, [_ZN36_GLOBAL__N__da906feb_4_k_cu_901dc2ec46guga_triplet_apply_contracted_epq_table_kernelEPKsPKaPKiiiPKlS5_S5_PKdS9_S9_PKfSB_iPdSC__param_6];
	cvta.to.global.u64 	%rd50, %rd232;
	shl.b64 	%rd51, %rd234, 2;
	add.s64 	%rd52, %rd50, %rd51;
	ld.global.nc.u32 	%r97, [%rd52];
	cvt.u64.u32 	%rd20, %r97;
	setp.ge.u32 	%p6, %r97, %r92;
	@%p6 bra 	$L__BB0_120;
	ld.param.u64 	%rd233, [_ZN36_GLOBAL__N__da906feb_4_k_cu_901dc2ec46guga_triplet_apply_contracted_epq_table_kernelEPKsPKaPKiiiPKlS5_S5_PKdS9_S9_PKfSB_iPdSC__param_7];
	cvta.to.global.u64 	%rd53, %rd233;
	add.s64 	%rd55, %rd53, %rd51;
	ld.global.nc.u32 	%r98, [%rd55];
	div.s32 	%r3, %r98, %r93;
	mul.lo.s32 	%r99, %r3, %r93;
	sub.s32 	%r4, %r98, %r99;
	setp.ge.u32 	%p7, %r3, %r93;
	setp.ge.u32 	%p8, %r4, %r93;
	setp.eq.s32 	%p9, %r3, %r4;
	or.pred  	%p10, %p8, %p9;
	or.pred  	%p12, %p7, %p10;
	@%p12 bra 	$L__BB0_120;
	mul.lo.s64 	%rd56, %rd20, %rd12;
	shl.b64 	%rd57, %rd56, 2;
	add.s64 	%rd21, %rd9, %rd57;
	shl.b64 	%rd58, %rd11, 2;
	add.s64 	%rd59, %rd21, %rd58;
	ld.global.nc.u32 	%r100, [%rd59];
	mul.wide.s32 	%rd60, %r100, 2;
	add.s64 	%rd61, %rd8, %rd60;
	ld.global.nc.u16 	%rs1, [%rd61];
	cvt.s32.s16 	%r5, %rs1;
	add.s64 	%rd62, %rd17, %rd58;
	ld.global.nc.u32 	%r101, [%rd62];
	mul.wide.s32 	%rd63, %r101, 2;
	add.s64 	%rd64, %rd8, %rd63;
	ld.global.nc.u16 	%rs18, [%rd64];
	cvt.s32.s16 	%r6, %rs18;
	or.b16  	%rs20, %rs1, %rs18;
	setp.lt.s16 	%p13, %rs20, 0;
	@%p13 bra 	$L__BB0_120;
	add.s32 	%r102, %r6, %r5;
	and.b32  	%r103, %r102, 1;
	setp.eq.b32 	%p14, %r103, 1;
	@%p14 bra 	$L__BB0_120;
	add.s32 	%r105, %r5, -2;
	abs.s32 	%r106, %r105;
	add.s32 	%r107, %r5, 2;
	setp.gt.s32 	%p15, %r106, %r6;
	setp.lt.s32 	%p16, %r107, %r6;
	or.pred  	%p17, %p15, %p16;
	@%p17 bra 	$L__BB0_120;
	mad.lo.s64 	%rd22, %rd20, %rd11, %rd7;
	cvt.s64.s32 	%rd23, %r3;
	add.s64 	%rd65, %rd16, %rd23;
	ld.global.nc.u8 	%rs21, [%rd65];
	cvt.u16.u8 	%rs22, %rs21;
	setp.eq.s16 	%p18, %rs22, 0;
	setp.eq.s16 	%p19, %rs22, 3;
	cvt.s64.s32 	%rd24, %r4;
	add.s64 	%rd66, %rd16, %rd24;
	ld.global.nc.u8 	%rs23, [%rd66];
	cvt.u16.u8 	%rs24, %rs23;
	and.b16  	%rs25, %rs24, 255;
	setp.eq.s16 	%p20, %rs25, 0;
	setp.eq.s16 	%p21, %rs25, 3;
	setp.ne.s16 	%p22, %rs25, 3;
	add.s64 	%rd67, %rd22, %rd23;
	ld.global.nc.u8 	%rs26, [%rd67];
	cvt.u16.u8 	%rs3, %rs26;
	setp.eq.s16 	%p23, %rs3, 0;
	setp.eq.s16 	%p24, %rs3, 3;
	setp.ne.s16 	%p25, %rs3, 3;
	add.s64 	%rd68, %rd22, %rd24;
	ld.global.nc.u8 	%rs27, [%rd68];
	cvt.u16.u8 	%rs28, %rs27;
	setp.eq.s16 	%p26, %rs28, 0;
	setp.eq.s16 	%p27, %rs28, 3;
	or.pred  	%p28, %p19, %p25;
	selp.u32 	%r109, -1, 0, %p24;
	selp.u32 	%r110, -1, 0, %p28;
	selp.b32 	%r111, %r109, %r110, %p18;
	and.b32  	%r113, %r111, 1;
	setp.eq.b32 	%p29, %r113, 1;
	or.pred  	%p30, %p23, %p29;
	or.pred  	%p31, %p27, %p22;
	selp.u32 	%r114, -1, 0, %p31;
	selp.u32 	%r115, -1, 0, %p21;
	selp.b32 	%r116, %r115, %r114, %p26;
	and.b32  	%r118, %r116, 1;
	setp.eq.b32 	%p32, %r118, 1;
	or.pred  	%p33, %p30, %p20;
	or.pred  	%p34, %p33, %p32;
	@%p34 bra 	$L__BB0_120;
	setp.lt.s32 	%p36, %r93, 1;
	mov.b32 	%r383, -1;
	mov.pred 	%p241, 0;
	mov.u32 	%r380, %r383;
	@%p36 bra 	$L__BB0_19;
	mov.b32 	%r377, -1;
	mov.b32 	%r376, 0;
	mov.u32 	%r378, %r377;
	mov.u32 	%r382, %r376;
	mov.u32 	%r383, %r378;
	mov.u32 	%r380, %r377;
$L__BB0_12:
	cvt.u64.u32 	%rd69, %r376;
	add.s64 	%rd70, %rd16, %rd69;
	ld.global.nc.u8 	%rs29, [%rd70];
	cvt.u16.u8 	%rs30, %rs29;
	setp.eq.s16 	%p37, %rs30, 0;
	setp.eq.s16 	%p38, %rs30, 3;
	selp.b32 	%r122, 2, 1, %p38;
	selp.b32 	%r11, 0, %r122, %p37;
	add.s64 	%rd71, %rd22, %rd69;
	ld.global.nc.u8 	%rs31, [%rd71];
	cvt.u16.u8 	%rs32, %rs31;
	setp.eq.s16 	%p39, %rs32, 0;
	setp.eq.s16 	%p40, %rs32, 3;
	selp.b32 	%r123, 2, 1, %p40;
	selp.b32 	%r12, 0, %r123, %p39;
	setp.eq.s32 	%p41, %r11, %r12;
	@%p41 bra 	$L__BB0_17;
	setp.eq.s32 	%p42, %r382, 0;
	mov.u32 	%r380, %r377;
	mov.u32 	%r383, %r376;
	@%p42 bra 	$L__BB0_16;
	setp.ne.s32 	%p43, %r382, 1;
	mov.u32 	%r380, %r376;
	mov.u32 	%r383, %r378;
	@%p43 bra 	$L__BB0_15;
	bra.uni 	$L__BB0_16;
$L__BB0_15:
	setp.gt.s32 	%p44, %r382, 1;
	mov.u32 	%r380, %r377;
	@%p44 bra 	$L__BB0_120;
$L__BB0_16:
	add.s32 	%r382, %r382, 1;
	sub.s32 	%r124, %r11, %r12;
	abs.s32 	%r125, %r124;
	setp.ne.s32 	%p45, %r125, 1;
	@%p45 bra 	$L__BB0_120;
$L__BB0_17:
	add.s32 	%r376, %r376, 1;
	setp.ne.s32 	%p46, %r376, %r93;
	mov.u32 	%r377, %r380;
	mov.u32 	%r378, %r383;
	@%p46 bra 	$L__BB0_12;
	setp.eq.s32 	%p241, %r382, 2;
$L__BB0_19:
	not.pred 	%p47, %p241;
	@%p47 bra 	$L__BB0_120;
	min.s32 	%r126, %r3, %r4;
	max.s32 	%r127, %r3, %r4;
	setp.ne.s32 	%p48, %r383, %r126;
	setp.ne.s32 	%p49, %r380, %r127;
	or.pred  	%p50, %p48, %p49;
	@%p50 bra 	$L__BB0_120;
	add.s16 	%rs33, %rs1, 1;
	cvt.rn.f64.u16 	%fd56, %rs33;
	sqrt.rn.f64 	%fd2, %fd56;
	add.s32 	%r395, %r383, 1;
	setp.ge.s32 	%p51, %r395, %r380;
	mov.b32 	%r400, 0;
	@%p51 bra 	$L__BB0_36;
	not.b32 	%r131, %r383;
	add.s32 	%r23, %r380, %r131;
	sub.s32 	%r132, %r380, %r383;
	add.s32 	%r133, %r132, -2;
	setp.lt.u32 	%p52, %r133, 15;
	mov.b32 	%r400, 0;
	@%p52 bra 	$L__BB0_26;
	and.b32  	%r135, %r23, -16;
	neg.s32 	%r387, %r135;
	mov.b32 	%r400, 0;
	mov.u32 	%r388, %r383;
$L__BB0_24:
	.pragma "nounroll";
	cvt.s64.s32 	%rd72, %r395;
	mov.u32 	%r136, %ctaid.x;
	cvt.u64.u32 	%rd73, %r136;
	mad.lo.s64 	%rd74, %rd11, %rd73, %rd7;
	add.s64 	%rd75, %rd74, %rd72;
	ld.global.nc.u8 	%rs34, [%rd75];
	cvt.u16.u8 	%rs35, %rs34;
	setp.eq.s16 	%p53, %rs35, 0;
	setp.eq.s16 	%p54, %rs35, 3;
	selp.b32 	%r137, 2, 1, %p54;
	selp.b32 	%r138, 0, %r137, %p53;
	add.s32 	%r139, %r138, %r400;
	ld.global.nc.u8 	%rs36, [%rd75+1];
	cvt.u16.u8 	%rs37, %rs36;
	setp.eq.s16 	%p55, %rs37, 0;
	setp.eq.s16 	%p56, %rs37, 3;
	selp.b32 	%r140, 2, 1, %p56;
	selp.b32 	%r141, 0, %r140, %p55;
	add.s32 	%r142, %r141, %r139;
	ld.global.nc.u8 	%rs38, [%rd75+2];
	cvt.u16.u8 	%rs39, %rs38;
	setp.eq.s16 	%p57, %rs39, 0;
	setp.eq.s16 	%p58, %rs39, 3;
	selp.b32 	%r143, 2, 1, %p58;
	selp.b32 	%r144, 0, %r143, %p57;
	add.s32 	%r145, %r144, %r142;
	ld.global.nc.u8 	%rs40, [%rd75+3];
	cvt.u16.u8 	%rs41, %rs40;
	setp.eq.s16 	%p59, %rs41, 0;
	setp.eq.s16 	%p60, %rs41, 3;
	selp.b32 	%r146, 2, 1, %p60;
	selp.b32 	%r147, 0, %r146, %p59;
	add.s32 	%r148, %r147, %r145;
	ld.global.nc.u8 	%rs42, [%rd75+4];
	cvt.u16.u8 	%rs43, %rs42;
	setp.eq.s16 	%p61, %rs43, 0;
	setp.eq.s16 	%p62, %rs43, 3;
	selp.b32 	%r149, 2, 1, %p62;
	selp.b32 	%r150, 0, %r149, %p61;
	add.s32 	%r151, %r150, %r148;
	ld.global.nc.u8 	%rs44, [%rd75+5];
	cvt.u16.u8 	%rs45, %rs44;
	setp.eq.s16 	%p63, %rs45, 0;
	setp.eq.s16 	%p64, %rs45, 3;
	selp.b32 	%r152, 2, 1, %p64;
	selp.b32 	%r153, 0, %r152, %p63;
	add.s32 	%r154, %r153, %r151;
	ld.global.nc.u8 	%rs46, [%rd75+6];
	cvt.u16.u8 	%rs47, %rs46;
	setp.eq.s16 	%p65, %rs47, 0;
	setp.eq.s16 	%p66, %rs47, 3;
	selp.b32 	%r155, 2, 1, %p66;
	selp.b32 	%r156, 0, %r155, %p65;
	add.s32 	%r157, %r156, %r154;
	ld.global.nc.u8 	%rs48, [%rd75+7];
	cvt.u16.u8 	%rs49, %rs48;
	setp.eq.s16 	%p67, %rs49, 0;
	setp.eq.s16 	%p68, %rs49, 3;
	selp.b32 	%r158, 2, 1, %p68;
	selp.b32 	%r159, 0, %r158, %p67;
	add.s32 	%r160, %r159, %r157;
	ld.global.nc.u8 	%rs50, [%rd75+8];
	cvt.u16.u8 	%rs51, %rs50;
	setp.eq.s16 	%p69, %rs51, 0;
	setp.eq.s16 	%p70, %rs51, 3;
	selp.b32 	%r161, 2, 1, %p70;
	selp.b32 	%r162, 0, %r161, %p69;
	add.s32 	%r163, %r162, %r160;
	ld.global.nc.u8 	%rs52, [%rd75+9];
	cvt.u16.u8 	%rs53, %rs52;
	setp.eq.s16 	%p71, %rs53, 0;
	setp.eq.s16 	%p72, %rs53, 3;
	selp.b32 	%r164, 2, 1, %p72;
	selp.b32 	%r165, 0, %r164, %p71;
	add.s32 	%r166, %r165, %r163;
	ld.global.nc.u8 	%rs54, [%rd75+10];
	cvt.u16.u8 	%rs55, %rs54;
	setp.eq.s16 	%p73, %rs55, 0;
	setp.eq.s16 	%p74, %rs55, 3;
	selp.b32 	%r167, 2, 1, %p74;
	selp.b32 	%r168, 0, %r167, %p73;
	add.s32 	%r169, %r168, %r166;
	ld.global.nc.u8 	%rs56, [%rd75+11];
	cvt.u16.u8 	%rs57, %rs56;
	setp.eq.s16 	%p75, %rs57, 0;
	setp.eq.s16 	%p76, %rs57, 3;
	selp.b32 	%r170, 2, 1, %p76;
	selp.b32 	%r171, 0, %r170, %p75;
	add.s32 	%r172, %r171, %r169;
	ld.global.nc.u8 	%rs58, [%rd75+12];
	cvt.u16.u8 	%rs59, %rs58;
	setp.eq.s16 	%p77, %rs59, 0;
	setp.eq.s16 	%p78, %rs59, 3;
	selp.b32 	%r173, 2, 1, %p78;
	selp.b32 	%r174, 0, %r173, %p77;
	add.s32 	%r175, %r174, %r172;
	ld.global.nc.u8 	%rs60, [%rd75+13];
	cvt.u16.u8 	%rs61, %rs60;
	setp.eq.s16 	%p79, %rs61, 0;
	setp.eq.s16 	%p80, %rs61, 3;
	selp.b32 	%r176, 2, 1, %p80;
	selp.b32 	%r177, 0, %r176, %p79;
	add.s32 	%r178, %r177, %r175;
	ld.global.nc.u8 	%rs62, [%rd75+14];
	cvt.u16.u8 	%rs63, %rs62;
	setp.eq.s16 	%p81, %rs63, 0;
	setp.eq.s16 	%p82, %rs63, 3;
	selp.b32 	%r179, 2, 1, %p82;
	selp.b32 	%r180, 0, %r179, %p81;
	add.s32 	%r181, %r180, %r178;
	ld.global.nc.u8 	%rs64, [%rd75+15];
	cvt.u16.u8 	%rs65, %rs64;
	setp.eq.s16 	%p83, %rs65, 0;
	setp.eq.s16 	%p84, %rs65, 3;
	selp.b32 	%r182, 2, 1, %p84;
	selp.b32 	%r183, 0, %r182, %p83;
	add.s32 	%r400, %r183, %r181;
	add.s32 	%r395, %r395, 16;
	add.s32 	%r388, %r388, 16;
	add.s32 	%r387, %r387, 16;
	setp.ne.s32 	%p85, %r387, 0;
	@%p85 bra 	$L__BB0_24;
	add.s32 	%r395, %r388, 1;
$L__BB0_26:
	and.b32  	%r184, %r23, 15;
	setp.eq.s32 	%p86, %r184, 0;
	@%p86 bra 	$L__BB0_36;
	and.b32  	%r186, %r23, 15;
	setp.lt.u32 	%p87, %r186, 8;
	@%p87 bra 	$L__BB0_29;
	cvt.s64.s32 	%rd76, %r395;
	add.s64 	%rd77, %rd16, %rd76;
	ld.global.nc.u8 	%rs66, [%rd77];
	cvt.u16.u8 	%rs67, %rs66;
	setp.eq.s16 	%p88, %rs67, 0;
	setp.eq.s16 	%p89, %rs67, 3;
	selp.b32 	%r187, 2, 1, %p89;
	selp.b32 	%r188, 0, %r187, %p88;
	add.s32 	%r189, %r188, %r400;
	ld.global.nc.u8 	%rs68, [%rd77+1];
	cvt.u16.u8 	%rs69, %rs68;
	setp.eq.s16 	%p90, %rs69, 0;
	setp.eq.s16 	%p91, %rs69, 3;
	selp.b32 	%r190, 2, 1, %p91;
	selp.b32 	%r191, 0, %r190, %p90;
	add.s32 	%r192, %r191, %r189;
	ld.global.nc.u8 	%rs70, [%rd77+2];
	cvt.u16.u8 	%rs71, %rs70;
	setp.eq.s16 	%p92, %rs71, 0;
	setp.eq.s16 	%p93, %rs71, 3;
	selp.b32 	%r193, 2, 1, %p93;
	selp.b32 	%r194, 0, %r193, %p92;
	add.s32 	%r195, %r194, %r192;
	ld.global.nc.u8 	%rs72, [%rd77+3];
	cvt.u16.u8 	%rs73, %rs72;
	setp.eq.s16 	%p94, %rs73, 0;
	setp.eq.s16 	%p95, %rs73, 3;
	selp.b32 	%r196, 2, 1, %p95;
	selp.b32 	%r197, 0, %r196, %p94;
	add.s32 	%r198, %r197, %r195;
	ld.global.nc.u8 	%rs74, [%rd77+4];
	cvt.u16.u8 	%rs75, %rs74;
	setp.eq.s16 	%p96, %rs75, 0;
	setp.eq.s16 	%p97, %rs75, 3;
	selp.b32 	%r199, 2, 1, %p97;
	selp.b32 	%r200, 0, %r199, %p96;
	add.s32 	%r201, %r200, %r198;
	ld.global.nc.u8 	%rs76, [%rd77+5];
	cvt.u16.u8 	%rs77, %rs76;
	setp.eq.s16 	%p98, %rs77, 0;
	setp.eq.s16 	%p99, %rs77, 3;
	selp.b32 	%r202, 2, 1, %p99;
	selp.b32 	%r203, 0, %r202, %p98;
	add.s32 	%r204, %r203, %r201;
	ld.global.nc.u8 	%rs78, [%rd77+6];
	cvt.u16.u8 	%rs79, %rs78;
	setp.eq.s16 	%p100, %rs79, 0;
	setp.eq.s16 	%p101, %rs79, 3;
	selp.b32 	%r205, 2, 1, %p101;
	selp.b32 	%r206, 0, %r205, %p100;
	add.s32 	%r207, %r206, %r204;
	ld.global.nc.u8 	%rs80, [%rd77+7];
	cvt.u16.u8 	%rs81, %rs80;
	setp.eq.s16 	%p102, %rs81, 0;
	setp.eq.s16 	%p103, %rs81, 3;
	selp.b32 	%r208, 2, 1, %p103;
	selp.b32 	%r209, 0, %r208, %p102;
	add.s32 	%r400, %r209, %r207;
	add.s32 	%r395, %r395, 8;
$L__BB0_29:
	and.b32  	%r210, %r23, 7;
	setp.eq.s32 	%p104, %r210, 0;
	@%p104 bra 	$L__BB0_36;
	and.b32  	%r42, %r23, 3;
	and.b32  	%r212, %r23, 7;
	setp.lt.u32 	%p105, %r212, 4;
	@%p105 bra 	$L__BB0_32;
	cvt.s64.s32 	%rd78, %r395;
	add.s64 	%rd79, %rd16, %rd78;
	ld.global.nc.u8 	%rs82, [%rd79];
	cvt.u16.u8 	%rs83, %rs82;
	setp.eq.s16 	%p106, %rs83, 0;
	setp.eq.s16 	%p107, %rs83, 3;
	selp.b32 	%r213, 2, 1, %p107;
	selp.b32 	%r214, 0, %r213, %p106;
	add.s32 	%r215, %r214, %r400;
	ld.global.nc.u8 	%rs84, [%rd79+1];
	cvt.u16.u8 	%rs85, %rs84;
	setp.eq.s16 	%p108, %rs85, 0;
	setp.eq.s16 	%p109, %rs85, 3;
	selp.b32 	%r216, 2, 1, %p109;
	selp.b32 	%r217, 0, %r216, %p108;
	add.s32 	%r218, %r217, %r215;
	ld.global.nc.u8 	%rs86, [%rd79+2];
	cvt.u16.u8 	%rs87, %rs86;
	setp.eq.s16 	%p110, %rs87, 0;
	setp.eq.s16 	%p111, %rs87, 3;
	selp.b32 	%r219, 2, 1, %p111;
	selp.b32 	%r220, 0, %r219, %p110;
	add.s32 	%r221, %r220, %r218;
	ld.global.nc.u8 	%rs88, [%rd79+3];
	cvt.u16.u8 	%rs89, %rs88;
	setp.eq.s16 	%p112, %rs89, 0;
	setp.eq.s16 	%p113, %rs89, 3;
	selp.b32 	%r222, 2, 1, %p113;
	selp.b32 	%r223, 0, %r222, %p112;
	add.s32 	%r400, %r223, %r221;
	add.s32 	%r395, %r395, 4;
$L__BB0_32:
	setp.eq.s32 	%p114, %r42, 0;
	@%p114 bra 	$L__BB0_36;
	cvt.s64.s32 	%rd80, %r395;
	add.s64 	%rd25, %rd16, %rd80;
	ld.global.nc.u8 	%rs90, [%rd25];
	cvt.u16.u8 	%rs91, %rs90;
	setp.eq.s16 	%p115, %rs91, 0;
	setp.eq.s16 	%p116, %rs91, 3;
	selp.b32 	%r224, 2, 1, %p116;
	selp.b32 	%r225, 0, %r224, %p115;
	add.s32 	%r400, %r225, %r400;
	setp.eq.s32 	%p117, %r42, 1;
	@%p117 bra 	$L__BB0_36;
	ld.global.nc.u8 	%rs92, [%rd25+1];
	cvt.u16.u8 	%rs93, %rs92;
	setp.eq.s16 	%p118, %rs93, 0;
	setp.eq.s16 	%p119, %rs93, 3;
	selp.b32 	%r226, 2, 1, %p119;
	selp.b32 	%r227, 0, %r226, %p118;
	add.s32 	%r400, %r227, %r400;
	setp.eq.s32 	%p120, %r42, 2;
	@%p120 bra 	$L__BB0_36;
	ld.global.nc.u8 	%rs94, [%rd25+2];
	cvt.u16.u8 	%rs95, %rs94;
	setp.eq.s16 	%p121, %rs95, 0;
	setp.eq.s16 	%p122, %rs95, 3;
	selp.b32 	%r228, 2, 1, %p122;
	selp.b32 	%r229, 0, %r228, %p121;
	add.s32 	%r400, %r229, %r400;
$L__BB0_36:
	mov.f64 	%fd57, 0d3FF3988E1409212E;
	div.rn.f64 	%fd58, %fd57, %fd2;
	setp.eq.s16 	%p123, %rs3, 3;
	setp.eq.s16 	%p124, %rs25, 3;
	setp.lt.s32 	%p125, %r3, %r4;
	selp.u32 	%r230, -1, 0, %p123;
	selp.u32 	%r231, -1, 0, %p124;
	add.s32 	%r232, %r230, %r231;
	selp.b32 	%r233, %r232, 0, %p125;
	add.s32 	%r234, %r400, %r233;
	and.b32  	%r235, %r234, 1;
	setp.eq.b32 	%p126, %r235, 1;
	neg.f64 	%fd59, %fd58;
	selp.f64 	%fd3, %fd59, %fd58, %p126;
	setp.lt.s32 	%p127, %r383, 2;
	@%p127 bra 	$L__BB0_40;
	mov.b32 	%r401, 1;
	bra.uni 	$L__BB0_39;
$L__BB0_38:
	add.s32 	%r401, %r401, 1;
	setp.eq.s32 	%p129, %r401, %r383;
	@%p129 bra 	$L__BB0_40;
$L__BB0_39:
	mul.wide.u32 	%rd81, %r401, 4;
	add.s64 	%rd82, %rd17, %rd81;
	ld.global.nc.u32 	%r237, [%rd82];
	mul.wide.s32 	%rd83, %r237, 2;
	add.s64 	%rd84, %rd8, %rd83;
	ld.global.nc.u16 	%rs97, [%rd84];
	add.s64 	%rd85, %rd21, %rd81;
	ld.global.nc.u32 	%r238, [%rd85];
	mul.wide.s32 	%rd86, %r238, 2;
	add.s64 	%rd87, %rd8, %rd86;
	ld.global.nc.u16 	%rs98, [%rd87];
	setp.eq.s16 	%p128, %rs97, %rs98;
	@%p128 bra 	$L__BB0_38;
	bra.uni 	$L__BB0_120;
$L__BB0_40:
	setp.ge.s32 	%p130, %r3, %r4;
	@%p130 bra 	$L__BB0_74;
	shl.b64 	%rd144, %rd23, 2;
	add.s64 	%rd145, %rd17, %rd144;
	ld.global.nc.u32 	%r54, [%rd145];
	add.s32 	%r402, %r3, 1;
	ld.global.nc.u32 	%r307, [%rd145+4];
	mul.wide.s32 	%rd146, %r307, 2;
	add.s64 	%rd147, %rd8, %rd146;
	ld.global.nc.u16 	%rs4, [%rd147];
	add.s64 	%rd148, %rd21, %rd144;
	ld.global.nc.u32 	%r308, [%rd148];
	mul.wide.s32 	%rd149, %r308, 2;
	add.s64 	%rd150, %rd8, %rd149;
	ld.global.nc.u16 	%rs5, [%rd150];
	ld.global.nc.u32 	%r309, [%rd148+4];
	mul.wide.s32 	%rd151, %r309, 2;
	add.s64 	%rd152, %rd8, %rd151;
	ld.global.nc.u16 	%rs6, [%rd152];
	mov.f64 	%fd130, 0d0000000000000000;
	@%p123 bra 	$L__BB0_44;
	mul.wide.s32 	%rd153, %r54, 2;
	add.s64 	%rd154, %rd8, %rd153;
	ld.global.nc.u16 	%rs122, [%rd154];
	setp.ne.s16 	%p183, %rs4, %rs122;
	@%p183 bra 	$L__BB0_47;
	cvt.rn.f64.s16 	%fd88, %rs6;
	add.f64 	%fd89, %fd88, 0d3FF0000000000000;
	sqrt.rn.f64 	%fd130, %fd89;
	bra.uni 	$L__BB0_47;
$L__BB0_44:
	setp.ne.s16 	%p184, %rs6, %rs5;
	@%p184 bra 	$L__BB0_47;
	not.b16 	%rs123, %rs4;
	cvt.s32.s16 	%r310, %rs123;
	cvt.s32.s16 	%r311, %rs5;
	add.s32 	%r312, %r311, %r310;
	and.b32  	%r313, %r312, 1;
	setp.eq.b32 	%p185, %r313, 1;
	and.b32  	%r314, %r312, 2;
	setp.eq.s32 	%p186, %r314, 0;
	selp.f64 	%fd92, 0d3FF0000000000000, 0dBFF0000000000000, %p186;
	selp.f64 	%fd5, 0d0000000000000000, %fd92, %p185;
	setp.eq.f64 	%p187, %fd5, 0d0000000000000000;
	@%p187 bra 	$L__BB0_47;
	cvt.rn.f64.s16 	%fd93, %rs4;
	add.f64 	%fd94, %fd93, 0d3FF0000000000000;
	sqrt.rn.f64 	%fd95, %fd94;
	mul.f64 	%fd130, %fd95, %fd5;
$L__BB0_47:
	mul.f64 	%fd131, %fd3, %fd130;
	setp.eq.f64 	%p188, %fd131, 0d0000000000000000;
	@%p188 bra 	$L__BB0_120;
	setp.ge.s32 	%p189, %r402, %r4;
	@%p189 bra 	$L__BB0_55;
$L__BB0_49:
	cvt.s64.s32 	%rd155, %r402;
	add.s64 	%rd156, %rd16, %rd155;
	ld.global.nc.u8 	%rs125, [%rd156];
	cvt.u16.u8 	%rs124, %rs125;
	setp.eq.s16 	%p190, %rs124, 0;
	@%p190 bra 	$L__BB0_54;
	setp.eq.s16 	%p191, %rs124, 3;
	@%p191 bra 	$L__BB0_54;
	mul.wide.s32 	%rd157, %r402, 4;
	add.s64 	%rd158, %rd17, %rd157;
	ld.global.nc.u32 	%r315, [%rd158];
	mul.wide.s32 	%rd159, %r315, 2;
	add.s64 	%rd160, %rd8, %rd159;
	ld.global.nc.u16 	%rs126, [%rd160];
	cvt.s32.s16 	%r57, %rs126;
	ld.global.nc.u32 	%r316, [%rd158+4];
	mul.wide.s32 	%rd161, %r316, 2;
	add.s64 	%rd162, %rd8, %rd161;
	ld.global.nc.u16 	%rs128, [%rd162];
	cvt.s32.s16 	%r317, %rs128;
	add.s64 	%rd163, %rd21, %rd157;
	ld.global.nc.u32 	%r318, [%rd163];
	mul.wide.s32 	%rd164, %r318, 2;
	add.s64 	%rd165, %rd8, %rd164;
	ld.global.nc.u16 	%rs130, [%rd165];
	cvt.s32.s16 	%r58, %rs130;
	ld.global.nc.u32 	%r319, [%rd163+4];
	mul.wide.s32 	%rd166, %r319, 2;
	add.s64 	%rd167, %rd8, %rd166;
	ld.global.nc.u16 	%rs132, [%rd167];
	cvt.s32.s16 	%r320, %rs132;
	sub.s32 	%r321, %r317, %r57;
	sub.s32 	%r322, %r320, %r58;
	setp.eq.s32 	%p192, %r321, -1;
	selp.b32 	%r323, 1, -1, %p192;
	setp.eq.s32 	%p193, %r321, 1;
	selp.b32 	%r59, 0, %r323, %p193;
	setp.eq.s32 	%p194, %r322, -1;
	selp.b32 	%r324, 1, -1, %p194;
	setp.eq.s32 	%p195, %r322, 1;
	selp.b32 	%r325, 0, %r324, %p195;
	or.b32  	%r326, %r59, %r325;
	setp.lt.s32 	%p196, %r326, 0;
	max.u32 	%r327, %r57, %r317;
	setp.gt.u32 	%p197, %r327, %r94;
	or.pred  	%p198, %p197, %p196;
	setp.lt.u32 	%p199, %r94, %r58;
	or.pred  	%p200, %p198, %p199;
	setp.lt.u32 	%p201, %r94, %r320;
	or.pred  	%p202, %p200, %p201;
	@%p202 bra 	$L__BB0_120;
	mad.lo.s32 	%r328, %r2, %r57, %r58;
	shl.b32 	%r329, %r328, 2;
	shl.b32 	%r330, %r59, 1;
	add.s32 	%r331, %r330, %r329;
	add.s32 	%r332, %r331, %r325;
	mul.wide.s32 	%rd168, %r332, 4;
	add.s64 	%rd169, %rd5, %rd168;
	ld.global.nc.f32 	%f1, [%rd169];
	setp.eq.f32 	%p203, %f1, 0f00000000;
	@%p203 bra 	$L__BB0_120;
	cvt.f64.f32 	%fd96, %f1;
	mul.f64 	%fd131, %fd131, %fd96;
$L__BB0_54:
	add.s32 	%r402, %r402, 1;
	setp.lt.s32 	%p204, %r402, %r4;
	@%p204 bra 	$L__BB0_49;
$L__BB0_55:
	shl.b64 	%rd170, %rd24, 2;
	add.s64 	%rd171, %rd17, %rd170;
	ld.global.nc.u32 	%r333, [%rd171];
	mul.wide.s32 	%rd172, %r333, 2;
	add.s64 	%rd173, %rd8, %rd172;
	ld.global.nc.u16 	%rs7, [%rd173];
	cvt.s32.s16 	%r62, %rs7;
	add.s32 	%r403, %r4, 1;
	ld.global.nc.u32 	%r334, [%rd171+4];
	mul.wide.s32 	%rd174, %r334, 2;
	add.s64 	%rd175, %rd8, %rd174;
	ld.global.nc.u16 	%rs8, [%rd175];
	cvt.s32.s16 	%r64, %rs8;
	add.s64 	%rd176, %rd21, %rd170;
	ld.global.nc.u32 	%r335, [%rd176];
	mul.wide.s32 	%rd177, %r335, 2;
	add.s64 	%rd178, %rd8, %rd177;
	ld.global.nc.u16 	%rs9, [%rd178];
	cvt.s32.s16 	%r65, %rs9;
	ld.global.nc.u32 	%r336, [%rd176+4];
	mul.wide.s32 	%rd179, %r336, 2;
	add.s64 	%rd180, %rd8, %rd179;
	ld.global.nc.u16 	%rs10, [%rd180];
	cvt.s32.s16 	%r66, %rs10;
	mov.f64 	%fd136, 0d0000000000000000;
	@%p22 bra 	$L__BB0_61;
	setp.ne.s16 	%p211, %rs8, %rs7;
	@%p211 bra 	$L__BB0_66;
	add.s32 	%r347, %r66, %r64;
	and.b32  	%r348, %r347, 1;
	setp.eq.b32 	%p212, %r348, 1;
	and.b32  	%r349, %r347, 2;
	setp.eq.s32 	%p213, %r349, 0;
	selp.f64 	%fd107, 0d3FF0000000000000, 0dBFF0000000000000, %p213;
	selp.f64 	%fd13, 0d0000000000000000, %fd107, %p212;
	setp.eq.f64 	%p214, %fd13, 0d0000000000000000;
	@%p214 bra 	$L__BB0_66;
	max.u32 	%r351, %r65, %r64;
	max.u32 	%r353, %r351, %r66;
	setp.gt.u32 	%p215, %r353, %r94;
	mov.f64 	%fd134, 0d0000000000000000;
	@%p215 bra 	$L__BB0_60;
	mad.lo.s32 	%r354, %r2, %r65, %r64;
	mad.lo.s32 	%r355, %r354, %r2, %r66;
	mul.wide.s32 	%rd183, %r355, 4;
	add.s64 	%rd184, %rd6, %rd183;
	ld.global.nc.f32 	%f8, [%rd184];
	cvt.f64.f32 	%fd134, %f8;
$L__BB0_60:
	cvt.rn.f64.s16 	%fd109, %rs10;
	add.f64 	%fd110, %fd109, 0d3FF0000000000000;
	sqrt.rn.f64 	%fd111, %fd110;
	mul.f64 	%fd112, %fd111, %fd13;
	mul.f64 	%fd136, %fd112, %fd134;
	bra.uni 	$L__BB0_66;
$L__BB0_61:
	setp.ne.s16 	%p206, %rs10, %rs9;
	@%p206 bra 	$L__BB0_66;
	add.s32 	%r337, %r62, %r65;
	add.s32 	%r338, %r337, -1;
	and.b32  	%r339, %r338, 1;
	setp.eq.b32 	%p207, %r339, 1;
	and.b32  	%r340, %r338, 2;
	setp.eq.s32 	%p208, %r340, 0;
	selp.f64 	%fd99, 0d3FF0000000000000, 0dBFF0000000000000, %p208;
	selp.f64 	%fd17, 0d0000000000000000, %fd99, %p207;
	setp.eq.f64 	%p209, %fd17, 0d0000000000000000;
	@%p209 bra 	$L__BB0_66;
	max.u32 	%r342, %r62, %r65;
	max.u32 	%r344, %r342, %r64;
	setp.gt.u32 	%p210, %r344, %r94;
	mov.f64 	%fd135, 0d0000000000000000;
	@%p210 bra 	$L__BB0_65;
	mad.lo.s32 	%r345, %r2, %r62, %r65;
	mad.lo.s32 	%r346, %r345, %r2, %r64;
	mul.wide.s32 	%rd181, %r346, 4;
	add.s64 	%rd182, %rd6, %rd181;
	ld.global.nc.f32 	%f7, [%rd182];
	cvt.f64.f32 	%fd135, %f7;
$L__BB0_65:
	cvt.rn.f64.s16 	%fd101, %rs8;
	add.f64 	%fd102, %fd101, 0d3FF0000000000000;
	sqrt.rn.f64 	%fd103, %fd102;
	mul.f64 	%fd104, %fd103, %fd17;
	mul.f64 	%fd136, %fd104, %fd135;
$L__BB0_66:
	mul.f64 	%fd148, %fd131, %fd136;
	setp.eq.f64 	%p216, %fd148, 0d0000000000000000;
	@%p216 bra 	$L__BB0_120;
	setp.ge.s32 	%p217, %r403, %r93;
	@%p217 bra 	$L__BB0_107;
$L__BB0_68:
	cvt.s64.s32 	%rd185, %r403;
	add.s64 	%rd186, %rd16, %rd185;
	ld.global.nc.u8 	%rs136, [%rd186];
	cvt.u16.u8 	%rs135, %rs136;
	setp.eq.s16 	%p218, %rs135, 0;
	@%p218 bra 	$L__BB0_73;
	setp.eq.s16 	%p219, %rs135, 3;
	@%p219 bra 	$L__BB0_73;
	mul.wide.s32 	%rd187, %r403, 4;
	add.s64 	%rd188, %rd17, %rd187;
	ld.global.nc.u32 	%r356, [%rd188];
	mul.wide.s32 	%rd189, %r356, 2;
	add.s64 	%rd190, %rd8, %rd189;
	ld.global.nc.u16 	%rs137, [%rd190];
	cvt.s32.s16 	%r68, %rs137;
	ld.global.nc.u32 	%r357, [%rd188+4];
	mul.wide.s32 	%rd191, %r357, 2;
	add.s64 	%rd192, %rd8, %rd191;
	ld.global.nc.u16 	%rs139, [%rd192];
	cvt.s32.s16 	%r358, %rs139;
	add.s64 	%rd193, %rd21, %rd187;
	ld.global.nc.u32 	%r359, [%rd193];
	mul.wide.s32 	%rd194, %r359, 2;
	add.s64 	%rd195, %rd8, %rd194;
	ld.global.nc.u16 	%rs141, [%rd195];
	cvt.s32.s16 	%r69, %rs141;
	ld.global.nc.u32 	%r360, [%rd193+4];
	mul.wide.s32 	%rd196, %r360, 2;
	add.s64 	%rd197, %rd8, %rd196;
	ld.global.nc.u16 	%rs143, [%rd197];
	cvt.s32.s16 	%r361, %rs143;
	sub.s32 	%r362, %r358, %r68;
	sub.s32 	%r363, %r361, %r69;
	setp.eq.s32 	%p220, %r362, -1;
	selp.b32 	%r364, 1, -1, %p220;
	setp.eq.s32 	%p221, %r362, 1;
	selp.b32 	%r70, 0, %r364, %p221;
	setp.eq.s32 	%p222, %r363, -1;
	selp.b32 	%r365, 1, -1, %p222;
	setp.eq.s32 	%p223, %r363, 1;
	selp.b32 	%r366, 0, %r365, %p223;
	or.b32  	%r367, %r70, %r366;
	setp.lt.s32 	%p224, %r367, 0;
	max.u32 	%r368, %r68, %r358;
	setp.gt.u32 	%p225, %r368, %r94;
	or.pred  	%p226, %p225, %p224;
	setp.lt.u32 	%p227, %r94, %r69;
	or.pred  	%p228, %p226, %p227;
	setp.lt.u32 	%p229, %r94, %r361;
	or.pred  	%p230, %p228, %p229;
	@%p230 bra 	$L__BB0_120;
	add.s32 	%r369, %r2, %r68;
	mad.lo.s32 	%r370, %r369, %r2, %r69;
	shl.b32 	%r371, %r370, 2;
	shl.b32 	%r372, %r70, 1;
	add.s32 	%r373, %r372, %r371;
	add.s32 	%r374, %r373, %r366;
	mul.wide.s32 	%rd198, %r374, 4;
	add.s64 	%rd199, %rd5, %rd198;
	ld.global.nc.f32 	%f2, [%rd199];
	setp.eq.f32 	%p231, %f2, 0f00000000;
	@%p231 bra 	$L__BB0_120;
	cvt.f64.f32 	%fd113, %f2;
	mul.f64 	%fd148, %fd148, %fd113;
$L__BB0_73:
	add.s32 	%r403, %r403, 1;
	setp.eq.s32 	%p232, %r403, %r93;
	@%p232 bra 	$L__BB0_107;
	bra.uni 	$L__BB0_68;
$L__BB0_74:
	shl.b64 	%rd88, %rd24, 2;
	add.s64 	%rd89, %rd17, %rd88;
	ld.global.nc.u32 	%r73, [%rd89];
	add.s32 	%r404, %r4, 1;
	ld.global.nc.u32 	%r239, [%rd89+4];
	mul.wide.s32 	%rd90, %r239, 2;
	add.s64 	%rd91, %rd8, %rd90;
	ld.global.nc.u16 	%rs11, [%rd91];
	add.s64 	%rd92, %rd21, %rd88;
	ld.global.nc.u32 	%r240, [%rd92];
	mul.wide.s32 	%rd93, %r240, 2;
	add.s64 	%rd94, %rd8, %rd93;
	ld.global.nc.u16 	%rs12, [%rd94];
	ld.global.nc.u32 	%r241, [%rd92+4];
	mul.wide.s32 	%rd95, %r241, 2;
	add.s64 	%rd96, %rd8, %rd95;
	ld.global.nc.u16 	%rs13, [%rd96];
	mov.f64 	%fd139, 0d0000000000000000;
	@%p22 bra 	$L__BB0_77;
	mul.wide.s32 	%rd97, %r73, 2;
	add.s64 	%rd98, %rd8, %rd97;
	ld.global.nc.u16 	%rs101, [%rd98];
	setp.ne.s16 	%p136, %rs11, %rs101;
	@%p136 bra 	$L__BB0_80;
	cvt.rn.f64.s16 	%fd67, %rs13;
	add.f64 	%fd68, %fd67, 0d3FF0000000000000;
	sqrt.rn.f64 	%fd139, %fd68;
	bra.uni 	$L__BB0_80;
$L__BB0_77:
	setp.ne.s16 	%p132, %rs13, %rs12;
	@%p132 bra 	$L__BB0_80;
	not.b16 	%rs100, %rs11;
	cvt.s32.s16 	%r242, %rs100;
	cvt.s32.s16 	%r243, %rs12;
	add.s32 	%r244, %r243, %r242;
	and.b32  	%r245, %r244, 1;
	setp.eq.b32 	%p133, %r245, 1;
	and.b32  	%r246, %r244, 2;
	setp.eq.s32 	%p134, %r246, 0;
	selp.f64 	%fd62, 0d3FF0000000000000, 0dBFF0000000000000, %p134;
	selp.f64 	%fd27, 0d0000000000000000, %fd62, %p133;
	setp.eq.f64 	%p135, %fd27, 0d0000000000000000;
	@%p135 bra 	$L__BB0_80;
	cvt.rn.f64.s16 	%fd63, %rs11;
	add.f64 	%fd64, %fd63, 0d3FF0000000000000;
	sqrt.rn.f64 	%fd65, %fd64;
	mul.f64 	%fd139, %fd65, %fd27;
$L__BB0_80:
	mul.f64 	%fd140, %fd3, %fd139;
	setp.eq.f64 	%p137, %fd140, 0d0000000000000000;
	@%p137 bra 	$L__BB0_120;
	setp.ge.s32 	%p138, %r404, %r3;
	@%p138 bra 	$L__BB0_88;
$L__BB0_82:
	cvt.s64.s32 	%rd99, %r404;
	add.s64 	%rd100, %rd16, %rd99;
	ld.global.nc.u8 	%rs103, [%rd100];
	cvt.u16.u8 	%rs102, %rs103;
	setp.eq.s16 	%p139, %rs102, 0;
	@%p139 bra 	$L__BB0_87;
	setp.eq.s16 	%p140, %rs102, 3;
	@%p140 bra 	$L__BB0_87;
	mul.wide.s32 	%rd101, %r404, 4;
	add.s64 	%rd102, %rd17, %rd101;
	ld.global.nc.u32 	%r247, [%rd102];
	mul.wide.s32 	%rd103, %r247, 2;
	add.s64 	%rd104, %rd8, %rd103;
	ld.global.nc.u16 	%rs104, [%rd104];
	cvt.s32.s16 	%r76, %rs104;
	ld.global.nc.u32 	%r248, [%rd102+4];
	mul.wide.s32 	%rd105, %r248, 2;
	add.s64 	%rd106, %rd8, %rd105;
	ld.global.nc.u16 	%rs106, [%rd106];
	cvt.s32.s16 	%r249, %rs106;
	add.s64 	%rd107, %rd21, %rd101;
	ld.global.nc.u32 	%r250, [%rd107];
	mul.wide.s32 	%rd108, %r250, 2;
	add.s64 	%rd109, %rd8, %rd108;
	ld.global.nc.u16 	%rs108, [%rd109];
	cvt.s32.s16 	%r77, %rs108;
	ld.global.nc.u32 	%r251, [%rd107+4];
	mul.wide.s32 	%rd110, %r251, 2;
	add.s64 	%rd111, %rd8, %rd110;
	ld.global.nc.u16 	%rs110, [%rd111];
	cvt.s32.s16 	%r252, %rs110;
	sub.s32 	%r253, %r249, %r76;
	sub.s32 	%r254, %r252, %r77;
	setp.eq.s32 	%p141, %r253, -1;
	selp.b32 	%r255, 1, -1, %p141;
	setp.eq.s32 	%p142, %r253, 1;
	selp.b32 	%r78, 0, %r255, %p142;
	setp.eq.s32 	%p143, %r254, -1;
	selp.b32 	%r256, 1, -1, %p143;
	setp.eq.s32 	%p144, %r254, 1;
	selp.b32 	%r257, 0, %r256, %p144;
	or.b32  	%r258, %r78, %r257;
	setp.lt.s32 	%p145, %r258, 0;
	max.u32 	%r259, %r76, %r249;
	setp.gt.u32 	%p146, %r259, %r94;
	or.pred  	%p147, %p146, %p145;
	setp.lt.u32 	%p148, %r94, %r77;
	or.pred  	%p149, %p147, %p148;
	setp.lt.u32 	%p150, %r94, %r252;
	or.pred  	%p151, %p149, %p150;
	@%p151 bra 	$L__BB0_120;
	mad.lo.s32 	%r260, %r2, %r76, %r77;
	shl.b32 	%r261, %r260, 2;
	shl.b32 	%r262, %r78, 1;
	add.s32 	%r263, %r262, %r261;
	add.s32 	%r264, %r263, %r257;
	mul.wide.s32 	%rd112, %r264, 4;
	add.s64 	%rd113, %rd5, %rd112;
	ld.global.nc.f32 	%f3, [%rd113];
	setp.eq.f32 	%p152, %f3, 0f00000000;
	@%p152 bra 	$L__BB0_120;
	cvt.f64.f32 	%fd69, %f3;
	mul.f64 	%fd140, %fd140, %fd69;
$L__BB0_87:
	add.s32 	%r404, %r404, 1;
	setp.ne.s32 	%p153, %r404, %r3;
	@%p153 bra 	$L__BB0_82;
$L__BB0_88:
	shl.b64 	%rd114, %rd23, 2;
	add.s64 	%rd115, %rd17, %rd114;
	ld.global.nc.u32 	%r265, [%rd115];
	mul.wide.s32 	%rd116, %r265, 2;
	add.s64 	%rd117, %rd8, %rd116;
	ld.global.nc.u16 	%rs14, [%rd117];
	cvt.s32.s16 	%r81, %rs14;
	add.s32 	%r405, %r3, 1;
	ld.global.nc.u32 	%r266, [%rd115+4];
	mul.wide.s32 	%rd118, %r266, 2;
	add.s64 	%rd119, %rd8, %rd118;
	ld.global.nc.u16 	%rs15, [%rd119];
	cvt.s32.s16 	%r83, %rs15;
	add.s64 	%rd120, %rd21, %rd114;
	ld.global.nc.u32 	%r267, [%rd120];
	mul.wide.s32 	%rd121, %r267, 2;
	add.s64 	%rd122, %rd8, %rd121;
	ld.global.nc.u16 	%rs16, [%rd122];
	cvt.s32.s16 	%r84, %rs16;
	ld.global.nc.u32 	%r268, [%rd120+4];
	mul.wide.s32 	%rd123, %r268, 2;
	add.s64 	%rd124, %rd8, %rd123;
	ld.global.nc.u16 	%rs17, [%rd124];
	cvt.s32.s16 	%r85, %rs17;
	mov.f64 	%fd145, 0d0000000000000000;
	@%p123 bra 	$L__BB0_94;
	setp.ne.s16 	%p155, %rs15, %rs14;
	@%p155 bra 	$L__BB0_99;
	add.s32 	%r269, %r85, %r83;
	and.b32  	%r270, %r269, 1;
	setp.eq.b32 	%p156, %r270, 1;
	and.b32  	%r271, %r269, 2;
	setp.eq.s32 	%p157, %r271, 0;
	selp.f64 	%fd72, 0d3FF0000000000000, 0dBFF0000000000000, %p157;
	selp.f64 	%fd35, 0d0000000000000000, %fd72, %p156;
	setp.eq.f64 	%p158, %fd35, 0d0000000000000000;
	@%p158 bra 	$L__BB0_99;
	max.u32 	%r273, %r84, %r83;
	max.u32 	%r275, %r273, %r85;
	setp.gt.u32 	%p159, %r275, %r94;
	mov.f64 	%fd143, 0d0000000000000000;
	@%p159 bra 	$L__BB0_93;
	mad.lo.s32 	%r276, %r2, %r84, %r83;
	mad.lo.s32 	%r277, %r276, %r2, %r85;
	mul.wide.s32 	%rd125, %r277, 4;
	add.s64 	%rd126, %rd6, %rd125;
	ld.global.nc.f32 	%f5, [%rd126];
	cvt.f64.f32 	%fd143, %f5;
$L__BB0_93:
	cvt.rn.f64.s16 	%fd74, %rs17;
	add.f64 	%fd75, %fd74, 0d3FF0000000000000;
	sqrt.rn.f64 	%fd76, %fd75;
	mul.f64 	%fd77, %fd76, %fd35;
	mul.f64 	%fd145, %fd77, %fd143;
	bra.uni 	$L__BB0_99;
$L__BB0_94:
	setp.ne.s16 	%p160, %rs17, %rs16;
	@%p160 bra 	$L__BB0_99;
	add.s32 	%r278, %r81, %r84;
	add.s32 	%r279, %r278, -1;
	and.b32  	%r280, %r279, 1;
	setp.eq.b32 	%p161, %r280, 1;
	and.b32  	%r281, %r279, 2;
	setp.eq.s32 	%p162, %r281, 0;
	selp.f64 	%fd80, 0d3FF0000000000000, 0dBFF0000000000000, %p162;
	selp.f64 	%fd39, 0d0000000000000000, %fd80, %p161;
	setp.eq.f64 	%p163, %fd39, 0d0000000000000000;
	@%p163 bra 	$L__BB0_99;
	max.u32 	%r283, %r81, %r84;
	max.u32 	%r285, %r283, %r83;
	setp.gt.u32 	%p164, %r285, %r94;
	mov.f64 	%fd144, 0d0000000000000000;
	@%p164 bra 	$L__BB0_98;
	mad.lo.s32 	%r286, %r2, %r81, %r84;
	mad.lo.s32 	%r287, %r286, %r2, %r83;
	mul.wide.s32 	%rd127, %r287, 4;
	add.s64 	%rd128, %rd6, %rd127;
	ld.global.nc.f32 	%f6, [%rd128];
	cvt.f64.f32 	%fd144, %f6;
$L__BB0_98:
	cvt.rn.f64.s16 	%fd82, %rs15;
	add.f64 	%fd83, %fd82, 0d3FF0000000000000;
	sqrt.rn.f64 	%fd84, %fd83;
	mul.f64 	%fd85, %fd84, %fd39;
	mul.f64 	%fd145, %fd85, %fd144;
$L__BB0_99:
	mul.f64 	%fd148, %fd140, %fd145;
	setp.eq.f64 	%p165, %fd148, 0d0000000000000000;
	@%p165 bra 	$L__BB0_120;
	setp.ge.s32 	%p166, %r405, %r93;
	@%p166 bra 	$L__BB0_107;
$L__BB0_101:
	cvt.s64.s32 	%rd129, %r405;
	add.s64 	%rd130, %rd16, %rd129;
	ld.global.nc.u8 	%rs113, [%rd130];
	cvt.u16.u8 	%rs112, %rs113;
	setp.eq.s16 	%p167, %rs112, 0;
	@%p167 bra 	$L__BB0_106;
	setp.eq.s16 	%p168, %rs112, 3;
	@%p168 bra 	$L__BB0_106;
	mul.wide.s32 	%rd131, %r405, 4;
	add.s64 	%rd132, %rd17, %rd131;
	ld.global.nc.u32 	%r288, [%rd132];
	mul.wide.s32 	%rd133, %r288, 2;
	add.s64 	%rd134, %rd8, %rd133;
	ld.global.nc.u16 	%rs114, [%rd134];
	cvt.s32.s16 	%r87, %rs114;
	ld.global.nc.u32 	%r289, [%rd132+4];
	mul.wide.s32 	%rd135, %r289, 2;
	add.s64 	%rd136, %rd8, %rd135;
	ld.global.nc.u16 	%rs116, [%rd136];
	cvt.s32.s16 	%r290, %rs116;
	add.s64 	%rd137, %rd21, %rd131;
	ld.global.nc.u32 	%r291, [%rd137];
	mul.wide.s32 	%rd138, %r291, 2;
	add.s64 	%rd139, %rd8, %rd138;
	ld.global.nc.u16 	%rs118, [%rd139];
	cvt.s32.s16 	%r88, %rs118;
	ld.global.nc.u32 	%r292, [%rd137+4];
	mul.wide.s32 	%rd140, %r292, 2;
	add.s64 	%rd141, %rd8, %rd140;
	ld.global.nc.u16 	%rs120, [%rd141];
	cvt.s32.s16 	%r293, %rs120;
	sub.s32 	%r294, %r290, %r87;
	sub.s32 	%r295, %r293, %r88;
	setp.eq.s32 	%p169, %r294, -1;
	selp.b32 	%r296, 1, -1, %p169;
	setp.eq.s32 	%p170, %r294, 1;
	selp.b32 	%r89, 0, %r296, %p170;
	setp.eq.s32 	%p171, %r295, -1;
	selp.b32 	%r297, 1, -1, %p171;
	setp.eq.s32 	%p172, %r295, 1;
	selp.b32 	%r298, 0, %r297, %p172;
	or.b32  	%r299, %r89, %r298;
	setp.lt.s32 	%p173, %r299, 0;
	max.u32 	%r300, %r87, %r290;
	setp.gt.u32 	%p174, %r300, %r94;
	or.pred  	%p175, %p174, %p173;
	setp.lt.u32 	%p176, %r94, %r88;
	or.pred  	%p177, %p175, %p176;
	setp.lt.u32 	%p178, %r94, %r293;
	or.pred  	%p179, %p177, %p178;
	@%p179 bra 	$L__BB0_120;
	add.s32 	%r301, %r2, %r87;
	mad.lo.s32 	%r302, %r301, %r2, %r88;
	shl.b32 	%r303, %r302, 2;
	shl.b32 	%r304, %r89, 1;
	add.s32 	%r305, %r304, %r303;
	add.s32 	%r306, %r305, %r298;
	mul.wide.s32 	%rd142, %r306, 4;
	add.s64 	%rd143, %rd5, %rd142;
	ld.global.nc.f32 	%f4, [%rd143];
	setp.eq.f32 	%p180, %f4, 0f00000000;
	@%p180 bra 	$L__BB0_120;
	cvt.f64.f32 	%fd86, %f4;
	mul.f64 	%fd148, %fd148, %fd86;
$L__BB0_106:
	add.s32 	%r405, %r405, 1;
	setp.ne.s32 	%p181, %r405, %r93;
	@%p181 bra 	$L__BB0_101;
$L__BB0_107:
	setp.eq.f64 	%p233, %fd148, 0d0000000000000000;
	@%p233 bra 	$L__BB0_120;
	mul.f64 	%fd49, %fd1, %fd148;
	mad.lo.s64 	%rd200, %rd23, %rd11, %rd24;
	shl.b64 	%rd201, %rd200, 3;
	add.s64 	%rd202, %rd4, %rd201;
	ld.global.nc.f64 	%fd50, [%rd202];
	add.s64 	%rd203, %rd3, %rd201;
	ld.global.nc.f64 	%fd51, [%rd203];
	setp.eq.f64 	%p234, %fd50, 0d0000000000000000;
	@%p234 bra 	$L__BB0_110;
	shl.b64 	%rd204, %rd20, 3;
	add.s64 	%rd205, %rd2, %rd204;
	mul.f64 	%fd114, %fd49, %fd50;
	atom.global.add.f64 	%fd115, [%rd205], %fd114;
$L__BB0_110:
	setp.eq.f64 	%p235, %fd51, 0d0000000000000000;
	@%p235 bra 	$L__BB0_112;
	shl.b64 	%rd206, %rd20, 3;
	add.s64 	%rd207, %rd1, %rd206;
	mul.f64 	%fd116, %fd49, %fd51;
	atom.global.add.f64 	%fd117, [%rd207], %fd116;
$L__BB0_112:
	add.s64 	%rd26, %rd11, %rd23;
	mad.lo.s64 	%rd208, %rd26, %rd11, %rd24;
	shl.b64 	%rd209, %rd208, 3;
	add.s64 	%rd210, %rd4, %rd209;
	ld.global.nc.f64 	%fd52, [%rd210];
	add.s64 	%rd211, %rd3, %rd209;
	ld.global.nc.f64 	%fd53, [%rd211];
	setp.eq.f64 	%p236, %fd52, 0d0000000000000000;
	@%p236 bra 	$L__BB0_114;
	add.s64 	%rd212, %rd18, %rd20;
	shl.b64 	%rd213, %rd212, 3;
	add.s64 	%rd214, %rd2, %rd213;
	mul.f64 	%fd118, %fd49, %fd52;
	atom.global.add.f64 	%fd119, [%rd214], %fd118;
$L__BB0_114:
	setp.eq.f64 	%p237, %fd53, 0d0000000000000000;
	@%p237 bra 	$L__BB0_116;
	add.s64 	%rd215, %rd18, %rd20;
	shl.b64 	%rd216, %rd215, 3;
	add.s64 	%rd217, %rd1, %rd216;
	mul.f64 	%fd120, %fd49, %fd53;
	atom.global.add.f64 	%fd121, [%rd217], %fd120;
$L__BB0_116:
	add.s64 	%rd218, %rd26, %rd11;
	mad.lo.s64 	%rd219, %rd218, %rd11, %rd24;
	shl.b64 	%rd220, %rd219, 3;
	add.s64 	%rd221, %rd4, %rd220;
	ld.global.nc.f64 	%fd54, [%rd221];
	add.s64 	%rd222, %rd3, %rd220;
	ld.global.nc.f64 	%fd55, [%rd222];
	setp.eq.f64 	%p238, %fd54, 0d0000000000000000;
	@%p238 bra 	$L__BB0_118;
	shl.b64 	%rd223, %rd18, 1;
	add.s64 	%rd224, %rd223, %rd20;
	shl.b64 	%rd225, %rd224, 3;
	add.s64 	%rd226, %rd2, %rd225;
	mul.f64 	%fd122, %fd49, %fd54;
	atom.global.add.f64 	%fd123, [%rd226], %fd122;
$L__BB0_118:
	setp.eq.f64 	%p239, %fd55, 0d0000000000000000;
	@%p239 bra 	$L__BB0_120;
	shl.b64 	%rd227, %rd18, 1;
	add.s64 	%rd228, %rd227, %rd20;
	shl.b64 	%rd229, %rd228, 3;
	add.s64 	%rd230, %rd1, %rd229;
	mul.f64 	%fd124, %fd49, %fd55;
	atom.global.add.f64 	%fd125, [%rd230], %fd124;
$L__BB0_120:
	mov.u32 	%r375, %ntid.x;
	cvt.u64.u32 	%rd231, %r375;
	add.s64 	%rd234, %rd234, %rd231;
	setp.lt.s64 	%p240, %rd234, %rd14;
	@%p240 bra 	$L__BB0_4;
$L__BB0_121:
	ret;

}
.entry _ZN36_GLOBAL__N__da906feb_4_k_cu_901dc2ec40guga_triplet_apply_contracted_dfs_kernelEPKiPKsPKliiiiS3_PKaS1_iiiPKdS9_S9_PKfSB_iPdSC_(
	.param .u64 .ptr .align 1 _ZN36_GLOBAL__N__da906feb_4_k_cu_901dc2ec40guga_triplet_apply_contracted_dfs_kernelEPKiPKsPKliiiiS3_PKaS1_iiiPKdS9_S9_PKfSB_iPdSC__param_0,
	.param .u64 .ptr .align 1 _ZN36_GLOBAL__N__da906feb_4_k_cu_901dc2ec40guga_triplet_apply_contracted_dfs_kernelEPKiPKsPKliiiiS3_PKaS1_iiiPKdS9_S9_PKfSB_iPdSC__param_1,
	.param .u64 .ptr .align 1 _ZN36_GLOBAL__N__da906feb_4_k_cu_901dc2ec40guga_triplet_apply_contracted_dfs_kernelEPKiPKsPKliiiiS3_PKaS1_iiiPKdS9_S9_PKfSB_iPdSC__param_2,
	.param .u32 _ZN36_GLOBAL__N__da906feb_4_k_cu_901dc2ec40guga_triplet_apply_contracted_dfs_kernelEPKiPKsPKliiiiS3_PKaS1_iiiPKdS9_S9_PKfSB_iPdSC__param_3,
	.param .u32 _ZN36_GLOBAL__N__da906feb_4_k_cu_901dc2ec40guga_triplet_apply_contracted_dfs_kernelEPKiPKsPKliiiiS3_PKaS1_iiiPKdS9_S9_PKfSB_iPdSC__param_4,
	.param .u32 _ZN36_GLOBAL__N__da906feb_4_k_cu_901dc2ec40guga_triplet_apply_contracted_dfs_kernelEPKiPKsPKliiiiS3_PKaS1_iiiPKdS9_S9_PKfSB_iPdSC__param_5,
	.param .u32 _ZN36_GLOBAL__N__da906feb_4_k_cu_901dc2ec40guga_triplet_apply_contracted_dfs_kernelEPKiPKsPKliiiiS3_PKaS1_iiiPKdS9_S9_PKfSB_iPdSC__param_6,
	.param .u64 .ptr .align 1 _ZN36_GLOBAL__N__da906feb_4_k_cu_901dc2ec40guga_triplet_apply_contracted_dfs_kernelEPKiPKsPKliiiiS3_PKaS1_iiiPKdS9_S9_PKfSB_iPdSC__param_7,
	.param .u64 .ptr .align 1 _ZN36_GLOBAL__N__da906feb_4_k_cu_901dc2ec40guga_triplet_apply_contracted_dfs_kernelEPKiPKsPKliiiiS3_PKaS1_iiiPKdS9_S9_PKfSB_iPdSC__param_8,
	.param .u64 .ptr .align 1 _ZN36_GLOBAL__N__da906feb_4_k_cu_901dc2ec40guga_triplet_apply_contracted_dfs_kernelEPKiPKsPKliiiiS3_PKaS1_iiiPKdS9_S9_PKfSB_iPdSC__param_9,
	.param .u32 _ZN36_GLOBAL__N__da906feb_4_k_cu_901dc2ec40guga_triplet_apply_contracted_dfs_kernelEPKiPKsPKliiiiS3_PKaS1_iiiPKdS9_S9_PKfSB_iPdSC__param_10,
	.param .u32 _ZN36_GLOBAL__N__da906feb_4_k_cu_901dc2ec40guga_triplet_apply_contracted_dfs_kernelEPKiPKsPKliiiiS3_PKaS1_iiiPKdS9_S9_PKfSB_iPdSC__param_11,
	.param .u32 _ZN36_GLOBAL__N__da906feb_4_k_cu_901dc2ec40guga_triplet_apply_contracted_dfs_kernelEPKiPKsPKliiiiS3_PKaS1_iiiPKdS9_S9_PKfSB_iPdSC__param_12,
	.param .u64 .ptr .align 1 _ZN36_GLOBAL__N__da906feb_4_k_cu_901dc2ec40guga_triplet_apply_contracted_dfs_kernelEPKiPKsPKliiiiS3_PKaS1_iiiPKdS9_S9_PKfSB_iPdSC__param_13,
	.param .u64 .ptr .align 1 _ZN36_GLOBAL__N__da906feb_4_k_cu_901dc2ec40guga_triplet_apply_contracted_dfs_kernelEPKiPKsPKliiiiS3_PKaS1_iiiPKdS9_S9_PKfSB_iPdSC__param_14,
	.param .u64 .ptr .align 1 _ZN36_GLOBAL__N__da906feb_4_k_cu_901dc2ec40guga_triplet_apply_contracted_dfs_kernelEPKiPKsPKliiiiS3_PKaS1_iiiPKdS9_S9_PKfSB_iPdSC__param_15,
	.param .u64 .ptr .align 1 _ZN36_GLOBAL__N__da906feb_4_k_cu_901dc2ec40guga_triplet_apply_contracted_dfs_kernelEPKiPKsPKliiiiS3_PKaS1_iiiPKdS9_S9_PKfSB_iPdSC__param_16,
	.param .u64 .ptr .align 1 _ZN36_GLOBAL__N__da906feb_4_k_cu_901dc2ec40guga_triplet_apply_contracted_dfs_kernelEPKiPKsPKliiiiS3_PKaS1_iiiPKdS9_S9_PKfSB_iPdSC__param_17,
	.param .u32 _ZN36_GLOBAL__N__da906feb_4_k_cu_901dc2ec40guga_triplet_apply_contracted_dfs_kernelEPKiPKsPKliiiiS3_PKaS1_iiiPKdS9_S9_PKfSB_iPdSC__param_18,
	.param .u64 .ptr .align 1 _ZN36_GLOBAL__N__da906feb_4_k_cu_901dc2ec40guga_triplet_apply_contracted_dfs_kernelEPKiPKsPKliiiiS3_PKaS1_iiiPKdS9_S9_PKfSB_iPdSC__param_19,
	.param .u64 .ptr .align 1 _ZN36_GLOBAL__N__da906feb_4_k_cu_901dc2ec40guga_triplet_apply_contracted_dfs_kernelEPKiPKsPKliiiiS3_PKaS1_iiiPKdS9_S9_PKfSB_iPdSC__param_20
)
{
	.local .align 16 .b8 	__local_depot1[1200];
	.reg .b64 	%SP;
	.reg .b64 	%SPL;
	.reg .pred 	%p<286>;
	.reg .b16 	%rs<204>;
	.reg .b32 	%r<528>;
	.reg .b32 	%f<9>;
	.reg .b64 	%rd<286>;
	.reg .b64 	%fd<149>;

	mov.u64 	%SPL, __local_depot1;
	ld.param.u64 	%rd66, [_ZN36_GLOBAL__N__da906feb_4_k_cu_901dc2ec40guga_triplet_apply_contracted_dfs_kernelEPKiPKsPKliiiiS3_PKaS1_iiiPKdS9_S9_PKfSB_iPdSC__param_0];
	ld.param.u64 	%rd67, [_ZN36_GLOBAL__N__da906feb_4_k_cu_901dc2ec40guga_triplet_apply_contracted_dfs_kernelEPKiPKsPKliiiiS3_PKaS1_iiiPKdS9_S9_PKfSB_iPdSC__param_1];
	ld.param.u64 	%rd68, [_ZN36_GLOBAL__N__da906feb_4_k_cu_901dc2ec40guga_triplet_apply_contracted_dfs_kernelEPKiPKsPKliiiiS3_PKaS1_iiiPKdS9_S9_PKfSB_iPdSC__param_2];
	ld.param.u32 	%r139, [_ZN36_GLOBAL__N__da906feb_4_k_cu_901dc2ec40guga_triplet_apply_contracted_dfs_kernelEPKiPKsPKliiiiS3_PKaS1_iiiPKdS9_S9_PKfSB_iPdSC__param_3];
	ld.param.u32 	%r140, [_ZN36_GLOBAL__N__da906feb_4_k_cu_901dc2ec40guga_triplet_apply_contracted_dfs_kernelEPKiPKsPKliiiiS3_PKaS1_iiiPKdS9_S9_PKfSB_iPdSC__param_4];
	ld.param.u32 	%r141, [_ZN36_GLOBAL__N__da906feb_4_k_cu_901dc2ec40guga_triplet_apply_contracted_dfs_kernelEPKiPKsPKliiiiS3_PKaS1_iiiPKdS9_S9_PKfSB_iPdSC__param_5];
	ld.param.u32 	%r142, [_ZN36_GLOBAL__N__da906feb_4_k_cu_901dc2ec40guga_triplet_apply_contracted_dfs_kernelEPKiPKsPKliiiiS3_PKaS1_iiiPKdS9_S9_PKfSB_iPdSC__param_6];
	ld.param.u64 	%rd69, [_ZN36_GLOBAL__N__da906feb_4_k_cu_901dc2ec40guga_triplet_apply_contracted_dfs_kernelEPKiPKsPKliiiiS3_PKaS1_iiiPKdS9_S9_PKfSB_iPdSC__param_7];
	ld.param.u64 	%rd61, [_ZN36_GLOBAL__N__da906feb_4_k_cu_901dc2ec40guga_triplet_apply_contracted_dfs_kernelEPKiPKsPKliiiiS3_PKaS1_iiiPKdS9_S9_PKfSB_iPdSC__param_8];
	ld.param.u64 	%rd62, [_ZN36_GLOBAL__N__da906feb_4_k_cu_901dc2ec40guga_triplet_apply_contracted_dfs_kernelEPKiPKsPKliiiiS3_PKaS1_iiiPKdS9_S9_PKfSB_iPdSC__param_9];
	ld.param.u32 	%r146, [_ZN36_GLOBAL__N__da906feb_4_k_cu_901dc2ec40guga_triplet_apply_contracted_dfs_kernelEPKiPKsPKliiiiS3_PKaS1_iiiPKdS9_S9_PKfSB_iPdSC__param_10];
	ld.param.u32 	%r143, [_ZN36_GLOBAL__N__da906feb_4_k_cu_901dc2ec40guga_triplet_apply_contracted_dfs_kernelEPKiPKsPKliiiiS3_PKaS1_iiiPKdS9_S9_PKfSB_iPdSC__param_11];
	ld.param.u32 	%r144, [_ZN36_GLOBAL__N__da906feb_4_k_cu_901dc2ec40guga_triplet_apply_contracted_dfs_kernelEPKiPKsPKliiiiS3_PKaS1_iiiPKdS9_S9_PKfSB_iPdSC__param_12];
	ld.param.u64 	%rd63, [_ZN36_GLOBAL__N__da906feb_4_k_cu_901dc2ec40guga_triplet_apply_contracted_dfs_kernelEPKiPKsPKliiiiS3_PKaS1_iiiPKdS9_S9_PKfSB_iPdSC__param_13];
	ld.param.u64 	%rd64, [_ZN36_GLOBAL__N__da906feb_4_k_cu_901dc2ec40guga_triplet_apply_contracted_dfs_kernelEPKiPKsPKliiiiS3_PKaS1_iiiPKdS9_S9_PKfSB_iPdSC__param_14];
	ld.param.u64 	%rd65, [_ZN36_GLOBAL__N__da906feb_4_k_cu_901dc2ec40guga_triplet_apply_contracted_dfs_kernelEPKiPKsPKliiiiS3_PKaS1_iiiPKdS9_S9_PKfSB_iPdSC__param_15];
	ld.param.u64 	%rd70, [_ZN36_GLOBAL__N__da906feb_4_k_cu_901dc2ec40guga_triplet_apply_contracted_dfs_kernelEPKiPKsPKliiiiS3_PKaS1_iiiPKdS9_S9_PKfSB_iPdSC__param_16];
	ld.param.u64 	%rd71, [_ZN36_GLOBAL__N__da906feb_4_k_cu_901dc2ec40guga_triplet_apply_contracted_dfs_kernelEPKiPKsPKliiiiS3_PKaS1_iiiPKdS9_S9_PKfSB_iPdSC__param_17];
	ld.param.u32 	%r145, [_ZN36_GLOBAL__N__da906feb_4_k_cu_901dc2ec40guga_triplet_apply_contracted_dfs_kernelEPKiPKsPKliiiiS3_PKaS1_iiiPKdS9_S9_PKfSB_iPdSC__param_18];
	ld.param.u64 	%rd72, [_ZN36_GLOBAL__N__da906feb_4_k_cu_901dc2ec40guga_triplet_apply_contracted_dfs_kernelEPKiPKsPKliiiiS3_PKaS1_iiiPKdS9_S9_PKfSB_iPdSC__param_19];
	ld.param.u64 	%rd73, [_ZN36_GLOBAL__N__da906feb_4_k_cu_901dc2ec40guga_triplet_apply_contracted_dfs_kernelEPKiPKsPKliiiiS3_PKaS1_iiiPKdS9_S9_PKfSB_iPdSC__param_20];
	cvta.to.global.u64 	%rd1, %rd73;
	cvta.to.global.u64 	%rd2, %rd72;
	cvta.to.global.u64 	%rd3, %rd71;
	cvta.to.global.u64 	%rd4, %rd70;
	cvta.to.global.u64 	%rd5, %rd69;
	cvta.to.global.u64 	%rd6, %rd67;
	cvta.to.global.u64 	%rd7, %rd68;
	cvta.to.global.u64 	%rd8, %rd66;
	add.u64 	%rd9, %SPL, 0;
	add.u64 	%rd10, %SPL, 64;
	add.u64 	%rd11, %SPL, 328;
	add.u64 	%rd12, %SPL, 592;
	add.u64 	%rd13, %SPL, 856;
	add.u64 	%rd14, %SPL, 1120;
	mov.u32 	%r1, %ctaid.x;
	setp.ge.s32 	%p4, %r1, %r146;
	or.b32  	%r147, %r144, %r142;
	setp.lt.s32 	%p5, %r147, 0;
	or.pred  	%p6, %p4, %p5;
	@%p6 bra 	$L__BB1_161;
	add.s32 	%r148, %r144, %r142;
	and.b32  	%r149, %r148, 1;
	setp.eq.b32 	%p7, %r149, 1;
	@%p7 bra 	$L__BB1_161;
	add.s32 	%r150, %r142, -2;
	abs.s32 	%r151, %r150;
	add.s32 	%r152, %r142, 2;
	setp.lt.s32 	%p8, %r144, %r151;
	setp.gt.s32 	%p9, %r144, %r152;
	or.pred  	%p10, %p8, %p9;
	@%p10 bra 	$L__BB1_161;
	cvt.u64.u32 	%rd15, %r1;
	cvta.to.global.u64 	%rd80, %rd63;
	mul.wide.u32 	%rd81, %r1, 8;
	add.s64 	%rd82, %rd80, %rd81;
	ld.global.nc.f64 	%fd1, [%rd82];
	setp.eq.f64 	%p11, %fd1, 0d0000000000000000;
	@%p11 bra 	$L__BB1_161;
	cvt.s64.s32 	%rd16, %r143;
	add.s32 	%r153, %r143, 1;
	cvt.s64.s32 	%rd83, %r153;
	mul.lo.s64 	%rd84, %rd83, %rd15;
	cvta.to.global.u64 	%rd85, %rd62;
	shl.b64 	%rd86, %rd84, 2;
	add.s64 	%rd17, %rd85, %rd86;
	mul.lo.s32 	%r2, %r143, %r143;
	mov.u32 	%r479, %tid.x;
	setp.ge.u32 	%p12, %r479, %r2;
	@%p12 bra 	$L__BB1_161;
	cvta.to.global.u64 	%rd87, %rd61;
	mad.lo.s64 	%rd18, %rd16, %rd15, %rd87;
	cvta.to.global.u64 	%rd19, %rd65;
	cvta.to.global.u64 	%rd20, %rd64;
	shl.b64 	%rd88, %rd16, 2;
	add.s64 	%rd21, %rd10, %rd88;
	add.s64 	%rd22, %rd17, %rd88;
	add.s32 	%r4, %r145, 1;
	cvt.s64.s32 	%rd23, %r141;
	mov.u32 	%r5, %ntid.x;
	and.b32  	%r6, %r143, 15;
	and.b32  	%r7, %r143, 7;
	and.b32  	%r8, %r143, 2147483632;
	and.b32  	%r9, %r143, 3;
	mul.wide.s32 	%rd24, %r141, 2;
	neg.s32 	%r10, %r8;
	add.s64 	%rd25, %rd18, 7;
$L__BB1_6:
	div.s32 	%r12, %r479, %r143;
	mul.lo.s32 	%r154, %r12, %r143;
	sub.s32 	%r13, %r479, %r154;
	setp.eq.s32 	%p13, %r12, %r13;
	@%p13 bra 	$L__BB1_160;
	cvt.s64.s32 	%rd26, %r12;
	add.s64 	%rd27, %rd18, %rd26;
	ld.global.nc.u8 	%rs21, [%rd27];
	cvt.u16.u8 	%rs22, %rs21;
	and.b16  	%rs23, %rs22, 255;
	setp.eq.s16 	%p14, %rs23, 3;
	cvt.s64.s32 	%rd28, %r13;
	add.s64 	%rd29, %rd18, %rd28;
	ld.global.nc.u8 	%rs24, [%rd29];
	cvt.u16.u8 	%rs2, %rs24;
	setp.eq.s16 	%p15, %rs2, 0;
	or.pred  	%p16, %p15, %p14;
	@%p16 bra 	$L__BB1_160;
	setp.lt.s32 	%p17, %r143, 1;
	min.s32 	%r14, %r12, %r13;
	max.s32 	%r15, %r12, %r13;
	@%p17 bra 	$L__BB1_22;
	setp.lt.u32 	%p18, %r143, 16;
	mov.b32 	%r482, 0;
	@%p18 bra 	$L__BB1_12;
	mov.u64 	%rd284, %rd25;
	mov.u64 	%rd285, %rd9;
	mov.u32 	%r480, %r10;
$L__BB1_11:
	.pragma "nounroll";
	ld.global.nc.u8 	%rs25, [%rd284+8];
	cvt.u32.u8 	%r156, %rs25;
	ld.global.nc.u8 	%rs26, [%rd284+7];
	cvt.u32.u8 	%r157, %rs26;
	prmt.b32 	%r158, %r157, %r156, 0x3340U;
	ld.global.nc.u8 	%rs27, [%rd284+6];
	cvt.u32.u8 	%r159, %rs27;
	ld.global.nc.u8 	%rs28, [%rd284+5];
	cvt.u32.u8 	%r160, %rs28;
	prmt.b32 	%r161, %r160, %r159, 0x3340U;
	prmt.b32 	%r162, %r161, %r158, 0x5410U;
	ld.global.nc.u8 	%rs29, [%rd284+4];
	cvt.u32.u8 	%r163, %rs29;
	ld.global.nc.u8 	%rs30, [%rd284+3];
	cvt.u32.u8 	%r164, %rs30;
	prmt.b32 	%r165, %r164, %r163, 0x3340U;
	ld.global.nc.u8 	%rs31, [%rd284+2];
	cvt.u32.u8 	%r166, %rs31;
	ld.global.nc.u8 	%rs32, [%rd284+1];
	cvt.u32.u8 	%r167, %rs32;
	prmt.b32 	%r168, %r167, %r166, 0x3340U;
	prmt.b32 	%r169, %r168, %r165, 0x5410U;
	ld.global.nc.u8 	%rs33, [%rd284];
	cvt.u32.u8 	%r170, %rs33;
	ld.global.nc.u8 	%rs34, [%rd284+-1];
	cvt.u32.u8 	%r171, %rs34;
	prmt.b32 	%r172, %r171, %r170, 0x3340U;
	ld.global.nc.u8 	%rs35, [%rd284+-2];
	cvt.u32.u8 	%r173, %rs35;
	ld.global.nc.u8 	%rs36, [%rd284+-3];
	cvt.u32.u8 	%r174, %rs36;
	prmt.b32 	%r175, %r174, %r173, 0x3340U;
	prmt.b32 	%r176, %r175, %r172, 0x5410U;
	ld.global.nc.u8 	%rs37, [%rd284+-4];
	cvt.u32.u8 	%r177, %rs37;
	ld.global.nc.u8 	%rs38, [%rd284+-5];
	cvt.u32.u8 	%r178, %rs38;
	prmt.b32 	%r179, %r178, %r177, 0x3340U;
	ld.global.nc.u8 	%rs39, [%rd284+-6];
	cvt.u32.u8 	%r180, %rs39;
	ld.global.nc.u8 	%rs40, [%rd284+-7];
	cvt.u32.u8 	%r181, %rs40;
	prmt.b32 	%r182, %r181, %r180, 0x3340U;
	prmt.b32 	%r183, %r182, %r179, 0x5410U;
	st.local.v4.b32 	[%rd285], {%r183, %r176, %r169, %r162};
	add.s32 	%r480, %r480, 16;
	add.s64 	%rd285, %rd285, 16;
	add.s64 	%rd284, %rd284, 16;
	setp.ne.s32 	%p19, %r480, 0;
	mov.u32 	%r482, %r8;
	@%p19 bra 	$L__BB1_11;
$L__BB1_12:
	setp.eq.s32 	%p20, %r6, 0;
	@%p20 bra 	$L__BB1_22;
	add.s32 	%r184, %r6, -1;
	setp.lt.u32 	%p21, %r184, 7;
	@%p21 bra 	$L__BB1_15;
	cvt.u64.u32 	%rd89, %r482;
	add.s64 	%rd90, %rd18, %rd89;
	ld.global.nc.u8 	%rs41, [%rd90];
	cvt.u16.u8 	%rs42, %rs41;
	add.s64 	%rd91, %rd9, %rd89;
	st.local.u8 	[%rd91], %rs42;
	ld.global.nc.u8 	%rs43, [%rd90+1];
	cvt.u16.u8 	%rs44, %rs43;
	st.local.u8 	[%rd91+1], %rs44;
	ld.global.nc.u8 	%rs45, [%rd90+2];
	cvt.u16.u8 	%rs46, %rs45;
	st.local.u8 	[%rd91+2], %rs46;
	ld.global.nc.u8 	%rs47, [%rd90+3];
	cvt.u16.u8 	%rs48, %rs47;
	st.local.u8 	[%rd91+3], %rs48;
	ld.global.nc.u8 	%rs49, [%rd90+4];
	cvt.u16.u8 	%rs50, %rs49;
	st.local.u8 	[%rd91+4], %rs50;
	ld.global.nc.u8 	%rs51, [%rd90+5];
	cvt.u16.u8 	%rs52, %rs51;
	st.local.u8 	[%rd91+5], %rs52;
	ld.global.nc.u8 	%rs53, [%rd90+6];
	cvt.u16.u8 	%rs54, %rs53;
	st.local.u8 	[%rd91+6], %rs54;
	ld.global.nc.u8 	%rs55, [%rd90+7];
	cvt.u16.u8 	%rs56, %rs55;
	st.local.u8 	[%rd91+7], %rs56;
	add.s32 	%r482, %r482, 8;
$L__BB1_15:
	setp.eq.s32 	%p22, %r7, 0;
	@%p22 bra 	$L__BB1_22;
	add.s32 	%r185, %r7, -1;
	setp.lt.u32 	%p23, %r185, 3;
	@%p23 bra 	$L__BB1_18;
	cvt.u64.u32 	%rd92, %r482;
	add.s64 	%rd93, %rd18, %rd92;
	ld.global.nc.u8 	%rs57, [%rd93];
	cvt.u16.u8 	%rs58, %rs57;
	add.s64 	%rd94, %rd9, %rd92;
	st.local.u8 	[%rd94], %rs58;
	ld.global.nc.u8 	%rs59, [%rd93+1];
	cvt.u16.u8 	%rs60, %rs59;
	st.local.u8 	[%rd94+1], %rs60;
	ld.global.nc.u8 	%rs61, [%rd93+2];
	cvt.u16.u8 	%rs62, %rs61;
	st.local.u8 	[%rd94+2], %rs62;
	ld.global.nc.u8 	%rs63, [%rd93+3];
	cvt.u16.u8 	%rs64, %rs63;
	st.local.u8 	[%rd94+3], %rs64;
	add.s32 	%r482, %r482, 4;
$L__BB1_18:
	setp.eq.s32 	%p24, %r9, 0;
	@%p24 bra 	$L__BB1_22;
	setp.eq.s32 	%p25, %r9, 1;
	cvt.u64.u32 	%rd95, %r482;
	add.s64 	%rd34, %rd18, %rd95;
	ld.global.nc.u8 	%rs65, [%rd34];
	cvt.u16.u8 	%rs66, %rs65;
	add.s64 	%rd35, %rd9, %rd95;
	st.local.u8 	[%rd35], %rs66;
	@%p25 bra 	$L__BB1_22;
	setp.eq.s32 	%p26, %r9, 2;
	ld.global.nc.u8 	%rs67, [%rd34+1];
	cvt.u16.u8 	%rs68, %rs67;
	st.local.u8 	[%rd35+1], %rs68;
	@%p26 bra 	$L__BB1_22;
	ld.global.nc.u8 	%rs69, [%rd34+2];
	cvt.u16.u8 	%rs70, %rs69;
	st.local.u8 	[%rd35+2], %rs70;
$L__BB1_22:
	st.local.u32 	[%rd10], %r139;
	setp.lt.s32 	%p27, %r14, 1;
	mov.b32 	%r488, 0;
	mov.u32 	%r487, %r139;
	@%p27 bra 	$L__BB1_26;
	mov.b32 	%r484, 0;
	mov.u32 	%r488, %r484;
	mov.u32 	%r487, %r139;
$L__BB1_24:
	cvt.u64.u32 	%rd96, %r484;
	add.s64 	%rd97, %rd18, %rd96;
	ld.global.nc.u8 	%rs71, [%rd97];
	cvt.s64.s8 	%rd98, %rs71;
	cvt.s64.s32 	%rd36, %r487;
	mul.wide.s32 	%rd99, %r487, 4;
	add.s64 	%rd37, %rd99, %rd98;
	shl.b64 	%rd100, %rd37, 2;
	add.s64 	%rd101, %rd8, %rd100;
	ld.global.nc.u32 	%r487, [%rd101];
	setp.lt.s32 	%p28, %r487, 0;
	@%p28 bra 	$L__BB1_160;
	add.s64 	%rd102, %rd37, %rd36;
	shl.b64 	%rd103, %rd102, 3;
	add.s64 	%rd104, %rd7, %rd103;
	ld.global.nc.u32 	%r188, [%rd104];
	add.s32 	%r488, %r488, %r188;
	add.s32 	%r28, %r484, 1;
	mul.wide.u32 	%rd105, %r484, 4;
	add.s64 	%rd106, %rd10, %rd105;
	st.local.u32 	[%rd106+4], %r487;
	setp.ne.s32 	%p29, %r28, %r14;
	mov.u32 	%r484, %r28;
	@%p29 bra 	$L__BB1_24;
$L__BB1_26:
	st.local.u32 	[%rd11], %r14;
	st.local.u32 	[%rd12], %r487;
	st.local.u32 	[%rd13], %r488;
	mov.b16 	%rs72, 0;
	st.local.u8 	[%rd14], %rs72;
	add.s32 	%r31, %r15, 1;
	add.s64 	%rd38, %rd9, %rd26;
	add.s64 	%rd39, %rd9, %rd28;
	add.s32 	%r32, %r14, 1;
	shl.b64 	%rd107, %rd28, 2;
	add.s64 	%rd40, %rd17, %rd107;
	add.s32 	%r33, %r13, 1;
	add.s64 	%rd41, %rd10, %rd107;
	shl.b64 	%rd108, %rd26, 2;
	add.s64 	%rd42, %rd17, %rd108;
	add.s32 	%r34, %r12, 1;
	add.s64 	%rd43, %rd10, %rd108;
	not.b32 	%r35, %r14;
	add.s32 	%r190, %r15, %r35;
	sub.s32 	%r191, %r15, %r14;
	add.s32 	%r36, %r191, -2;
	and.b32  	%r37, %r190, 15;
	and.b32  	%r38, %r190, 7;
	and.b32  	%r39, %r190, -16;
	and.b32  	%r40, %r190, 3;
	mad.lo.s64 	%rd109, %rd26, %rd16, %rd28;
	shl.b64 	%rd110, %rd109, 3;
	add.s64 	%rd44, %rd20, %rd110;
	add.s64 	%rd45, %rd19, %rd110;
	add.s64 	%rd111, %rd16, %rd26;
	mad.lo.s64 	%rd112, %rd111, %rd16, %rd28;
	shl.b64 	%rd113, %rd112, 3;
	add.s64 	%rd46, %rd20, %rd113;
	add.s64 	%rd47, %rd19, %rd113;
	add.s64 	%rd114, %rd111, %rd16;
	mad.lo.s64 	%rd115, %rd114, %rd16, %rd28;
	shl.b64 	%rd116, %rd115, 3;
	add.s64 	%rd48, %rd20, %rd116;
	add.s64 	%rd49, %rd19, %rd116;
	setp.eq.s16 	%p30, %rs2, 3;
	selp.u32 	%r41, 1, 0, %p30;
	setp.eq.s16 	%p31, %rs23, 0;
	selp.b32 	%r42, 1, 2, %p31;
	mov.b32 	%r527, 0;
$L__BB1_27:
	mul.wide.u32 	%rd117, %r527, 4;
	add.s64 	%rd50, %rd11, %rd117;
	ld.local.u32 	%r44, [%rd50];
	setp.ne.s32 	%p32, %r44, %r31;
	@%p32 bra 	$L__BB1_151;
	setp.ge.s32 	%p43, %r31, %r143;
	mul.wide.u32 	%rd135, %r527, 4;
	add.s64 	%rd136, %rd12, %rd135;
	ld.local.u32 	%r494, [%rd136];
	add.s64 	%rd137, %rd13, %rd135;
	ld.local.u32 	%r495, [%rd137];
	mov.pred 	%p42, -1;
	mov.pred 	%p284, %p42;
	@%p43 bra 	$L__BB1_32;
	mov.u32 	%r490, %r31;
	mov.u32 	%r491, %r15;
$L__BB1_30:
	mov.u32 	%r47, %r490;
	cvt.s64.s32 	%rd138, %r47;
	add.s64 	%rd139, %rd18, %rd138;
	ld.global.nc.u8 	%rs79, [%rd139];
	cvt.s64.s8 	%rd140, %rs79;
	cvt.s64.s32 	%rd51, %r494;
	mul.wide.s32 	%rd141, %r494, 4;
	add.s64 	%rd52, %rd141, %rd140;
	shl.b64 	%rd142, %rd52, 2;
	add.s64 	%rd143, %rd8, %rd142;
	ld.global.nc.u32 	%r51, [%rd143];
	setp.lt.s32 	%p45, %r51, 0;
	mov.pred 	%p284, 0;
	@%p45 bra 	$L__BB1_32;
	add.s64 	%rd144, %rd52, %rd51;
	shl.b64 	%rd145, %rd144, 3;
	add.s64 	%rd146, %rd7, %rd145;
	ld.global.nc.u32 	%r209, [%rd146];
	add.s32 	%r495, %r495, %r209;
	mul.wide.s32 	%rd147, %r491, 4;
	add.s64 	%rd148, %rd10, %rd147;
	st.local.u32 	[%rd148+8], %r51;
	add.s32 	%r490, %r47, 1;
	setp.lt.s32 	%p47, %r490, %r143;
	mov.u32 	%r491, %r47;
	mov.u32 	%r494, %r51;
	mov.pred 	%p284, %p42;
	@%p47 bra 	$L__BB1_30;
$L__BB1_32:
	setp.eq.s32 	%p48, %r494, %r140;
	and.pred  	%p49, %p284, %p48;
	setp.gt.s32 	%p50, %r495, -1;
	setp.lt.s32 	%p51, %r495, %r141;
	and.pred  	%p52, %p50, %p51;
	and.pred  	%p53, %p49, %p52;
	not.pred 	%p54, %p53;
	@%p54 bra 	$L__BB1_150;
	ld.local.u32 	%r210, [%rd21];
	mul.wide.s32 	%rd149, %r210, 2;
	add.s64 	%rd150, %rd6, %rd149;
	ld.global.nc.u16 	%rs3, [%rd150];
	cvt.s32.s16 	%r56, %rs3;
	ld.global.nc.u32 	%r211, [%rd22];
	mul.wide.s32 	%rd151, %r211, 2;
	add.s64 	%rd152, %rd5, %rd151;
	ld.global.nc.u16 	%rs80, [%rd152];
	cvt.s32.s16 	%r57, %rs80;
	or.b16  	%rs82, %rs3, %rs80;
	setp.lt.s16 	%p55, %rs82, 0;
	@%p55 bra 	$L__BB1_150;
	add.s32 	%r212, %r57, %r56;
	and.b32  	%r213, %r212, 1;
	setp.eq.b32 	%p56, %r213, 1;
	@%p56 bra 	$L__BB1_150;
	add.s32 	%r215, %r56, -2;
	abs.s32 	%r216, %r215;
	add.s32 	%r217, %r56, 2;
	setp.gt.s32 	%p57, %r216, %r57;
	setp.lt.s32 	%p58, %r217, %r57;
	or.pred  	%p59, %p57, %p58;
	@%p59 bra 	$L__BB1_150;
	ld.global.nc.u8 	%rs83, [%rd27];
	cvt.u16.u8 	%rs84, %rs83;
	setp.eq.s16 	%p60, %rs84, 0;
	setp.eq.s16 	%p61, %rs84, 3;
	ld.global.nc.u8 	%rs85, [%rd29];
	cvt.u16.u8 	%rs86, %rs85;
	and.b16  	%rs87, %rs86, 255;
	setp.eq.s16 	%p62, %rs87, 0;
	setp.eq.s16 	%p63, %rs87, 3;
	setp.ne.s16 	%p64, %rs87, 3;
	ld.local.u8 	%rs5, [%rd38];
	setp.eq.s16 	%p65, %rs5, 0;
	setp.eq.s16 	%p66, %rs5, 3;
	setp.ne.s16 	%p67, %rs5, 3;
	ld.local.u8 	%rs88, [%rd39];
	setp.eq.s16 	%p68, %rs88, 0;
	setp.eq.s16 	%p69, %rs88, 3;
	or.pred  	%p70, %p61, %p67;
	selp.u32 	%r219, -1, 0, %p70;
	selp.u32 	%r220, -1, 0, %p66;
	selp.b32 	%r221, %r220, %r219, %p60;
	and.b32  	%r223, %r221, 1;
	setp.eq.b32 	%p71, %r223, 1;
	or.pred  	%p72, %p65, %p71;
	or.pred  	%p73, %p69, %p64;
	selp.u32 	%r224, -1, 0, %p73;
	selp.u32 	%r225, -1, 0, %p63;
	selp.b32 	%r226, %r225, %r224, %p68;
	and.b32  	%r228, %r226, 1;
	setp.eq.b32 	%p74, %r228, 1;
	or.pred  	%p75, %p72, %p62;
	or.pred  	%p76, %p75, %p74;
	@%p76 bra 	$L__BB1_150;
	setp.lt.s32 	%p78, %r143, 1;
	mov.b32 	%r503, -1;
	mov.pred 	%p285, 0;
	mov.u32 	%r500, %r503;
	@%p78 bra 	$L__BB1_46;
	mov.b32 	%r497, -1;
	mov.b32 	%r496, 0;
	mov.u32 	%r498, %r497;
	mov.u32 	%r502, %r496;
	mov.u32 	%r503, %r498;
	mov.u32 	%r500, %r497;
$L__BB1_39:
	cvt.u64.u32 	%rd153, %r496;
	add.s64 	%rd154, %rd18, %rd153;
	ld.global.nc.u8 	%rs89, [%rd154];
	cvt.u16.u8 	%rs90, %rs89;
	setp.eq.s16 	%p79, %rs90, 0;
	setp.eq.s16 	%p80, %rs90, 3;
	selp.b32 	%r232, 2, 1, %p80;
	selp.b32 	%r62, 0, %r232, %p79;
	add.s64 	%rd155, %rd9, %rd153;
	ld.local.u8 	%rs91, [%rd155];
	setp.eq.s16 	%p81, %rs91, 0;
	setp.eq.s16 	%p82, %rs91, 3;
	selp.b32 	%r233, 2, 1, %p82;
	selp.b32 	%r63, 0, %r233, %p81;
	setp.eq.s32 	%p83, %r62, %r63;
	@%p83 bra 	$L__BB1_44;
	setp.eq.s32 	%p84, %r502, 0;
	mov.u32 	%r500, %r497;
	mov.u32 	%r503, %r496;
	@%p84 bra 	$L__BB1_43;
	setp.ne.s32 	%p85, %r502, 1;
	mov.u32 	%r500, %r496;
	mov.u32 	%r503, %r498;
	@%p85 bra 	$L__BB1_42;
	bra.uni 	$L__BB1_43;
$L__BB1_42:
	setp.gt.s32 	%p86, %r502, 1;
	mov.u32 	%r500, %r497;
	@%p86 bra 	$L__BB1_150;
$L__BB1_43:
	add.s32 	%r502, %r502, 1;
	sub.s32 	%r234, %r62, %r63;
	abs.s32 	%r235, %r234;
	setp.ne.s32 	%p87, %r235, 1;
	@%p87 bra 	$L__BB1_150;
$L__BB1_44:
	add.s32 	%r496, %r496, 1;
	setp.ne.s32 	%p88, %r496, %r143;
	mov.u32 	%r497, %r500;
	mov.u32 	%r498, %r503;
	@%p88 bra 	$L__BB1_39;
	setp.eq.s32 	%p285, %r502, 2;
$L__BB1_46:
	not.pred 	%p89, %p285;
	@%p89 bra 	$L__BB1_150;
	setp.ne.s32 	%p90, %r503, %r14;
	setp.ne.s32 	%p91, %r500, %r15;
	or.pred  	%p92, %p90, %p91;
	@%p92 bra 	$L__BB1_150;
	setp.ge.s32 	%p93, %r32, %r15;
	add.s16 	%rs92, %rs3, 1;
	cvt.rn.f64.u16 	%fd56, %rs92;
	sqrt.rn.f64 	%fd2, %fd56;
	mov.b32 	%r518, 0;
	@%p93 bra 	$L__BB1_62;
	setp.lt.u32 	%p94, %r36, 15;
	mov.b32 	%r518, 0;
	mov.u32 	%r510, %r32;
	@%p94 bra 	$L__BB1_52;
	mov.b32 	%r518, 0;
	mov.u32 	%r510, %r32;
$L__BB1_51:
	.pragma "nounroll";
	cvt.s64.s32 	%rd156, %r510;
	add.s64 	%rd157, %rd18, %rd156;
	ld.global.nc.u8 	%rs93, [%rd157];
	cvt.u16.u8 	%rs94, %rs93;
	setp.eq.s16 	%p95, %rs94, 0;
	setp.eq.s16 	%p96, %rs94, 3;
	selp.b32 	%r240, 2, 1, %p96;
	selp.b32 	%r241, 0, %r240, %p95;
	add.s32 	%r242, %r241, %r518;
	ld.global.nc.u8 	%rs95, [%rd157+1];
	cvt.u16.u8 	%rs96, %rs95;
	setp.eq.s16 	%p97, %rs96, 0;
	setp.eq.s16 	%p98, %rs96, 3;
	selp.b32 	%r243, 2, 1, %p98;
	selp.b32 	%r244, 0, %r243, %p97;
	add.s32 	%r245, %r244, %r242;
	ld.global.nc.u8 	%rs97, [%rd157+2];
	cvt.u16.u8 	%rs98, %rs97;
	setp.eq.s16 	%p99, %rs98, 0;
	setp.eq.s16 	%p100, %rs98, 3;
	selp.b32 	%r246, 2, 1, %p100;
	selp.b32 	%r247, 0, %r246, %p99;
	add.s32 	%r248, %r247, %r245;
	ld.global.nc.u8 	%rs99, [%rd157+3];
	cvt.u16.u8 	%rs100, %rs99;
	setp.eq.s16 	%p101, %rs100, 0;
	setp.eq.s16 	%p102, %rs100, 3;
	selp.b32 	%r249, 2, 1, %p102;
	selp.b32 	%r250, 0, %r249, %p101;
	add.s32 	%r251, %r250, %r248;
	ld.global.nc.u8 	%rs101, [%rd157+4];
	cvt.u16.u8 	%rs102, %rs101;
	setp.eq.s16 	%p103, %rs102, 0;
	setp.eq.s16 	%p104, %rs102, 3;
	selp.b32 	%r252, 2, 1, %p104;
	selp.b32 	%r253, 0, %r252, %p103;
	add.s32 	%r254, %r253, %r251;
	ld.global.nc.u8 	%rs103, [%rd157+5];
	cvt.u16.u8 	%rs104, %rs103;
	setp.eq.s16 	%p105, %rs104, 0;
	setp.eq.s16 	%p106, %rs104, 3;
	selp.b32 	%r255, 2, 1, %p106;
	selp.b32 	%r256, 0, %r255, %p105;
	add.s32 	%r257, %r256, %r254;
	ld.global.nc.u8 	%rs105, [%rd157+6];
	cvt.u16.u8 	%rs106, %rs105;
	setp.eq.s16 	%p107, %rs106, 0;
	setp.eq.s16 	%p108, %rs106, 3;
	selp.b32 	%r258, 2, 1, %p108;
	selp.b32 	%r259, 0, %r258, %p107;
	add.s32 	%r260, %r259, %r257;
	ld.global.nc.u8 	%rs107, [%rd157+7];
	cvt.u16.u8 	%rs108, %rs107;
	setp.eq.s16 	%p109, %rs108, 0;
	setp.eq.s16 	%p110, %rs108, 3;
	selp.b32 	%r261, 2, 1, %p110;
	selp.b32 	%r262, 0, %r261, %p109;
	add.s32 	%r263, %r262, %r260;
	ld.global.nc.u8 	%rs109, [%rd157+8];
	cvt.u16.u8 	%rs110, %rs109;
	setp.eq.s16 	%p111, %rs110, 0;
	setp.eq.s16 	%p112, %rs110, 3;
	selp.b32 	%r264, 2, 1, %p112;
	selp.b32 	%r265, 0, %r264, %p111;
	add.s32 	%r266, %r265, %r263;
	ld.global.nc.u8 	%rs111, [%rd157+9];
	cvt.u16.u8 	%rs112, %rs111;
	setp.eq.s16 	%p113, %rs112, 0;
	setp.eq.s16 	%p114, %rs112, 3;
	selp.b32 	%r267, 2, 1, %p114;
	selp.b32 	%r268, 0, %r267, %p113;
	add.s32 	%r269, %r268, %r266;
	ld.global.nc.u8 	%rs113, [%rd157+10];
	cvt.u16.u8 	%rs114, %rs113;
	setp.eq.s16 	%p115, %rs114, 0;
	setp.eq.s16 	%p116, %rs114, 3;
	selp.b32 	%r270, 2, 1, %p116;
	selp.b32 	%r271, 0, %r270, %p115;
	add.s32 	%r272, %r271, %r269;
	ld.global.nc.u8 	%rs115, [%rd157+11];
	cvt.u16.u8 	%rs116, %rs115;
	setp.eq.s16 	%p117, %rs116, 0;
	setp.eq.s16 	%p118, %rs116, 3;
	selp.b32 	%r273, 2, 1, %p118;
	selp.b32 	%r274, 0, %r273, %p117;
	add.s32 	%r275, %r274, %r272;
	ld.global.nc.u8 	%rs117, [%rd157+12];
	cvt.u16.u8 	%rs118, %rs117;
	setp.eq.s16 	%p119, %rs118, 0;
	setp.eq.s16 	%p120, %rs118, 3;
	selp.b32 	%r276, 2, 1, %p120;
	selp.b32 	%r277, 0, %r276, %p119;
	add.s32 	%r278, %r277, %r275;
	ld.global.nc.u8 	%rs119, [%rd157+13];
	cvt.u16.u8 	%rs120, %rs119;
	setp.eq.s16 	%p121, %rs120, 0;
	setp.eq.s16 	%p122, %rs120, 3;
	selp.b32 	%r279, 2, 1, %p122;
	selp.b32 	%r280, 0, %r279, %p121;
	add.s32 	%r281, %r280, %r278;
	ld.global.nc.u8 	%rs121, [%rd157+14];
	cvt.u16.u8 	%rs122, %rs121;
	setp.eq.s16 	%p123, %rs122, 0;
	setp.eq.s16 	%p124, %rs122, 3;
	selp.b32 	%r282, 2, 1, %p124;
	selp.b32 	%r283, 0, %r282, %p123;
	add.s32 	%r284, %r283, %r281;
	ld.global.nc.u8 	%rs123, [%rd157+15];
	cvt.u16.u8 	%rs124, %rs123;
	setp.eq.s16 	%p125, %rs124, 0;
	setp.eq.s16 	%p126, %rs124, 3;
	selp.b32 	%r285, 2, 1, %p126;
	selp.b32 	%r286, 0, %r285, %p125;
	add.s32 	%r518, %r286, %r284;
	add.s32 	%r510, %r510, 16;
	add.s32 	%r287, %r510, %r35;
	setp.ne.s32 	%p127, %r287, %r39;
	@%p127 bra 	$L__BB1_51;
$L__BB1_52:
	setp.eq.s32 	%p128, %r37, 0;
	@%p128 bra 	$L__BB1_62;
	add.s32 	%r289, %r37, -1;
	setp.lt.u32 	%p129, %r289, 7;
	@%p129 bra 	$L__BB1_55;
	cvt.s64.s32 	%rd158, %r510;
	add.s64 	%rd159, %rd18, %rd158;
	ld.global.nc.u8 	%rs125, [%rd159];
	cvt.u16.u8 	%rs126, %rs125;
	setp.eq.s16 	%p130, %rs126, 0;
	setp.eq.s16 	%p131, %rs126, 3;
	selp.b32 	%r290, 2, 1, %p131;
	selp.b32 	%r291, 0, %r290, %p130;
	add.s32 	%r292, %r291, %r518;
	ld.global.nc.u8 	%rs127, [%rd159+1];
	cvt.u16.u8 	%rs128, %rs127;
	setp.eq.s16 	%p132, %rs128, 0;
	setp.eq.s16 	%p133, %rs128, 3;
	selp.b32 	%r293, 2, 1, %p133;
	selp.b32 	%r294, 0, %r293, %p132;
	add.s32 	%r295, %r294, %r292;
	ld.global.nc.u8 	%rs129, [%rd159+2];
	cvt.u16.u8 	%rs130, %rs129;
	setp.eq.s16 	%p134, %rs130, 0;
	setp.eq.s16 	%p135, %rs130, 3;
	selp.b32 	%r296, 2, 1, %p135;
	selp.b32 	%r297, 0, %r296, %p134;
	add.s32 	%r298, %r297, %r295;
	ld.global.nc.u8 	%rs131, [%rd159+3];
	cvt.u16.u8 	%rs132, %rs131;
	setp.eq.s16 	%p136, %rs132, 0;
	setp.eq.s16 	%p137, %rs132, 3;
	selp.b32 	%r299, 2, 1, %p137;
	selp.b32 	%r300, 0, %r299, %p136;
	add.s32 	%r301, %r300, %r298;
	ld.global.nc.u8 	%rs133, [%rd159+4];
	cvt.u16.u8 	%rs134, %rs133;
	setp.eq.s16 	%p138, %rs134, 0;
	setp.eq.s16 	%p139, %rs134, 3;
	selp.b32 	%r302, 2, 1, %p139;
	selp.b32 	%r303, 0, %r302, %p138;
	add.s32 	%r304, %r303, %r301;
	ld.global.nc.u8 	%rs135, [%rd159+5];
	cvt.u16.u8 	%rs136, %rs135;
	setp.eq.s16 	%p140, %rs136, 0;
	setp.eq.s16 	%p141, %rs136, 3;
	selp.b32 	%r305, 2, 1, %p141;
	selp.b32 	%r306, 0, %r305, %p140;
	add.s32 	%r307, %r306, %r304;
	ld.global.nc.u8 	%rs137, [%rd159+6];
	cvt.u16.u8 	%rs138, %rs137;
	setp.eq.s16 	%p142, %rs138, 0;
	setp.eq.s16 	%p143, %rs138, 3;
	selp.b32 	%r308, 2, 1, %p143;
	selp.b32 	%r309, 0, %r308, %p142;
	add.s32 	%r310, %r309, %r307;
	ld.global.nc.u8 	%rs139, [%rd159+7];
	cvt.u16.u8 	%rs140, %rs139;
	setp.eq.s16 	%p144, %rs140, 0;
	setp.eq.s16 	%p145, %rs140, 3;
	selp.b32 	%r311, 2, 1, %p145;
	selp.b32 	%r312, 0, %r311, %p144;
	add.s32 	%r518, %r312, %r310;
	add.s32 	%r510, %r510, 8;
$L__BB1_55:
	setp.eq.s32 	%p146, %r38, 0;
	@%p146 bra 	$L__BB1_62;
	add.s32 	%r314, %r38, -1;
	setp.lt.u32 	%p147, %r314, 3;
	@%p147 bra 	$L__BB1_58;
	cvt.s64.s32 	%rd160, %r510;
	add.s64 	%rd161, %rd18, %rd160;
	ld.global.nc.u8 	%rs141, [%rd161];
	cvt.u16.u8 	%rs142, %rs141;
	setp.eq.s16 	%p148, %rs142, 0;
	setp.eq.s16 	%p149, %rs142, 3;
	selp.b32 	%r315, 2, 1, %p149;
	selp.b32 	%r316, 0, %r315, %p148;
	add.s32 	%r317, %r316, %r518;
	ld.global.nc.u8 	%rs143, [%rd161+1];
	cvt.u16.u8 	%rs144, %rs143;
	setp.eq.s16 	%p150, %rs144, 0;
	setp.eq.s16 	%p151, %rs144, 3;
	selp.b32 	%r318, 2, 1, %p151;
	selp.b32 	%r319, 0, %r318, %p150;
	add.s32 	%r320, %r319, %r317;
	ld.global.nc.u8 	%rs145, [%rd161+2];
	cvt.u16.u8 	%rs146, %rs145;
	setp.eq.s16 	%p152, %rs146, 0;
	setp.eq.s16 	%p153, %rs146, 3;
	selp.b32 	%r321, 2, 1, %p153;
	selp.b32 	%r322, 0, %r321, %p152;
	add.s32 	%r323, %r322, %r320;
	ld.global.nc.u8 	%rs147, [%rd161+3];
	cvt.u16.u8 	%rs148, %rs147;
	setp.eq.s16 	%p154, %rs148, 0;
	setp.eq.s16 	%p155, %rs148, 3;
	selp.b32 	%r324, 2, 1, %p155;
	selp.b32 	%r325, 0, %r324, %p154;
	add.s32 	%r518, %r325, %r323;
	add.s32 	%r510, %r510, 4;
$L__BB1_58:
	setp.eq.s32 	%p156, %r40, 0;
	@%p156 bra 	$L__BB1_62;
	setp.eq.s32 	%p157, %r40, 1;
	cvt.s64.s32 	%rd162, %r510;
	add.s64 	%rd53, %rd18, %rd162;
	ld.global.nc.u8 	%rs149, [%rd53];
	cvt.u16.u8 	%rs150, %rs149;
	setp.eq.s16 	%p158, %rs150, 0;
	setp.eq.s16 	%p159, %rs150, 3;
	selp.b32 	%r326, 2, 1, %p159;
	selp.b32 	%r327, 0, %r326, %p158;
	add.s32 	%r518, %r327, %r518;
	@%p157 bra 	$L__BB1_62;
	setp.eq.s32 	%p160, %r40, 2;
	ld.global.nc.u8 	%rs151, [%rd53+1];
	cvt.u16.u8 	%rs152, %rs151;
	setp.eq.s16 	%p161, %rs152, 0;
	setp.eq.s16 	%p162, %rs152, 3;
	selp.b32 	%r328, 2, 1, %p162;
	selp.b32 	%r329, 0, %r328, %p161;
	add.s32 	%r518, %r329, %r518;
	@%p160 bra 	$L__BB1_62;
	ld.global.nc.u8 	%rs153, [%rd53+2];
	cvt.u16.u8 	%rs154, %rs153;
	setp.eq.s16 	%p163, %rs154, 0;
	setp.eq.s16 	%p164, %rs154, 3;
	selp.b32 	%r330, 2, 1, %p164;
	selp.b32 	%r331, 0, %r330, %p163;
	add.s32 	%r518, %r331, %r518;
$L__BB1_62:
	mov.f64 	%fd57, 0d3FF3988E1409212E;
	div.rn.f64 	%fd58, %fd57, %fd2;
	setp.eq.s16 	%p165, %rs5, 3;
	setp.eq.s16 	%p166, %rs87, 3;
	setp.lt.s32 	%p167, %r14, 2;
	setp.lt.s32 	%p168, %r12, %r13;
	selp.u32 	%r332, -1, 0, %p165;
	selp.u32 	%r333, -1, 0, %p166;
	add.s32 	%r334, %r332, %r333;
	selp.b32 	%r335, %r334, 0, %p168;
	add.s32 	%r336, %r518, %r335;
	and.b32  	%r337, %r336, 1;
	setp.eq.b32 	%p169, %r337, 1;
	neg.f64 	%fd59, %fd58;
	selp.f64 	%fd3, %fd59, %fd58, %p169;
	@%p167 bra 	$L__BB1_66;
	mov.b32 	%r519, 1;
	bra.uni 	$L__BB1_65;
$L__BB1_64:
	add.s32 	%r519, %r519, 1;
	setp.eq.s32 	%p171, %r519, %r14;
	@%p171 bra 	$L__BB1_66;
$L__BB1_65:
	mul.wide.u32 	%rd163, %r519, 4;
	add.s64 	%rd164, %rd17, %rd163;
	ld.global.nc.u32 	%r339, [%rd164];
	mul.wide.s32 	%rd165, %r339, 2;
	add.s64 	%rd166, %rd5, %rd165;
	ld.global.nc.u16 	%rs156, [%rd166];
	add.s64 	%rd167, %rd10, %rd163;
	ld.local.u32 	%r340, [%rd167];
	mul.wide.s32 	%rd168, %r340, 2;
	add.s64 	%rd169, %rd6, %rd168;
	ld.global.nc.u16 	%rs157, [%rd169];
	setp.eq.s16 	%p170, %rs156, %rs157;
	@%p170 bra 	$L__BB1_64;
	bra.uni 	$L__BB1_150;
$L__BB1_66:
	setp.ge.s32 	%p172, %r12, %r13;
	@%p172 bra 	$L__BB1_102;
	ld.global.nc.u32 	%r410, [%rd42];
	mul.wide.s32 	%rd219, %r410, 2;
	add.s64 	%rd54, %rd5, %rd219;
	ld.global.nc.u32 	%r411, [%rd42+4];
	mul.wide.s32 	%rd220, %r411, 2;
	add.s64 	%rd221, %rd5, %rd220;
	ld.global.nc.u16 	%rs6, [%rd221];
	ld.local.u32 	%r412, [%rd43];
	mul.wide.s32 	%rd222, %r412, 2;
	add.s64 	%rd223, %rd6, %rd222;
	ld.global.nc.u16 	%rs7, [%rd223];
	ld.local.u32 	%r413, [%rd43+4];
	mul.wide.s32 	%rd224, %r413, 2;
	add.s64 	%rd225, %rd6, %rd224;
	ld.global.nc.u16 	%rs8, [%rd225];
	mov.f64 	%fd130, 0d0000000000000000;
	@%p165 bra 	$L__BB1_70;
	ld.global.nc.u16 	%rs181, [%rd54];
	setp.ne.s16 	%p225, %rs6, %rs181;
	@%p225 bra 	$L__BB1_73;
	cvt.rn.f64.s16 	%fd88, %rs8;
	add.f64 	%fd89, %fd88, 0d3FF0000000000000;
	sqrt.rn.f64 	%fd130, %fd89;
	bra.uni 	$L__BB1_73;
$L__BB1_70:
	setp.ne.s16 	%p226, %rs8, %rs7;
	@%p226 bra 	$L__BB1_73;
	not.b16 	%rs182, %rs6;
	cvt.s32.s16 	%r414, %rs182;
	cvt.s32.s16 	%r415, %rs7;
	add.s32 	%r416, %r415, %r414;
	and.b32  	%r417, %r416, 1;
	setp.eq.b32 	%p227, %r417, 1;
	and.b32  	%r418, %r416, 2;
	setp.eq.s32 	%p228, %r418, 0;
	selp.f64 	%fd92, 0d3FF0000000000000, 0dBFF0000000000000, %p228;
	selp.f64 	%fd5, 0d0000000000000000, %fd92, %p227;
	setp.eq.f64 	%p229, %fd5, 0d0000000000000000;
	@%p229 bra 	$L__BB1_73;
	cvt.rn.f64.s16 	%fd93, %rs6;
	add.f64 	%fd94, %fd93, 0d3FF0000000000000;
	sqrt.rn.f64 	%fd95, %fd94;
	mul.f64 	%fd130, %fd95, %fd5;
$L__BB1_73:
	mul.f64 	%fd131, %fd3, %fd130;
	setp.eq.f64 	%p230, %fd131, 0d0000000000000000;
	@%p230 bra 	$L__BB1_150;
	setp.ge.s32 	%p231, %r34, %r13;
	@%p231 bra 	$L__BB1_82;
	mov.u32 	%r520, %r34;
$L__BB1_76:
	cvt.s64.s32 	%rd226, %r520;
	add.s64 	%rd227, %rd18, %rd226;
	ld.global.nc.u8 	%rs184, [%rd227];
	cvt.u16.u8 	%rs183, %rs184;
	setp.eq.s16 	%p232, %rs183, 0;
	@%p232 bra 	$L__BB1_81;
	setp.eq.s16 	%p233, %rs183, 3;
	@%p233 bra 	$L__BB1_81;
	mul.wide.s32 	%rd228, %r520, 4;
	add.s64 	%rd229, %rd17, %rd228;
	ld.global.nc.u32 	%r419, [%rd229];
	mul.wide.s32 	%rd230, %r419, 2;
	add.s64 	%rd231, %rd5, %rd230;
	ld.global.nc.u16 	%rs185, [%rd231];
	cvt.s32.s16 	%r97, %rs185;
	ld.global.nc.u32 	%r420, [%rd229+4];
	mul.wide.s32 	%rd232, %r420, 2;
	add.s64 	%rd233, %rd5, %rd232;
	ld.global.nc.u16 	%rs187, [%rd233];
	cvt.s32.s16 	%r421, %rs187;
	add.s64 	%rd234, %rd10, %rd228;
	ld.local.u32 	%r422, [%rd234];
	mul.wide.s32 	%rd235, %r422, 2;
	add.s64 	%rd236, %rd6, %rd235;
	ld.global.nc.u16 	%rs189, [%rd236];
	cvt.s32.s16 	%r98, %rs189;
	ld.local.u32 	%r423, [%rd234+4];
	mul.wide.s32 	%rd237, %r423, 2;
	add.s64 	%rd238, %rd6, %rd237;
	ld.global.nc.u16 	%rs191, [%rd238];
	cvt.s32.s16 	%r424, %rs191;
	sub.s32 	%r425, %r421, %r97;
	sub.s32 	%r426, %r424, %r98;
	setp.eq.s32 	%p234, %r425, -1;
	selp.b32 	%r427, 1, -1, %p234;
	setp.eq.s32 	%p235, %r425, 1;
	selp.b32 	%r99, 0, %r427, %p235;
	setp.eq.s32 	%p236, %r426, -1;
	selp.b32 	%r428, 1, -1, %p236;
	setp.eq.s32 	%p237, %r426, 1;
	selp.b32 	%r429, 0, %r428, %p237;
	or.b32  	%r430, %r99, %r429;
	setp.lt.s32 	%p238, %r430, 0;
	max.u32 	%r431, %r97, %r421;
	setp.gt.u32 	%p239, %r431, %r145;
	or.pred  	%p240, %p239, %p238;
	setp.lt.u32 	%p241, %r145, %r98;
	or.pred  	%p242, %p240, %p241;
	setp.lt.u32 	%p243, %r145, %r424;
	or.pred  	%p244, %p242, %p243;
	@%p244 bra 	$L__BB1_150;
	mad.lo.s32 	%r432, %r4, %r97, %r98;
	shl.b32 	%r433, %r432, 2;
	shl.b32 	%r434, %r99, 1;
	add.s32 	%r435, %r434, %r433;
	add.s32 	%r436, %r435, %r429;
	mul.wide.s32 	%rd239, %r436, 4;
	add.s64 	%rd240, %rd3, %rd239;
	ld.global.nc.f32 	%f1, [%rd240];
	setp.eq.f32 	%p245, %f1, 0f00000000;
	@%p245 bra 	$L__BB1_150;
	cvt.f64.f32 	%fd96, %f1;
	mul.f64 	%fd131, %fd131, %fd96;
$L__BB1_81:
	add.s32 	%r520, %r520, 1;
	setp.lt.s32 	%p246, %r520, %r13;
	@%p246 bra 	$L__BB1_76;
$L__BB1_82:
	ld.global.nc.u32 	%r437, [%rd40];
	mul.wide.s32 	%rd241, %r437, 2;
	add.s64 	%rd242, %rd5, %rd241;
	ld.global.nc.u16 	%rs9, [%rd242];
	cvt.s32.s16 	%r102, %rs9;
	ld.global.nc.u32 	%r438, [%rd40+4];
	mul.wide.s32 	%rd243, %r438, 2;
	add.s64 	%rd244, %rd5, %rd243;
	ld.global.nc.u16 	%rs10, [%rd244];
	cvt.s32.s16 	%r103, %rs10;
	ld.local.u32 	%r439, [%rd41];
	mul.wide.s32 	%rd245, %r439, 2;
	add.s64 	%rd246, %rd6, %rd245;
	ld.global.nc.u16 	%rs11, [%rd246];
	cvt.s32.s16 	%r104, %rs11;
	ld.local.u32 	%r440, [%rd41+4];
	mul.wide.s32 	%rd247, %r440, 2;
	add.s64 	%rd248, %rd6, %rd247;
	ld.global.nc.u16 	%rs12, [%rd248];
	cvt.s32.s16 	%r105, %rs12;
	mov.f64 	%fd136, 0d0000000000000000;
	@%p64 bra 	$L__BB1_88;
	setp.ne.s16 	%p253, %rs10, %rs9;
	@%p253 bra 	$L__BB1_93;
	add.s32 	%r451, %r105, %r103;
	and.b32  	%r452, %r451, 1;
	setp.eq.b32 	%p254, %r452, 1;
	and.b32  	%r453, %r451, 2;
	setp.eq.s32 	%p255, %r453, 0;
	selp.f64 	%fd107, 0d3FF0000000000000, 0dBFF0000000000000, %p255;
	selp.f64 	%fd13, 0d0000000000000000, %fd107, %p254;
	setp.eq.f64 	%p256, %fd13, 0d0000000000000000;
	@%p256 bra 	$L__BB1_93;
	max.u32 	%r455, %r104, %r103;
	max.u32 	%r457, %r455, %r105;
	setp.gt.u32 	%p257, %r457, %r145;
	mov.f64 	%fd134, 0d0000000000000000;
	@%p257 bra 	$L__BB1_87;
	mad.lo.s32 	%r458, %r4, %r104, %r103;
	mad.lo.s32 	%r459, %r458, %r4, %r105;
	mul.wide.s32 	%rd251, %r459, 4;
	add.s64 	%rd252, %rd4, %rd251;
	ld.global.nc.f32 	%f8, [%rd252];
	cvt.f64.f32 	%fd134, %f8;
$L__BB1_87:
	cvt.rn.f64.s16 	%fd109, %rs12;
	add.f64 	%fd110, %fd109, 0d3FF0000000000000;
	sqrt.rn.f64 	%fd111, %fd110;
	mul.f64 	%fd112, %fd111, %fd13;
	mul.f64 	%fd136, %fd112, %fd134;
	bra.uni 	$L__BB1_93;
$L__BB1_88:
	setp.ne.s16 	%p248, %rs12, %rs11;
	@%p248 bra 	$L__BB1_93;
	add.s32 	%r441, %r102, %r104;
	add.s32 	%r442, %r441, -1;
	and.b32  	%r443, %r442, 1;
	setp.eq.b32 	%p249, %r443, 1;
	and.b32  	%r444, %r442, 2;
	setp.eq.s32 	%p250, %r444, 0;
	selp.f64 	%fd99, 0d3FF0000000000000, 0dBFF0000000000000, %p250;
	selp.f64 	%fd17, 0d0000000000000000, %fd99, %p249;
	setp.eq.f64 	%p251, %fd17, 0d0000000000000000;
	@%p251 bra 	$L__BB1_93;
	max.u32 	%r446, %r102, %r104;
	max.u32 	%r448, %r446, %r103;
	setp.gt.u32 	%p252, %r448, %r145;
	mov.f64 	%fd135, 0d0000000000000000;
	@%p252 bra 	$L__BB1_92;
	mad.lo.s32 	%r449, %r4, %r102, %r104;
	mad.lo.s32 	%r450, %r449, %r4, %r103;
	mul.wide.s32 	%rd249, %r450, 4;
	add.s64 	%rd250, %rd4, %rd249;
	ld.global.nc.f32 	%f7, [%rd250];
	cvt.f64.f32 	%fd135, %f7;
$L__BB1_92:
	cvt.rn.f64.s16 	%fd101, %rs10;
	add.f64 	%fd102, %fd101, 0d3FF0000000000000;
	sqrt.rn.f64 	%fd103, %fd102;
	mul.f64 	%fd104, %fd103, %fd17;
	mul.f64 	%fd136, %fd104, %fd135;
$L__BB1_93:
	mul.f64 	%fd148, %fd131, %fd136;
	setp.eq.f64 	%p258, %fd148, 0d0000000000000000;
	@%p258 bra 	$L__BB1_150;
	setp.ge.s32 	%p259, %r33, %r143;
	@%p259 bra 	$L__BB1_137;
	mov.u32 	%r521, %r33;
$L__BB1_96:
	cvt.s64.s32 	%rd253, %r521;
	add.s64 	%rd254, %rd18, %rd253;
	ld.global.nc.u8 	%rs195, [%rd254];
	cvt.u16.u8 	%rs194, %rs195;
	setp.eq.s16 	%p260, %rs194, 0;
	@%p260 bra 	$L__BB1_101;
	setp.eq.s16 	%p261, %rs194, 3;
	@%p261 bra 	$L__BB1_101;
	mul.wide.s32 	%rd255, %r521, 4;
	add.s64 	%rd256, %rd17, %rd255;
	ld.global.nc.u32 	%r460, [%rd256];
	mul.wide.s32 	%rd257, %r460, 2;
	add.s64 	%rd258, %rd5, %rd257;
	ld.global.nc.u16 	%rs196, [%rd258];
	cvt.s32.s16 	%r107, %rs196;
	ld.global.nc.u32 	%r461, [%rd256+4];
	mul.wide.s32 	%rd259, %r461, 2;
	add.s64 	%rd260, %rd5, %rd259;
	ld.global.nc.u16 	%rs198, [%rd260];
	cvt.s32.s16 	%r462, %rs198;
	add.s64 	%rd261, %rd10, %rd255;
	ld.local.u32 	%r463, [%rd261];
	mul.wide.s32 	%rd262, %r463, 2;
	add.s64 	%rd263, %rd6, %rd262;
	ld.global.nc.u16 	%rs200, [%rd263];
	cvt.s32.s16 	%r108, %rs200;
	ld.local.u32 	%r464, [%rd261+4];
	mul.wide.s32 	%rd264, %r464, 2;
	add.s64 	%rd265, %rd6, %rd264;
	ld.global.nc.u16 	%rs202, [%rd265];
	cvt.s32.s16 	%r465, %rs202;
	sub.s32 	%r466, %r462, %r107;
	sub.s32 	%r467, %r465, %r108;
	setp.eq.s32 	%p262, %r466, -1;
	selp.b32 	%r468, 1, -1, %p262;
	setp.eq.s32 	%p263, %r466, 1;
	selp.b32 	%r109, 0, %r468, %p263;
	setp.eq.s32 	%p264, %r467, -1;
	selp.b32 	%r469, 1, -1, %p264;
	setp.eq.s32 	%p265, %r467, 1;
	selp.b32 	%r470, 0, %r469, %p265;
	or.b32  	%r471, %r109, %r470;
	setp.lt.s32 	%p266, %r471, 0;
	max.u32 	%r472, %r107, %r462;
	setp.gt.u32 	%p267, %r472, %r145;
	or.pred  	%p268, %p267, %p266;
	setp.lt.u32 	%p269, %r145, %r108;
	or.pred  	%p270, %p268, %p269;
	setp.lt.u32 	%p271, %r145, %r465;
	or.pred  	%p272, %p270, %p271;
	@%p272 bra 	$L__BB1_150;
	add.s32 	%r473, %r4, %r107;
	mad.lo.s32 	%r474, %r473, %r4, %r108;
	shl.b32 	%r475, %r474, 2;
	shl.b32 	%r476, %r109, 1;
	add.s32 	%r477, %r476, %r475;
	add.s32 	%r478, %r477, %r470;
	mul.wide.s32 	%rd266, %r478, 4;
	add.s64 	%rd267, %rd3, %rd266;
	ld.global.nc.f32 	%f2, [%rd267];
	setp.eq.f32 	%p273, %f2, 0f00000000;
	@%p273 bra 	$L__BB1_150;
	cvt.f64.f32 	%fd113, %f2;
	mul.f64 	%fd148, %fd148, %fd113;
$L__BB1_101:
	add.s32 	%r521, %r521, 1;
	setp.lt.s32 	%p274, %r521, %r143;
	@%p274 bra 	$L__BB1_96;
	bra.uni 	$L__BB1_137;
$L__BB1_102:
	ld.global.nc.u32 	%r341, [%rd40];
	mul.wide.s32 	%rd170, %r341, 2;
	add.s64 	%rd55, %rd5, %rd170;
	ld.global.nc.u32 	%r342, [%rd40+4];
	mul.wide.s32 	%rd171, %r342, 2;
	add.s64 	%rd172, %rd5, %rd171;
	ld.global.nc.u16 	%rs13, [%rd172];
	ld.local.u32 	%r343, [%rd41];
	mul.wide.s32 	%rd173, %r343, 2;
	add.s64 	%rd174, %rd6, %rd173;
	ld.global.nc.u16 	%rs14, [%rd174];
	ld.local.u32 	%r344, [%rd41+4];
	mul.wide.s32 	%rd175, %r344, 2;
	add.s64 	%rd176, %rd6, %rd175;
	ld.global.nc.u16 	%rs15, [%rd176];
	mov.f64 	%fd139, 0d0000000000000000;
	@%p64 bra 	$L__BB1_105;
	ld.global.nc.u16 	%rs160, [%rd55];
	setp.ne.s16 	%p178, %rs13, %rs160;
	@%p178 bra 	$L__BB1_108;
	cvt.rn.f64.s16 	%fd67, %rs15;
	add.f64 	%fd68, %fd67, 0d3FF0000000000000;
	sqrt.rn.f64 	%fd139, %fd68;
	bra.uni 	$L__BB1_108;
$L__BB1_105:
	setp.ne.s16 	%p174, %rs15, %rs14;
	@%p174 bra 	$L__BB1_108;
	not.b16 	%rs159, %rs13;
	cvt.s32.s16 	%r345, %rs159;
	cvt.s32.s16 	%r346, %rs14;
	add.s32 	%r347, %r346, %r345;
	and.b32  	%r348, %r347, 1;
	setp.eq.b32 	%p175, %r348, 1;
	and.b32  	%r349, %r347, 2;
	setp.eq.s32 	%p176, %r349, 0;
	selp.f64 	%fd62, 0d3FF0000000000000, 0dBFF0000000000000, %p176;
	selp.f64 	%fd27, 0d0000000000000000, %fd62, %p175;
	setp.eq.f64 	%p177, %fd27, 0d0000000000000000;
	@%p177 bra 	$L__BB1_108;
	cvt.rn.f64.s16 	%fd63, %rs13;
	add.f64 	%fd64, %fd63, 0d3FF0000000000000;
	sqrt.rn.f64 	%fd65, %fd64;
	mul.f64 	%fd139, %fd65, %fd27;
$L__BB1_108:
	mul.f64 	%fd140, %fd3, %fd139;
	setp.eq.f64 	%p179, %fd140, 0d0000000000000000;
	@%p179 bra 	$L__BB1_150;
	setp.ge.s32 	%p180, %r33, %r12;
	@%p180 bra 	$L__BB1_117;
	mov.u32 	%r522, %r33;
$L__BB1_111:
	cvt.s64.s32 	%rd177, %r522;
	add.s64 	%rd178, %rd18, %rd177;
	ld.global.nc.u8 	%rs162, [%rd178];
	cvt.u16.u8 	%rs161, %rs162;
	setp.eq.s16 	%p181, %rs161, 0;
	@%p181 bra 	$L__BB1_116;
	setp.eq.s16 	%p182, %rs161, 3;
	@%p182 bra 	$L__BB1_116;
	mul.wide.s32 	%rd179, %r522, 4;
	add.s64 	%rd180, %rd17, %rd179;
	ld.global.nc.u32 	%r350, [%rd180];
	mul.wide.s32 	%rd181, %r350, 2;
	add.s64 	%rd182, %rd5, %rd181;
	ld.global.nc.u16 	%rs163, [%rd182];
	cvt.s32.s16 	%r113, %rs163;
	ld.global.nc.u32 	%r351, [%rd180+4];
	mul.wide.s32 	%rd183, %r351, 2;
	add.s64 	%rd184, %rd5, %rd183;
	ld.global.nc.u16 	%rs165, [%rd184];
	cvt.s32.s16 	%r352, %rs165;
	add.s64 	%rd185, %rd10, %rd179;
	ld.local.u32 	%r353, [%rd185];
	mul.wide.s32 	%rd186, %r353, 2;
	add.s64 	%rd187, %rd6, %rd186;
	ld.global.nc.u16 	%rs167, [%rd187];
	cvt.s32.s16 	%r114, %rs167;
	ld.local.u32 	%r354, [%rd185+4];
	mul.wide.s32 	%rd188, %r354, 2;
	add.s64 	%rd189, %rd6, %rd188;
	ld.global.nc.u16 	%rs169, [%rd189];
	cvt.s32.s16 	%r355, %rs169;
	sub.s32 	%r356, %r352, %r113;
	sub.s32 	%r357, %r355, %r114;
	setp.eq.s32 	%p183, %r356, -1;
	selp.b32 	%r358, 1, -1, %p183;
	setp.eq.s32 	%p184, %r356, 1;
	selp.b32 	%r115, 0, %r358, %p184;
	setp.eq.s32 	%p185, %r357, -1;
	selp.b32 	%r359, 1, -1, %p185;
	setp.eq.s32 	%p186, %r357, 1;
	selp.b32 	%r360, 0, %r359, %p186;
	or.b32  	%r361, %r115, %r360;
	setp.lt.s32 	%p187, %r361, 0;
	max.u32 	%r362, %r113, %r352;
	setp.gt.u32 	%p188, %r362, %r145;
	or.pred  	%p189, %p188, %p187;
	setp.lt.u32 	%p190, %r145, %r114;
	or.pred  	%p191, %p189, %p190;
	setp.lt.u32 	%p192, %r145, %r355;
	or.pred  	%p193, %p191, %p192;
	@%p193 bra 	$L__BB1_150;
	mad.lo.s32 	%r363, %r4, %r113, %r114;
	shl.b32 	%r364, %r363, 2;
	shl.b32 	%r365, %r115, 1;
	add.s32 	%r366, %r365, %r364;
	add.s32 	%r367, %r366, %r360;
	mul.wide.s32 	%rd190, %r367, 4;
	add.s64 	%rd191, %rd3, %rd190;
	ld.global.nc.f32 	%f3, [%rd191];
	setp.eq.f32 	%p194, %f3, 0f00000000;
	@%p194 bra 	$L__BB1_150;
	cvt.f64.f32 	%fd69, %f3;
	mul.f64 	%fd140, %fd140, %fd69;
$L__BB1_116:
	add.s32 	%r522, %r522, 1;
	setp.lt.s32 	%p195, %r522, %r12;
	@%p195 bra 	$L__BB1_111;
$L__BB1_117:
	ld.global.nc.u32 	%r368, [%rd42];
	mul.wide.s32 	%rd192, %r368, 2;
	add.s64 	%rd193, %rd5, %rd192;
	ld.global.nc.u16 	%rs16, [%rd193];
	cvt.s32.s16 	%r118, %rs16;
	ld.global.nc.u32 	%r369, [%rd42+4];
	mul.wide.s32 	%rd194, %r369, 2;
	add.s64 	%rd195, %rd5, %rd194;
	ld.global.nc.u16 	%rs17, [%rd195];
	cvt.s32.s16 	%r119, %rs17;
	ld.local.u32 	%r370, [%rd43];
	mul.wide.s32 	%rd196, %r370, 2;
	add.s64 	%rd197, %rd6, %rd196;
	ld.global.nc.u16 	%rs18, [%rd197];
	cvt.s32.s16 	%r120, %rs18;
	ld.local.u32 	%r371, [%rd43+4];
	mul.wide.s32 	%rd198, %r371, 2;
	add.s64 	%rd199, %rd6, %rd198;
	ld.global.nc.u16 	%rs19, [%rd199];
	cvt.s32.s16 	%r121, %rs19;
	mov.f64 	%fd145, 0d0000000000000000;
	@%p165 bra 	$L__BB1_123;
	setp.ne.s16 	%p197, %rs17, %rs16;
	@%p197 bra 	$L__BB1_128;
	add.s32 	%r372, %r121, %r119;
	and.b32  	%r373, %r372, 1;
	setp.eq.b32 	%p198, %r373, 1;
	and.b32  	%r374, %r372, 2;
	setp.eq.s32 	%p199, %r374, 0;
	selp.f64 	%fd72, 0d3FF0000000000000, 0dBFF0000000000000, %p199;
	selp.f64 	%fd35, 0d0000000000000000, %fd72, %p198;
	setp.eq.f64 	%p200, %fd35, 0d0000000000000000;
	@%p200 bra 	$L__BB1_128;
	max.u32 	%r376, %r120, %r119;
	max.u32 	%r378, %r376, %r121;
	setp.gt.u32 	%p201, %r378, %r145;
	mov.f64 	%fd143, 0d0000000000000000;
	@%p201 bra 	$L__BB1_122;
	mad.lo.s32 	%r379, %r4, %r120, %r119;
	mad.lo.s32 	%r380, %r379, %r4, %r121;
	mul.wide.s32 	%rd200, %r380, 4;
	add.s64 	%rd201, %rd4, %rd200;
	ld.global.nc.f32 	%f5, [%rd201];
	cvt.f64.f32 	%fd143, %f5;
$L__BB1_122:
	cvt.rn.f64.s16 	%fd74, %rs19;
	add.f64 	%fd75, %fd74, 0d3FF0000000000000;
	sqrt.rn.f64 	%fd76, %fd75;
	mul.f64 	%fd77, %fd76, %fd35;
	mul.f64 	%fd145, %fd77, %fd143;
	bra.uni 	$L__BB1_128;
$L__BB1_123:
	setp.ne.s16 	%p202, %rs19, %rs18;
	@%p202 bra 	$L__BB1_128;
	add.s32 	%r381, %r118, %r120;
	add.s32 	%r382, %r381, -1;
	and.b32  	%r383, %r382, 1;
	setp.eq.b32 	%p203, %r383, 1;
	and.b32  	%r384, %r382, 2;
	setp.eq.s32 	%p204, %r384, 0;
	selp.f64 	%fd80, 0d3FF0000000000000, 0dBFF0000000000000, %p204;
	selp.f64 	%fd39, 0d0000000000000000, %fd80, %p203;
	setp.eq.f64 	%p205, %fd39, 0d0000000000000000;
	@%p205 bra 	$L__BB1_128;
	max.u32 	%r386, %r118, %r120;
	max.u32 	%r388, %r386, %r119;
	setp.gt.u32 	%p206, %r388, %r145;
	mov.f64 	%fd144, 0d0000000000000000;
	@%p206 bra 	$L__BB1_127;
	mad.lo.s32 	%r389, %r4, %r118, %r120;
	mad.lo.s32 	%r390, %r389, %r4, %r119;
	mul.wide.s32 	%rd202, %r390, 4;
	add.s64 	%rd203, %rd4, %rd202;
	ld.global.nc.f32 	%f6, [%rd203];
	cvt.f64.f32 	%fd144, %f6;
$L__BB1_127:
	cvt.rn.f64.s16 	%fd82, %rs17;
	add.f64 	%fd83, %fd82, 0d3FF0000000000000;
	sqrt.rn.f64 	%fd84, %fd83;
	mul.f64 	%fd85, %fd84, %fd39;
	mul.f64 	%fd145, %fd85, %fd144;
$L__BB1_128:
	mul.f64 	%fd148, %fd140, %fd145;
	setp.eq.f64 	%p207, %fd148, 0d0000000000000000;
	@%p207 bra 	$L__BB1_150;
	setp.ge.s32 	%p208, %r34, %r143;
	@%p208 bra 	$L__BB1_137;
	mov.u32 	%r523, %r34;
$L__BB1_131:
	cvt.s64.s32 	%rd204, %r523;
	add.s64 	%rd205, %rd18, %rd204;
	ld.global.nc.u8 	%rs172, [%rd205];
	cvt.u16.u8 	%rs171, %rs172;
	setp.eq.s16 	%p209, %rs171, 0;
	@%p209 bra 	$L__BB1_136;
	setp.eq.s16 	%p210, %rs171, 3;
	@%p210 bra 	$L__BB1_136;
	mul.wide.s32 	%rd206, %r523, 4;
	add.s64 	%rd207, %rd17, %rd206;
	ld.global.nc.u32 	%r391, [%rd207];
	mul.wide.s32 	%rd208, %r391, 2;
	add.s64 	%rd209, %rd5, %rd208;
	ld.global.nc.u16 	%rs173, [%rd209];
	cvt.s32.s16 	%r123, %rs173;
	ld.global.nc.u32 	%r392, [%rd207+4];
	mul.wide.s32 	%rd210, %r392, 2;
	add.s64 	%rd211, %rd5, %rd210;
	ld.global.nc.u16 	%rs175, [%rd211];
	cvt.s32.s16 	%r393, %rs175;
	add.s64 	%rd212, %rd10, %rd206;
	ld.local.u32 	%r394, [%rd212];
	mul.wide.s32 	%rd213, %r394, 2;
	add.s64 	%rd214, %rd6, %rd213;
	ld.global.nc.u16 	%rs177, [%rd214];
	cvt.s32.s16 	%r124, %rs177;
	ld.local.u32 	%r395, [%rd212+4];
	mul.wide.s32 	%rd215, %r395, 2;
	add.s64 	%rd216, %rd6, %rd215;
	ld.global.nc.u16 	%rs179, [%rd216];
	cvt.s32.s16 	%r396, %rs179;
	sub.s32 	%r397, %r393, %r123;
	sub.s32 	%r398, %r396, %r124;
	setp.eq.s32 	%p211, %r397, -1;
	selp.b32 	%r399, 1, -1, %p211;
	setp.eq.s32 	%p212, %r397, 1;
	selp.b32 	%r125, 0, %r399, %p212;
	setp.eq.s32 	%p213, %r398, -1;
	selp.b32 	%r400, 1, -1, %p213;
	setp.eq.s32 	%p214, %r398, 1;
	selp.b32 	%r401, 0, %r400, %p214;
	or.b32  	%r402, %r125, %r401;
	setp.lt.s32 	%p215, %r402, 0;
	max.u32 	%r403, %r123, %r393;
	setp.gt.u32 	%p216, %r403, %r145;
	or.pred  	%p217, %p216, %p215;
	setp.lt.u32 	%p218, %r145, %r124;
	or.pred  	%p219, %p217, %p218;
	setp.lt.u32 	%p220, %r145, %r396;
	or.pred  	%p221, %p219, %p220;
	@%p221 bra 	$L__BB1_150;
	add.s32 	%r404, %r4, %r123;
	mad.lo.s32 	%r405, %r404, %r4, %r124;
	shl.b32 	%r406, %r405, 2;
	shl.b32 	%r407, %r125, 1;
	add.s32 	%r408, %r407, %r406;
	add.s32 	%r409, %r408, %r401;
	mul.wide.s32 	%rd217, %r409, 4;
	add.s64 	%rd218, %rd3, %rd217;
	ld.global.nc.f32 	%f4, [%rd218];
	setp.eq.f32 	%p222, %f4, 0f00000000;
	@%p222 bra 	$L__BB1_150;
	cvt.f64.f32 	%fd86, %f4;
	mul.f64 	%fd148, %fd148, %fd86;
$L__BB1_136:
	add.s32 	%r523, %r523, 1;
	setp.ne.s32 	%p223, %r523, %r143;
	@%p223 bra 	$L__BB1_131;
$L__BB1_137:
	setp.eq.f64 	%p275, %fd148, 0d0000000000000000;
	@%p275 bra 	$L__BB1_150;
	mul.f64 	%fd49, %fd1, %fd148;
	cvt.u64.u32 	%rd56, %r495;
	ld.global.nc.f64 	%fd50, [%rd44];
	ld.global.nc.f64 	%fd51, [%rd45];
	setp.eq.f64 	%p276, %fd50, 0d0000000000000000;
	@%p276 bra 	$L__BB1_140;
	shl.b64 	%rd268, %rd56, 3;
	add.s64 	%rd269, %rd2, %rd268;
	mul.f64 	%fd114, %fd49, %fd50;
	atom.global.add.f64 	%fd115, [%rd269], %fd114;
$L__BB1_140:
	setp.eq.f64 	%p277, %fd51, 0d0000000000000000;
	@%p277 bra 	$L__BB1_142;
	shl.b64 	%rd270, %rd56, 3;
	add.s64 	%rd271, %rd1, %rd270;
	mul.f64 	%fd116, %fd49, %fd51;
	atom.global.add.f64 	%fd117, [%rd271], %fd116;
$L__BB1_142:
	ld.global.nc.f64 	%fd52, [%rd46];
	ld.global.nc.f64 	%fd53, [%rd47];
	setp.eq.f64 	%p278, %fd52, 0d0000000000000000;
	@%p278 bra 	$L__BB1_144;
	add.s64 	%rd272, %rd23, %rd56;
	shl.b64 	%rd273, %rd272, 3;
	add.s64 	%rd274, %rd2, %rd273;
	mul.f64 	%fd118, %fd49, %fd52;
	atom.global.add.f64 	%fd119, [%rd274], %fd118;
$L__BB1_144:
	setp.eq.f64 	%p279, %fd53, 0d0000000000000000;
	@%p279 bra 	$L__BB1_146;
	add.s64 	%rd275, %rd23, %rd56;
	shl.b64 	%rd276, %rd275, 3;
	add.s64 	%rd277, %rd1, %rd276;
	mul.f64 	%fd120, %fd49, %fd53;
	atom.global.add.f64 	%fd121, [%rd277], %fd120;
$L__BB1_146:
	ld.global.nc.f64 	%fd54, [%rd48];
	ld.global.nc.f64 	%fd55, [%rd49];
	setp.eq.f64 	%p280, %fd54, 0d0000000000000000;
	@%p280 bra 	$L__BB1_148;
	add.s64 	%rd278, %rd24, %rd56;
	shl.b64 	%rd279, %rd278, 3;
	add.s64 	%rd280, %rd2, %rd279;
	mul.f64 	%fd122, %fd49, %fd54;
	atom.global.add.f64 	%fd123, [%rd280], %fd122;
$L__BB1_148:
	setp.eq.f64 	%p281, %fd55, 0d0000000000000000;
	@%p281 bra 	$L__BB1_150;
	add.s64 	%rd281, %rd24, %rd56;
	shl.b64 	%rd282, %rd281, 3;
	add.s64 	%rd283, %rd1, %rd282;
	mul.f64 	%fd124, %fd49, %fd55;
	atom.global.add.f64 	%fd125, [%rd283], %fd124;
$L__BB1_150:
	add.s32 	%r527, %r527, -1;
	bra.uni 	$L__BB1_159;
$L__BB1_151:
	cvt.s64.s32 	%rd118, %r44;
	add.s64 	%rd119, %rd18, %rd118;
	ld.global.nc.u8 	%rs74, [%rd119];
	cvt.u16.u8 	%rs75, %rs74;
	setp.eq.s16 	%p33, %rs75, 0;
	setp.eq.s16 	%p34, %rs75, 3;
	selp.b32 	%r194, 2, 1, %p34;
	selp.b32 	%r195, 0, %r194, %p33;
	setp.eq.s32 	%p35, %r44, %r12;
	setp.eq.s32 	%p36, %r44, %r13;
	selp.b32 	%r196, %r41, %r195, %p36;
	selp.b32 	%r524, %r42, %r196, %p35;
	mov.b32 	%r526, 1;
	mov.b32 	%r525, -1;
	setp.eq.s32 	%p37, %r524, 0;
	@%p37 bra 	$L__BB1_155;
	setp.eq.s32 	%p38, %r524, 2;
	@%p38 bra 	$L__BB1_154;
	mov.b32 	%r525, 2;
	mov.b32 	%r524, 1;
	mov.u32 	%r526, %r525;
	bra.uni 	$L__BB1_155;
$L__BB1_154:
	mov.b32 	%r524, 3;
$L__BB1_155:
	cvt.u64.u32 	%rd120, %r527;
	add.s64 	%rd57, %rd14, %rd120;
	ld.local.u8 	%rs20, [%rd57];
	cvt.u32.u16 	%r202, %rs20;
	cvt.s32.s8 	%r203, %r202;
	setp.gt.s32 	%p39, %r526, %r203;
	@%p39 bra 	$L__BB1_157;
	add.s32 	%r527, %r527, -1;
	bra.uni 	$L__BB1_159;
$L__BB1_157:
	setp.eq.s16 	%p40, %rs20, 0;
	selp.b32 	%r134, %r524, %r525, %p40;
	add.s16 	%rs77, %rs20, 1;
	st.local.u8 	[%rd57], %rs77;
	mul.wide.u32 	%rd121, %r527, 4;
	add.s64 	%rd58, %rd12, %rd121;
	ld.local.u32 	%r204, [%rd58];
	cvt.s64.s32 	%rd59, %r204;
	mul.wide.s32 	%rd122, %r204, 4;
	cvt.s64.s32 	%rd123, %r134;
	add.s64 	%rd60, %rd122, %rd123;
	shl.b64 	%rd124, %rd60, 2;
	add.s64 	%rd125, %rd8, %rd124;
	ld.global.nc.u32 	%r135, [%rd125];
	setp.lt.s32 	%p41, %r135, 0;
	@%p41 bra 	$L__BB1_159;
	cvt.s64.s32 	%rd126, %r44;
	add.s64 	%rd127, %rd9, %rd126;
	st.local.u8 	[%rd127], %r134;
	add.s32 	%r205, %r44, 1;
	mul.wide.s32 	%rd128, %r44, 4;
	add.s64 	%rd129, %rd10, %rd128;
	st.local.u32 	[%rd129+4], %r135;
	mul.wide.u32 	%rd130, %r527, 4;
	add.s64 	%rd131, %rd13, %rd130;
	ld.local.u32 	%r206, [%rd131];
	add.s64 	%rd132, %rd60, %rd59;
	shl.b64 	%rd133, %rd132, 3;
	add.s64 	%rd134, %rd7, %rd133;
	ld.global.nc.u32 	%r207, [%rd134];
	add.s32 	%r208, %r206, %r207;
	add.s32 	%r527, %r527, 1;
	st.local.u32 	[%rd50+4], %r205;
	st.local.u32 	[%rd58+4], %r135;
	st.local.u32 	[%rd131+4], %r208;
	mov.b16 	%rs78, 0;
	st.local.u8 	[%rd57+1], %rs78;
$L__BB1_159:
	setp.gt.s32 	%p282, %r527, -1;
	@%p282 bra 	$L__BB1_27;
$L__BB1_160:
	add.s32 	%r479, %r479, %r5;
	setp.lt.u32 	%p283, %r479, %r2;
	@%p283 bra 	$L__BB1_6;
$L__BB1_161:
	ret;

}
.entry _ZN36_GLOBAL__N__da906feb_4_k_cu_901dc2ec39guga_triplet_build_rho_epq_table_kernelEPKsPKaPKiiiPKlS5_S5_PKdiS9_iS9_S9_PKfSB_iPdSC_(
	.param .u64 .ptr .align 1 _ZN36_GLOBAL__N__da906feb_4_k_cu_901dc2ec39guga_triplet_build_rho_epq_table_kernelEPKsPKaPKiiiPKlS5_S5_PKdiS9_iS9_S9_PKfSB_iPdSC__param_0,
	.param .u64 .ptr .align 1 _ZN36_GLOBAL__N__da906feb_4_k_cu_901dc2ec39guga_triplet_build_rho_epq_table_kernelEPKsPKaPKiiiPKlS5_S5_PKdiS9_iS9_S9_PKfSB_iPdSC__param_1,
	.param .u64 .ptr .align 1 _ZN36_GLOBAL__N__da906feb_4_k_cu_901dc2ec39guga_triplet_build_rho_epq_table_kernelEPKsPKaPKiiiPKlS5_S5_PKdiS9_iS9_S9_PKfSB_iPdSC__param_2,
	.param .u32 _ZN36_GLOBAL__N__da906feb_4_k_cu_901dc2ec39guga_triplet_build_rho_epq_table_kernelEPKsPKaPKiiiPKlS5_S5_PKdiS9_iS9_S9_PKfSB_iPdSC__param_3,
	.param .u32 _ZN36_GLOBAL__N__da906feb_4_k_cu_901dc2ec39guga_triplet_build_rho_epq_table_kernelEPKsPKaPKiiiPKlS5_S5_PKdiS9_iS9_S9_PKfSB_iPdSC__param_4,
	.param .u64 .ptr .align 1 _ZN36_GLOBAL__N__da906feb_4_k_cu_901dc2ec39guga_triplet_build_rho_epq_table_kernelEPKsPKaPKiiiPKlS5_S5_PKdiS9_iS9_S9_PKfSB_iPdSC__param_5,
	.param .u64 .ptr .align 1 _ZN36_GLOBAL__N__da906feb_4_k_cu_901dc2ec39guga_triplet_build_rho_epq_table_kernelEPKsPKaPKiiiPKlS5_S5_PKdiS9_iS9_S9_PKfSB_iPdSC__param_6,
	.param .u64 .ptr .align 1 _ZN36_GLOBAL__N__da906feb_4_k_cu_901dc2ec39guga_triplet_build_rho_epq_table_kernelEPKsPKaPKiiiPKlS5_S5_PKdiS9_iS9_S9_PKfSB_iPdSC__param_7,
	.param .u64 .ptr .align 1 _ZN36_GLOBAL__N__da906feb_4_k_cu_901dc2ec39guga_triplet_build_rho_epq_table_kernelEPKsPKaPKiiiPKlS5_S5_PKdiS9_iS9_S9_PKfSB_iPdSC__param_8,
	.param .u32 _ZN36_GLOBAL__N__da906feb_4_k_cu_901dc2ec39guga_triplet_build_rho_epq_table_kernelEPKsPKaPKiiiPKlS5_S5_PKdiS9_iS9_S9_PKfSB_iPdSC__param_9,
	.param .u64 .ptr .align 1 _ZN36_GLOBAL__N__da906feb_4_k_cu_901dc2ec39guga_triplet_build_rho_epq_table_kernelEPKsPKaPKiiiPKlS5_S5_PKdiS9_iS9_S9_PKfSB_iPdSC__param_10,
	.param .u32 _ZN36_GLOBAL__N__da906feb_4_k_cu_901dc2ec39guga_triplet_build_rho_epq_table_kernelEPKsPKaPKiiiPKlS5_S5_PKdiS9_iS9_S9_PKfSB_iPdSC__param_11,
	.param .u64 .ptr .align 1 _ZN36_GLOBAL__N__da906feb_4_k_cu_901dc2ec39guga_triplet_build_rho_epq_table_kernelEPKsPKaPKiiiPKlS5_S5_PKdiS9_iS9_S9_PKfSB_iPdSC__param_12,
	.param .u64 .ptr .align 1 _ZN36_GLOBAL__N__da906feb_4_k_cu_901dc2ec39guga_triplet_build_rho_epq_table_kernelEPKsPKaPKiiiPKlS5_S5_PKdiS9_iS9_S9_PKfSB_iPdSC__param_13,
	.param .u64 .ptr .align 1 _ZN36_GLOBAL__N__da906feb_4_k_cu_901dc2ec39guga_triplet_build_rho_epq_table_kernelEPKsPKaPKiiiPKlS5_S5_PKdiS9_iS9_S9_PKfSB_iPdSC__param_14,
	.param .u64 .ptr .align 1 _ZN36_GLOBAL__N__da906feb_4_k_cu_901dc2ec39guga_triplet_build_rho_epq_table_kernelEPKsPKaPKiiiPKlS5_S5_PKdiS9_iS9_S9_PKfSB_iPdSC__param_15,
	.param .u32 _ZN36_GLOBAL__N__da906feb_4_k_cu_901dc2ec39guga_triplet_build_rho_epq_table_kernelEPKsPKaPKiiiPKlS5_S5_PKdiS9_iS9_S9_PKfSB_iPdSC__param_16,
	.param .u64 .ptr .align 1 _ZN36_GLOBAL__N__da906feb_4_k_cu_901dc2ec39guga_triplet_build_rho_epq_table_kernelEPKsPKaPKiiiPKlS5_S5_PKdiS9_iS9_S9_PKfSB_iPdSC__param_17,
	.param .u64 .ptr .align 1 _ZN36_GLOBAL__N__da906feb_4_k_cu_901dc2ec39guga_triplet_build_rho_epq_table_kernelEPKsPKaPKiiiPKlS5_S5_PKdiS9_iS9_S9_PKfSB_iPdSC__param_18
)
{
	.reg .pred 	%p<265>;
	.reg .b16 	%rs<145>;
	.reg .b32 	%r<433>;
	.reg .b32 	%f<9>;
	.reg .b64 	%rd<271>;
	.reg .b64 	%fd<325>;

	ld.param.u64 	%rd49, [_ZN36_GLOBAL__N__da906feb_4_k_cu_901dc2ec39guga_triplet_build_rho_epq_table_kernelEPKsPKaPKiiiPKlS5_S5_PKdiS9_iS9_S9_PKfSB_iPdSC__param_0];
	ld.param.u64 	%rd50, [_ZN36_GLOBAL__N__da906feb_4_k_cu_901dc2ec39guga_triplet_build_rho_epq_table_kernelEPKsPKaPKiiiPKlS5_S5_PKdiS9_iS9_S9_PKfSB_iPdSC__param_1];
	ld.param.u64 	%rd51, [_ZN36_GLOBAL__N__da906feb_4_k_cu_901dc2ec39guga_triplet_build_rho_epq_table_kernelEPKsPKaPKiiiPKlS5_S5_PKdiS9_iS9_S9_PKfSB_iPdSC__param_2];
	ld.param.u32 	%r108, [_ZN36_GLOBAL__N__da906feb_4_k_cu_901dc2ec39guga_triplet_build_rho_epq_table_kernelEPKsPKaPKiiiPKlS5_S5_PKdiS9_iS9_S9_PKfSB_iPdSC__param_3];
	ld.param.u32 	%r109, [_ZN36_GLOBAL__N__da906feb_4_k_cu_901dc2ec39guga_triplet_build_rho_epq_table_kernelEPKsPKaPKiiiPKlS5_S5_PKdiS9_iS9_S9_PKfSB_iPdSC__param_4];
	ld.param.u64 	%rd43, [_ZN36_GLOBAL__N__da906feb_4_k_cu_901dc2ec39guga_triplet_build_rho_epq_table_kernelEPKsPKaPKiiiPKlS5_S5_PKdiS9_iS9_S9_PKfSB_iPdSC__param_5];
	ld.param.u64 	%rd46, [_ZN36_GLOBAL__N__da906feb_4_k_cu_901dc2ec39guga_triplet_build_rho_epq_table_kernelEPKsPKaPKiiiPKlS5_S5_PKdiS9_iS9_S9_PKfSB_iPdSC__param_8];
	ld.param.u32 	%r110, [_ZN36_GLOBAL__N__da906feb_4_k_cu_901dc2ec39guga_triplet_build_rho_epq_table_kernelEPKsPKaPKiiiPKlS5_S5_PKdiS9_iS9_S9_PKfSB_iPdSC__param_9];
	ld.param.u64 	%rd52, [_ZN36_GLOBAL__N__da906feb_4_k_cu_901dc2ec39guga_triplet_build_rho_epq_table_kernelEPKsPKaPKiiiPKlS5_S5_PKdiS9_iS9_S9_PKfSB_iPdSC__param_10];
	ld.param.u32 	%r111, [_ZN36_GLOBAL__N__da906feb_4_k_cu_901dc2ec39guga_triplet_build_rho_epq_table_kernelEPKsPKaPKiiiPKlS5_S5_PKdiS9_iS9_S9_PKfSB_iPdSC__param_11];
	ld.param.u64 	%rd53, [_ZN36_GLOBAL__N__da906feb_4_k_cu_901dc2ec39guga_triplet_build_rho_epq_table_kernelEPKsPKaPKiiiPKlS5_S5_PKdiS9_iS9_S9_PKfSB_iPdSC__param_12];
	ld.param.u64 	%rd54, [_ZN36_GLOBAL__N__da906feb_4_k_cu_901dc2ec39guga_triplet_build_rho_epq_table_kernelEPKsPKaPKiiiPKlS5_S5_PKdiS9_iS9_S9_PKfSB_iPdSC__param_13];
	ld.param.u64 	%rd55, [_ZN36_GLOBAL__N__da906feb_4_k_cu_901dc2ec39guga_triplet_build_rho_epq_table_kernelEPKsPKaPKiiiPKlS5_S5_PKdiS9_iS9_S9_PKfSB_iPdSC__param_14];
	ld.param.u64 	%rd56, [_ZN36_GLOBAL__N__da906feb_4_k_cu_901dc2ec39guga_triplet_build_rho_epq_table_kernelEPKsPKaPKiiiPKlS5_S5_PKdiS9_iS9_S9_PKfSB_iPdSC__param_15];
	ld.param.u32 	%r112, [_ZN36_GLOBAL__N__da906feb_4_k_cu_901dc2ec39guga_triplet_build_rho_epq_table_kernelEPKsPKaPKiiiPKlS5_S5_PKdiS9_iS9_S9_PKfSB_iPdSC__param_16];
	ld.param.u64 	%rd48, [_ZN36_GLOBAL__N__da906feb_4_k_cu_901dc2ec39guga_triplet_build_rho_epq_table_kernelEPKsPKaPKiiiPKlS5_S5_PKdiS9_iS9_S9_PKfSB_iPdSC__param_18];
	cvta.to.global.u64 	%rd1, %rd54;
	cvta.to.global.u64 	%rd2, %rd53;
	cvta.to.global.u64 	%rd3, %rd52;
	cvta.to.global.u64 	%rd4, %rd56;
	cvta.to.global.u64 	%rd5, %rd55;
	cvta.to.global.u64 	%rd6, %rd50;
	cvta.to.global.u64 	%rd7, %rd49;
	cvta.to.global.u64 	%rd8, %rd51;
	mov.u32 	%r1, %ctaid.x;
	setp.ge.s32 	%p3, %r1, %r108;
	@%p3 bra 	$L__BB2_158;
	cvta.to.global.u64 	%rd57, %rd43;
	cvt.u64.u32 	%rd9, %r1;
	cvt.s64.s32 	%rd10, %r109;
	add.s32 	%r113, %r109, 1;
	cvt.s64.s32 	%rd11, %r113;
	mul.wide.u32 	%rd58, %r1, 8;
	add.s64 	%rd59, %rd57, %rd58;
	ld.global.nc.u64 	%rd60, [%rd59];
	ld.global.nc.u64 	%rd12, [%rd59+8];
	mov.u32 	%r114, %tid.x;
	cvt.u64.u32 	%rd61, %r114;
	add.s64 	%rd270, %rd60, %rd61;
	setp.ge.s64 	%p4, %rd270, %rd12;
	@%p4 bra 	$L__BB2_158;
	mad.lo.s64 	%rd14, %rd10, %rd9, %rd6;
	mul.lo.s64 	%rd62, %rd11, %rd9;
	shl.b64 	%rd63, %rd62, 2;
	add.s64 	%rd15, %rd8, %rd63;
	add.s32 	%r2, %r112, 1;
	cvt.s64.s32 	%rd16, %r110;
	cvt.s64.s32 	%rd17, %r111;
	mul.lo.s64 	%rd18, %rd17, %rd9;
	and.b32  	%r3, %r111, 7;
	and.b32  	%r4, %r111, 3;
	and.b32  	%r5, %r111, 2147483640;
	and.b32  	%r6, %r111, 1;
	add.s64 	%rd19, %rd14, 7;
	cvta.to.global.u64 	%rd20, %rd48;
	cvta.to.global.u64 	%rd21, %rd46;
$L__BB2_3:
	ld.param.u64 	%rd267, [_ZN36_GLOBAL__N__da906feb_4_k_cu_901dc2ec39guga_triplet_build_rho_epq_table_kernelEPKsPKaPKiiiPKlS5_S5_PKdiS9_iS9_S9_PKfSB_iPdSC__param_6];
	cvta.to.global.u64 	%rd64, %rd267;
	shl.b64 	%rd65, %rd270, 2;
	add.s64 	%rd66, %rd64, %rd65;
	ld.global.nc.u32 	%r7, [%rd66];
	cvt.u64.u32 	%rd23, %r7;
	setp.ge.u32 	%p5, %r7, %r108;
	@%p5 bra 	$L__BB2_157;
	ld.param.u64 	%rd268, [_ZN36_GLOBAL__N__da906feb_4_k_cu_901dc2ec39guga_triplet_build_rho_epq_table_kernelEPKsPKaPKiiiPKlS5_S5_PKdiS9_iS9_S9_PKfSB_iPdSC__param_7];
	cvta.to.global.u64 	%rd67, %rd268;
	add.s64 	%rd69, %rd67, %rd65;
	ld.global.nc.u32 	%r115, [%rd69];
	div.s32 	%r8, %r115, %r109;
	mul.lo.s32 	%r116, %r8, %r109;
	sub.s32 	%r9, %r115, %r116;
	setp.ge.u32 	%p6, %r8, %r109;
	setp.ge.u32 	%p7, %r9, %r109;
	setp.eq.s32 	%p8, %r8, %r9;
	or.pred  	%p9, %p7, %p8;
	or.pred  	%p11, %p6, %p9;
	@%p11 bra 	$L__BB2_157;
	mul.lo.s64 	%rd70, %rd23, %rd11;
	shl.b64 	%rd71, %rd70, 2;
	add.s64 	%rd24, %rd8, %rd71;
	shl.b64 	%rd72, %rd10, 2;
	add.s64 	%rd73, %rd24, %rd72;
	ld.global.nc.u32 	%r117, [%rd73];
	mul.wide.s32 	%rd74, %r117, 2;
	add.s64 	%rd75, %rd7, %rd74;
	ld.global.nc.u16 	%rs1, [%rd75];
	cvt.s32.s16 	%r10, %rs1;
	add.s64 	%rd76, %rd15, %rd72;
	ld.global.nc.u32 	%r118, [%rd76];
	mul.wide.s32 	%rd77, %r118, 2;
	add.s64 	%rd78, %rd7, %rd77;
	ld.global.nc.u16 	%rs18, [%rd78];
	cvt.s32.s16 	%r11, %rs18;
	or.b16  	%rs20, %rs1, %rs18;
	setp.lt.s16 	%p12, %rs20, 0;
	@%p12 bra 	$L__BB2_157;
	add.s32 	%r119, %r11, %r10;
	and.b32  	%r120, %r119, 1;
	setp.eq.b32 	%p13, %r120, 1;
	@%p13 bra 	$L__BB2_157;
	add.s32 	%r122, %r10, -2;
	abs.s32 	%r123, %r122;
	add.s32 	%r124, %r10, 2;
	setp.gt.s32 	%p14, %r123, %r11;
	setp.lt.s32 	%p15, %r124, %r11;
	or.pred  	%p16, %p14, %p15;
	@%p16 bra 	$L__BB2_157;
	mad.lo.s64 	%rd25, %rd23, %rd10, %rd6;
	cvt.s64.s32 	%rd79, %r8;
	add.s64 	%rd80, %rd14, %rd79;
	ld.global.nc.u8 	%rs21, [%rd80];
	cvt.u16.u8 	%rs22, %rs21;
	setp.eq.s16 	%p17, %rs22, 0;
	setp.eq.s16 	%p18, %rs22, 3;
	cvt.s64.s32 	%rd26, %r9;
	add.s64 	%rd81, %rd14, %rd26;
	ld.global.nc.u8 	%rs23, [%rd81];
	cvt.u16.u8 	%rs24, %rs23;
	and.b16  	%rs25, %rs24, 255;
	setp.eq.s16 	%p19, %rs25, 0;
	setp.eq.s16 	%p20, %rs25, 3;
	setp.ne.s16 	%p21, %rs25, 3;
	add.s64 	%rd82, %rd25, %rd79;
	ld.global.nc.u8 	%rs26, [%rd82];
	cvt.u16.u8 	%rs3, %rs26;
	setp.eq.s16 	%p22, %rs3, 0;
	setp.eq.s16 	%p23, %rs3, 3;
	setp.ne.s16 	%p24, %rs3, 3;
	add.s64 	%rd83, %rd25, %rd26;
	ld.global.nc.u8 	%rs27, [%rd83];
	cvt.u16.u8 	%rs28, %rs27;
	setp.eq.s16 	%p25, %rs28, 0;
	setp.eq.s16 	%p26, %rs28, 3;
	or.pred  	%p27, %p18, %p24;
	selp.u32 	%r126, -1, 0, %p23;
	selp.u32 	%r127, -1, 0, %p27;
	selp.b32 	%r128, %r126, %r127, %p17;
	and.b32  	%r130, %r128, 1;
	setp.eq.b32 	%p28, %r130, 1;
	or.pred  	%p29, %p22, %p28;
	or.pred  	%p30, %p26, %p21;
	selp.u32 	%r131, -1, 0, %p30;
	selp.u32 	%r132, -1, 0, %p20;
	selp.b32 	%r133, %r132, %r131, %p25;
	and.b32  	%r135, %r133, 1;
	setp.eq.b32 	%p31, %r135, 1;
	or.pred  	%p32, %p29, %p19;
	or.pred  	%p33, %p32, %p31;
	@%p33 bra 	$L__BB2_157;
	setp.lt.s32 	%p35, %r109, 1;
	mov.b32 	%r404, -1;
	mov.pred 	%p264, 0;
	mov.u32 	%r401, %r404;
	@%p35 bra 	$L__BB2_18;
	mov.b32 	%r398, -1;
	mov.b32 	%r397, 0;
	mov.u32 	%r399, %r398;
	mov.u32 	%r403, %r397;
	mov.u32 	%r404, %r399;
	mov.u32 	%r401, %r398;
$L__BB2_11:
	cvt.u64.u32 	%rd84, %r397;
	add.s64 	%rd85, %rd14, %rd84;
	ld.global.nc.u8 	%rs29, [%rd85];
	cvt.u16.u8 	%rs30, %rs29;
	setp.eq.s16 	%p36, %rs30, 0;
	setp.eq.s16 	%p37, %rs30, 3;
	selp.b32 	%r139, 2, 1, %p37;
	selp.b32 	%r16, 0, %r139, %p36;
	add.s64 	%rd86, %rd25, %rd84;
	ld.global.nc.u8 	%rs31, [%rd86];
	cvt.u16.u8 	%rs32, %rs31;
	setp.eq.s16 	%p38, %rs32, 0;
	setp.eq.s16 	%p39, %rs32, 3;
	selp.b32 	%r140, 2, 1, %p39;
	selp.b32 	%r17, 0, %r140, %p38;
	setp.eq.s32 	%p40, %r16, %r17;
	@%p40 bra 	$L__BB2_16;
	setp.eq.s32 	%p41, %r403, 0;
	mov.u32 	%r401, %r398;
	mov.u32 	%r404, %r397;
	@%p41 bra 	$L__BB2_15;
	setp.ne.s32 	%p42, %r403, 1;
	mov.u32 	%r401, %r397;
	mov.u32 	%r404, %r399;
	@%p42 bra 	$L__BB2_14;
	bra.uni 	$L__BB2_15;
$L__BB2_14:
	setp.gt.s32 	%p43, %r403, 1;
	mov.u32 	%r401, %r398;
	@%p43 bra 	$L__BB2_157;
$L__BB2_15:
	add.s32 	%r403, %r403, 1;
	sub.s32 	%r141, %r16, %r17;
	abs.s32 	%r142, %r141;
	setp.ne.s32 	%p44, %r142, 1;
	@%p44 bra 	$L__BB2_157;
$L__BB2_16:
	add.s32 	%r397, %r397, 1;
	setp.ne.s32 	%p45, %r397, %r109;
	mov.u32 	%r398, %r401;
	mov.u32 	%r399, %r404;
	@%p45 bra 	$L__BB2_11;
	setp.eq.s32 	%p264, %r403, 2;
$L__BB2_18:
	not.pred 	%p46, %p264;
	@%p46 bra 	$L__BB2_157;
	min.s32 	%r143, %r8, %r9;
	max.s32 	%r144, %r8, %r9;
	setp.ne.s32 	%p47, %r404, %r143;
	setp.ne.s32 	%p48, %r401, %r144;
	or.pred  	%p49, %p47, %p48;
	@%p49 bra 	$L__BB2_157;
	add.s16 	%rs33, %rs1, 1;
	cvt.rn.f64.u16 	%fd142, %rs33;
	sqrt.rn.f64 	%fd1, %fd142;
	add.s32 	%r416, %r404, 1;
	setp.ge.s32 	%p50, %r416, %r401;
	mov.b32 	%r421, 0;
	@%p50 bra 	$L__BB2_35;
	not.b32 	%r148, %r404;
	add.s32 	%r28, %r401, %r148;
	sub.s32 	%r149, %r401, %r404;
	add.s32 	%r150, %r149, -2;
	and.b32  	%r29, %r28, 15;
	setp.lt.u32 	%p51, %r150, 15;
	mov.b32 	%r421, 0;
	@%p51 bra 	$L__BB2_25;
	and.b32  	%r152, %r28, -16;
	neg.s32 	%r408, %r152;
	mov.b32 	%r421, 0;
	mov.u32 	%r409, %r404;
$L__BB2_23:
	.pragma "nounroll";
	cvt.s64.s32 	%rd87, %r416;
	add.s64 	%rd88, %rd19, %rd87;
	ld.global.nc.u8 	%rs34, [%rd88+-7];
	cvt.u16.u8 	%rs35, %rs34;
	setp.eq.s16 	%p52, %rs35, 0;
	setp.eq.s16 	%p53, %rs35, 3;
	selp.b32 	%r153, 2, 1, %p53;
	selp.b32 	%r154, 0, %r153, %p52;
	add.s32 	%r155, %r154, %r421;
	ld.global.nc.u8 	%rs36, [%rd88+-6];
	cvt.u16.u8 	%rs37, %rs36;
	setp.eq.s16 	%p54, %rs37, 0;
	setp.eq.s16 	%p55, %rs37, 3;
	selp.b32 	%r156, 2, 1, %p55;
	selp.b32 	%r157, 0, %r156, %p54;
	add.s32 	%r158, %r157, %r155;
	ld.global.nc.u8 	%rs38, [%rd88+-5];
	cvt.u16.u8 	%rs39, %rs38;
	setp.eq.s16 	%p56, %rs39, 0;
	setp.eq.s16 	%p57, %rs39, 3;
	selp.b32 	%r159, 2, 1, %p57;
	selp.b32 	%r160, 0, %r159, %p56;
	add.s32 	%r161, %r160, %r158;
	ld.global.nc.u8 	%rs40, [%rd88+-4];
	cvt.u16.u8 	%rs41, %rs40;
	setp.eq.s16 	%p58, %rs41, 0;
	setp.eq.s16 	%p59, %rs41, 3;
	selp.b32 	%r162, 2, 1, %p59;
	selp.b32 	%r163, 0, %r162, %p58;
	add.s32 	%r164, %r163, %r161;
	ld.global.nc.u8 	%rs42, [%rd88+-3];
	cvt.u16.u8 	%rs43, %rs42;
	setp.eq.s16 	%p60, %rs43, 0;
	setp.eq.s16 	%p61, %rs43, 3;
	selp.b32 	%r165, 2, 1, %p61;
	selp.b32 	%r166, 0, %r165, %p60;
	add.s32 	%r167, %r166, %r164;
	ld.global.nc.u8 	%rs44, [%rd88+-2];
	cvt.u16.u8 	%rs45, %rs44;
	setp.eq.s16 	%p62, %rs45, 0;
	setp.eq.s16 	%p63, %rs45, 3;
	selp.b32 	%r168, 2, 1, %p63;
	selp.b32 	%r169, 0, %r168, %p62;
	add.s32 	%r170, %r169, %r167;
	ld.global.nc.u8 	%rs46, [%rd88+-1];
	cvt.u16.u8 	%rs47, %rs46;
	setp.eq.s16 	%p64, %rs47, 0;
	setp.eq.s16 	%p65, %rs47, 3;
	selp.b32 	%r171, 2, 1, %p65;
	selp.b32 	%r172, 0, %r171, %p64;
	add.s32 	%r173, %r172, %r170;
	ld.global.nc.u8 	%rs48, [%rd88];
	cvt.u16.u8 	%rs49, %rs48;
	setp.eq.s16 	%p66, %rs49, 0;
	setp.eq.s16 	%p67, %rs49, 3;
	selp.b32 	%r174, 2, 1, %p67;
	selp.b32 	%r175, 0, %r174, %p66;
	add.s32 	%r176, %r175, %r173;
	ld.global.nc.u8 	%rs50, [%rd88+1];
	cvt.u16.u8 	%rs51, %rs50;
	setp.eq.s16 	%p68, %rs51, 0;
	setp.eq.s16 	%p69, %rs51, 3;
	selp.b32 	%r177, 2, 1, %p69;
	selp.b32 	%r178, 0, %r177, %p68;
	add.s32 	%r179, %r178, %r176;
	ld.global.nc.u8 	%rs52, [%rd88+2];
	cvt.u16.u8 	%rs53, %rs52;
	setp.eq.s16 	%p70, %rs53, 0;
	setp.eq.s16 	%p71, %rs53, 3;
	selp.b32 	%r180, 2, 1, %p71;
	selp.b32 	%r181, 0, %r180, %p70;
	add.s32 	%r182, %r181, %r179;
	ld.global.nc.u8 	%rs54, [%rd88+3];
	cvt.u16.u8 	%rs55, %rs54;
	setp.eq.s16 	%p72, %rs55, 0;
	setp.eq.s16 	%p73, %rs55, 3;
	selp.b32 	%r183, 2, 1, %p73;
	selp.b32 	%r184, 0, %r183, %p72;
	add.s32 	%r185, %r184, %r182;
	ld.global.nc.u8 	%rs56, [%rd88+4];
	cvt.u16.u8 	%rs57, %rs56;
	setp.eq.s16 	%p74, %rs57, 0;
	setp.eq.s16 	%p75, %rs57, 3;
	selp.b32 	%r186, 2, 1, %p75;
	selp.b32 	%r187, 0, %r186, %p74;
	add.s32 	%r188, %r187, %r185;
	ld.global.nc.u8 	%rs58, [%rd88+5];
	cvt.u16.u8 	%rs59, %rs58;
	setp.eq.s16 	%p76, %rs59, 0;
	setp.eq.s16 	%p77, %rs59, 3;
	selp.b32 	%r189, 2, 1, %p77;
	selp.b32 	%r190, 0, %r189, %p76;
	add.s32 	%r191, %r190, %r188;
	ld.global.nc.u8 	%rs60, [%rd88+6];
	cvt.u16.u8 	%rs61, %rs60;
	setp.eq.s16 	%p78, %rs61, 0;
	setp.eq.s16 	%p79, %rs61, 3;
	selp.b32 	%r192, 2, 1, %p79;
	selp.b32 	%r193, 0, %r192, %p78;
	add.s32 	%r194, %r193, %r191;
	ld.global.nc.u8 	%rs62, [%rd88+7];
	cvt.u16.u8 	%rs63, %rs62;
	setp.eq.s16 	%p80, %rs63, 0;
	setp.eq.s16 	%p81, %rs63, 3;
	selp.b32 	%r195, 2, 1, %p81;
	selp.b32 	%r196, 0, %r195, %p80;
	add.s32 	%r197, %r196, %r194;
	ld.global.nc.u8 	%rs64, [%rd88+8];
	cvt.u16.u8 	%rs65, %rs64;
	setp.eq.s16 	%p82, %rs65, 0;
	setp.eq.s16 	%p83, %rs65, 3;
	selp.b32 	%r198, 2, 1, %p83;
	selp.b32 	%r199, 0, %r198, %p82;
	add.s32 	%r421, %r199, %r197;
	add.s32 	%r416, %r416, 16;
	add.s32 	%r409, %r409, 16;
	add.s32 	%r408, %r408, 16;
	setp.ne.s32 	%p84, %r408, 0;
	@%p84 bra 	$L__BB2_23;
	add.s32 	%r416, %r409, 1;
$L__BB2_25:
	setp.eq.s32 	%p85, %r29, 0;
	@%p85 bra 	$L__BB2_35;
	and.b32  	%r43, %r28, 7;
	setp.lt.u32 	%p86, %r29, 8;
	@%p86 bra 	$L__BB2_28;
	cvt.s64.s32 	%rd89, %r416;
	add.s64 	%rd90, %rd14, %rd89;
	ld.global.nc.u8 	%rs66, [%rd90];
	cvt.u16.u8 	%rs67, %rs66;
	setp.eq.s16 	%p87, %rs67, 0;
	setp.eq.s16 	%p88, %rs67, 3;
	selp.b32 	%r201, 2, 1, %p88;
	selp.b32 	%r202, 0, %r201, %p87;
	add.s32 	%r203, %r202, %r421;
	ld.global.nc.u8 	%rs68, [%rd90+1];
	cvt.u16.u8 	%rs69, %rs68;
	setp.eq.s16 	%p89, %rs69, 0;
	setp.eq.s16 	%p90, %rs69, 3;
	selp.b32 	%r204, 2, 1, %p90;
	selp.b32 	%r205, 0, %r204, %p89;
	add.s32 	%r206, %r205, %r203;
	ld.global.nc.u8 	%rs70, [%rd90+2];
	cvt.u16.u8 	%rs71, %rs70;
	setp.eq.s16 	%p91, %rs71, 0;
	setp.eq.s16 	%p92, %rs71, 3;
	selp.b32 	%r207, 2, 1, %p92;
	selp.b32 	%r208, 0, %r207, %p91;
	add.s32 	%r209, %r208, %r206;
	ld.global.nc.u8 	%rs72, [%rd90+3];
	cvt.u16.u8 	%rs73, %rs72;
	setp.eq.s16 	%p93, %rs73, 0;
	setp.eq.s16 	%p94, %rs73, 3;
	selp.b32 	%r210, 2, 1, %p94;
	selp.b32 	%r211, 0, %r210, %p93;
	add.s32 	%r212, %r211, %r209;
	ld.global.nc.u8 	%rs74, [%rd90+4];
	cvt.u16.u8 	%rs75, %rs74;
	setp.eq.s16 	%p95, %rs75, 0;
	setp.eq.s16 	%p96, %rs75, 3;
	selp.b32 	%r213, 2, 1, %p96;
	selp.b32 	%r214, 0, %r213, %p95;
	add.s32 	%r215, %r214, %r212;
	ld.global.nc.u8 	%rs76, [%rd90+5];
	cvt.u16.u8 	%rs77, %rs76;
	setp.eq.s16 	%p97, %rs77, 0;
	setp.eq.s16 	%p98, %rs77, 3;
	selp.b32 	%r216, 2, 1, %p98;
	selp.b32 	%r217, 0, %r216, %p97;
	add.s32 	%r218, %r217, %r215;
	ld.global.nc.u8 	%rs78, [%rd90+6];
	cvt.u16.u8 	%rs79, %rs78;
	setp.eq.s16 	%p99, %rs79, 0;
	setp.eq.s16 	%p100, %rs79, 3;
	selp.b32 	%r219, 2, 1, %p100;
	selp.b32 	%r220, 0, %r219, %p99;
	add.s32 	%r221, %r220, %r218;
	ld.global.nc.u8 	%rs80, [%rd90+7];
	cvt.u16.u8 	%rs81, %rs80;
	setp.eq.s16 	%p101, %rs81, 0;
	setp.eq.s16 	%p102, %rs81, 3;
	selp.b32 	%r222, 2, 1, %p102;
	selp.b32 	%r223, 0, %r222, %p101;
	add.s32 	%r421, %r223, %r221;
	add.s32 	%r416, %r416, 8;
$L__BB2_28:
	setp.eq.s32 	%p103, %r43, 0;
	@%p103 bra 	$L__BB2_35;
	and.b32  	%r49, %r28, 3;
	setp.lt.u32 	%p104, %r43, 4;
	@%p104 bra 	$L__BB2_31;
	cvt.s64.s32 	%rd91, %r416;
	add.s64 	%rd92, %rd14, %rd91;
	ld.global.nc.u8 	%rs82, [%rd92];
	cvt.u16.u8 	%rs83, %rs82;
	setp.eq.s16 	%p105, %rs83, 0;
	setp.eq.s16 	%p106, %rs83, 3;
	selp.b32 	%r225, 2, 1, %p106;
	selp.b32 	%r226, 0, %r225, %p105;
	add.s32 	%r227, %r226, %r421;
	ld.global.nc.u8 	%rs84, [%rd92+1];
	cvt.u16.u8 	%rs85, %rs84;
	setp.eq.s16 	%p107, %rs85, 0;
	setp.eq.s16 	%p108, %rs85, 3;
	selp.b32 	%r228, 2, 1, %p108;
	selp.b32 	%r229, 0, %r228, %p107;
	add.s32 	%r230, %r229, %r227;
	ld.global.nc.u8 	%rs86, [%rd92+2];
	cvt.u16.u8 	%rs87, %rs86;
	setp.eq.s16 	%p109, %rs87, 0;
	setp.eq.s16 	%p110, %rs87, 3;
	selp.b32 	%r231, 2, 1, %p110;
	selp.b32 	%r232, 0, %r231, %p109;
	add.s32 	%r233, %r232, %r230;
	ld.global.nc.u8 	%rs88, [%rd92+3];
	cvt.u16.u8 	%rs89, %rs88;
	setp.eq.s16 	%p111, %rs89, 0;
	setp.eq.s16 	%p112, %rs89, 3;
	selp.b32 	%r234, 2, 1, %p112;
	selp.b32 	%r235, 0, %r234, %p111;
	add.s32 	%r421, %r235, %r233;
	add.s32 	%r416, %r416, 4;
$L__BB2_31:
	setp.eq.s32 	%p113, %r49, 0;
	@%p113 bra 	$L__BB2_35;
	cvt.s64.s32 	%rd93, %r416;
	add.s64 	%rd27, %rd14, %rd93;
	ld.global.nc.u8 	%rs90, [%rd27];
	cvt.u16.u8 	%rs91, %rs90;
	setp.eq.s16 	%p114, %rs91, 0;
	setp.eq.s16 	%p115, %rs91, 3;
	selp.b32 	%r236, 2, 1, %p115;
	selp.b32 	%r237, 0, %r236, %p114;
	add.s32 	%r421, %r237, %r421;
	setp.eq.s32 	%p116, %r49, 1;
	@%p116 bra 	$L__BB2_35;
	ld.global.nc.u8 	%rs92, [%rd27+1];
	cvt.u16.u8 	%rs93, %rs92;
	setp.eq.s16 	%p117, %rs93, 0;
	setp.eq.s16 	%p118, %rs93, 3;
	selp.b32 	%r238, 2, 1, %p118;
	selp.b32 	%r239, 0, %r238, %p117;
	add.s32 	%r421, %r239, %r421;
	setp.eq.s32 	%p119, %r49, 2;
	@%p119 bra 	$L__BB2_35;
	ld.global.nc.u8 	%rs94, [%rd27+2];
	cvt.u16.u8 	%rs95, %rs94;
	setp.eq.s16 	%p120, %rs95, 0;
	setp.eq.s16 	%p121, %rs95, 3;
	selp.b32 	%r240, 2, 1, %p121;
	selp.b32 	%r241, 0, %r240, %p120;
	add.s32 	%r421, %r241, %r421;
$L__BB2_35:
	mov.f64 	%fd143, 0d3FF3988E1409212E;
	div.rn.f64 	%fd144, %fd143, %fd1;
	setp.eq.s16 	%p122, %rs3, 3;
	setp.eq.s16 	%p123, %rs25, 3;
	setp.lt.s32 	%p124, %r8, %r9;
	selp.u32 	%r242, -1, 0, %p122;
	selp.u32 	%r243, -1, 0, %p123;
	add.s32 	%r244, %r242, %r243;
	selp.b32 	%r245, %r244, 0, %p124;
	add.s32 	%r246, %r421, %r245;
	and.b32  	%r247, %r246, 1;
	setp.eq.b32 	%p125, %r247, 1;
	neg.f64 	%fd145, %fd144;
	selp.f64 	%fd2, %fd145, %fd144, %p125;
	setp.lt.s32 	%p126, %r404, 2;
	@%p126 bra 	$L__BB2_39;
	mov.b32 	%r422, 1;
	bra.uni 	$L__BB2_38;
$L__BB2_37:
	add.s32 	%r422, %r422, 1;
	setp.eq.s32 	%p128, %r422, %r404;
	@%p128 bra 	$L__BB2_39;
$L__BB2_38:
	mul.wide.u32 	%rd94, %r422, 4;
	add.s64 	%rd95, %rd15, %rd94;
	ld.global.nc.u32 	%r249, [%rd95];
	mul.wide.s32 	%rd96, %r249, 2;
	add.s64 	%rd97, %rd7, %rd96;
	ld.global.nc.u16 	%rs97, [%rd97];
	add.s64 	%rd98, %rd24, %rd94;
	ld.global.nc.u32 	%r250, [%rd98];
	mul.wide.s32 	%rd99, %r250, 2;
	add.s64 	%rd100, %rd7, %rd99;
	ld.global.nc.u16 	%rs98, [%rd100];
	setp.eq.s16 	%p127, %rs97, %rs98;
	@%p127 bra 	$L__BB2_37;
	bra.uni 	$L__BB2_157;
$L__BB2_39:
	setp.ge.s32 	%p129, %r8, %r9;
	@%p129 bra 	$L__BB2_73;
	mul.wide.s32 	%rd156, %r8, 4;
	add.s64 	%rd157, %rd15, %rd156;
	ld.global.nc.u32 	%r320, [%rd157];
	mul.wide.s32 	%rd158, %r320, 2;
	add.s64 	%rd28, %rd7, %rd158;
	add.s32 	%r423, %r8, 1;
	ld.global.nc.u32 	%r321, [%rd157+4];
	mul.wide.s32 	%rd159, %r321, 2;
	add.s64 	%rd160, %rd7, %rd159;
	ld.global.nc.u16 	%rs4, [%rd160];
	add.s64 	%rd161, %rd24, %rd156;
	ld.global.nc.u32 	%r322, [%rd161];
	mul.wide.s32 	%rd162, %r322, 2;
	add.s64 	%rd163, %rd7, %rd162;
	ld.global.nc.u16 	%rs5, [%rd163];
	ld.global.nc.u32 	%r323, [%rd161+4];
	mul.wide.s32 	%rd164, %r323, 2;
	add.s64 	%rd165, %rd7, %rd164;
	ld.global.nc.u16 	%rs6, [%rd165];
	mov.f64 	%fd258, 0d0000000000000000;
	@%p122 bra 	$L__BB2_43;
	ld.global.nc.u16 	%rs122, [%rd28];
	setp.ne.s16 	%p182, %rs4, %rs122;
	@%p182 bra 	$L__BB2_46;
	cvt.rn.f64.s16 	%fd174, %rs6;
	add.f64 	%fd175, %fd174, 0d3FF0000000000000;
	sqrt.rn.f64 	%fd258, %fd175;
	bra.uni 	$L__BB2_46;
$L__BB2_43:
	setp.ne.s16 	%p183, %rs6, %rs5;
	@%p183 bra 	$L__BB2_46;
	not.b16 	%rs123, %rs4;
	cvt.s32.s16 	%r324, %rs123;
	cvt.s32.s16 	%r325, %rs5;
	add.s32 	%r326, %r325, %r324;
	and.b32  	%r327, %r326, 1;
	setp.eq.b32 	%p184, %r327, 1;
	and.b32  	%r328, %r326, 2;
	setp.eq.s32 	%p185, %r328, 0;
	selp.f64 	%fd178, 0d3FF0000000000000, 0dBFF0000000000000, %p185;
	selp.f64 	%fd4, 0d0000000000000000, %fd178, %p184;
	setp.eq.f64 	%p186, %fd4, 0d0000000000000000;
	@%p186 bra 	$L__BB2_46;
	cvt.rn.f64.s16 	%fd179, %rs4;
	add.f64 	%fd180, %fd179, 0d3FF0000000000000;
	sqrt.rn.f64 	%fd181, %fd180;
	mul.f64 	%fd258, %fd181, %fd4;
$L__BB2_46:
	mul.f64 	%fd259, %fd2, %fd258;
	setp.eq.f64 	%p187, %fd259, 0d0000000000000000;
	@%p187 bra 	$L__BB2_157;
	setp.ge.s32 	%p188, %r423, %r9;
	@%p188 bra 	$L__BB2_54;
$L__BB2_48:
	cvt.s64.s32 	%rd166, %r423;
	add.s64 	%rd167, %rd14, %rd166;
	ld.global.nc.u8 	%rs125, [%rd167];
	cvt.u16.u8 	%rs124, %rs125;
	setp.eq.s16 	%p189, %rs124, 0;
	@%p189 bra 	$L__BB2_53;
	setp.eq.s16 	%p190, %rs124, 3;
	@%p190 bra 	$L__BB2_53;
	mul.wide.s32 	%rd168, %r423, 4;
	add.s64 	%rd169, %rd15, %rd168;
	ld.global.nc.u32 	%r329, [%rd169];
	mul.wide.s32 	%rd170, %r329, 2;
	add.s64 	%rd171, %rd7, %rd170;
	ld.global.nc.u16 	%rs126, [%rd171];
	cvt.s32.s16 	%r63, %rs126;
	ld.global.nc.u32 	%r330, [%rd169+4];
	mul.wide.s32 	%rd172, %r330, 2;
	add.s64 	%rd173, %rd7, %rd172;
	ld.global.nc.u16 	%rs128, [%rd173];
	cvt.s32.s16 	%r331, %rs128;
	add.s64 	%rd174, %rd24, %rd168;
	ld.global.nc.u32 	%r332, [%rd174];
	mul.wide.s32 	%rd175, %r332, 2;
	add.s64 	%rd176, %rd7, %rd175;
	ld.global.nc.u16 	%rs130, [%rd176];
	cvt.s32.s16 	%r64, %rs130;
	ld.global.nc.u32 	%r333, [%rd174+4];
	mul.wide.s32 	%rd177, %r333, 2;
	add.s64 	%rd178, %rd7, %rd177;
	ld.global.nc.u16 	%rs132, [%rd178];
	cvt.s32.s16 	%r334, %rs132;
	sub.s32 	%r335, %r331, %r63;
	sub.s32 	%r336, %r334, %r64;
	setp.eq.s32 	%p191, %r335, -1;
	selp.b32 	%r337, 1, -1, %p191;
	setp.eq.s32 	%p192, %r335, 1;
	selp.b32 	%r65, 0, %r337, %p192;
	setp.eq.s32 	%p193, %r336, -1;
	selp.b32 	%r338, 1, -1, %p193;
	setp.eq.s32 	%p194, %r336, 1;
	selp.b32 	%r339, 0, %r338, %p194;
	or.b32  	%r340, %r65, %r339;
	setp.lt.s32 	%p195, %r340, 0;
	max.u32 	%r341, %r63, %r331;
	setp.gt.u32 	%p196, %r341, %r112;
	or.pred  	%p197, %p196, %p195;
	setp.lt.u32 	%p198, %r112, %r64;
	or.pred  	%p199, %p197, %p198;
	setp.lt.u32 	%p200, %r112, %r334;
	or.pred  	%p201, %p199, %p200;
	@%p201 bra 	$L__BB2_157;
	mad.lo.s32 	%r342, %r2, %r63, %r64;
	shl.b32 	%r343, %r342, 2;
	shl.b32 	%r344, %r65, 1;
	add.s32 	%r345, %r344, %r343;
	add.s32 	%r346, %r345, %r339;
	mul.wide.s32 	%rd179, %r346, 4;
	add.s64 	%rd180, %rd4, %rd179;
	ld.global.nc.f32 	%f1, [%rd180];
	setp.eq.f32 	%p202, %f1, 0f00000000;
	@%p202 bra 	$L__BB2_157;
	cvt.f64.f32 	%fd182, %f1;
	mul.f64 	%fd259, %fd259, %fd182;
$L__BB2_53:
	add.s32 	%r423, %r423, 1;
	setp.lt.s32 	%p203, %r423, %r9;
	@%p203 bra 	$L__BB2_48;
$L__BB2_54:
	shl.b64 	%rd181, %rd26, 2;
	add.s64 	%rd182, %rd15, %rd181;
	ld.global.nc.u32 	%r347, [%rd182];
	mul.wide.s32 	%rd183, %r347, 2;
	add.s64 	%rd184, %rd7, %rd183;
	ld.global.nc.u16 	%rs7, [%rd184];
	cvt.s32.s16 	%r68, %rs7;
	add.s32 	%r424, %r9, 1;
	ld.global.nc.u32 	%r348, [%rd182+4];
	mul.wide.s32 	%rd185, %r348, 2;
	add.s64 	%rd186, %rd7, %rd185;
	ld.global.nc.u16 	%rs8, [%rd186];
	cvt.s32.s16 	%r70, %rs8;
	add.s64 	%rd187, %rd24, %rd181;
	ld.global.nc.u32 	%r349, [%rd187];
	mul.wide.s32 	%rd188, %r349, 2;
	add.s64 	%rd189, %rd7, %rd188;
	ld.global.nc.u16 	%rs9, [%rd189];
	cvt.s32.s16 	%r71, %rs9;
	ld.global.nc.u32 	%r350, [%rd187+4];
	mul.wide.s32 	%rd190, %r350, 2;
	add.s64 	%rd191, %rd7, %rd190;
	ld.global.nc.u16 	%rs10, [%rd191];
	cvt.s32.s16 	%r72, %rs10;
	mov.f64 	%fd264, 0d0000000000000000;
	@%p21 bra 	$L__BB2_60;
	setp.ne.s16 	%p210, %rs8, %rs7;
	@%p210 bra 	$L__BB2_65;
	add.s32 	%r361, %r72, %r70;
	and.b32  	%r362, %r361, 1;
	setp.eq.b32 	%p211, %r362, 1;
	and.b32  	%r363, %r361, 2;
	setp.eq.s32 	%p212, %r363, 0;
	selp.f64 	%fd193, 0d3FF0000000000000, 0dBFF0000000000000, %p212;
	selp.f64 	%fd12, 0d0000000000000000, %fd193, %p211;
	setp.eq.f64 	%p213, %fd12, 0d0000000000000000;
	@%p213 bra 	$L__BB2_65;
	max.u32 	%r365, %r71, %r70;
	max.u32 	%r367, %r365, %r72;
	setp.gt.u32 	%p214, %r367, %r112;
	mov.f64 	%fd262, 0d0000000000000000;
	@%p214 bra 	$L__BB2_59;
	mad.lo.s32 	%r368, %r2, %r71, %r70;
	mad.lo.s32 	%r369, %r368, %r2, %r72;
	mul.wide.s32 	%rd194, %r369, 4;
	add.s64 	%rd195, %rd5, %rd194;
	ld.global.nc.f32 	%f8, [%rd195];
	cvt.f64.f32 	%fd262, %f8;
$L__BB2_59:
	cvt.rn.f64.s16 	%fd195, %rs10;
	add.f64 	%fd196, %fd195, 0d3FF0000000000000;
	sqrt.rn.f64 	%fd197, %fd196;
	mul.f64 	%fd198, %fd197, %fd12;
	mul.f64 	%fd264, %fd198, %fd262;
	bra.uni 	$L__BB2_65;
$L__BB2_60:
	setp.ne.s16 	%p205, %rs10, %rs9;
	@%p205 bra 	$L__BB2_65;
	add.s32 	%r351, %r68, %r71;
	add.s32 	%r352, %r351, -1;
	and.b32  	%r353, %r352, 1;
	setp.eq.b32 	%p206, %r353, 1;
	and.b32  	%r354, %r352, 2;
	setp.eq.s32 	%p207, %r354, 0;
	selp.f64 	%fd185, 0d3FF0000000000000, 0dBFF0000000000000, %p207;
	selp.f64 	%fd16, 0d0000000000000000, %fd185, %p206;
	setp.eq.f64 	%p208, %fd16, 0d0000000000000000;
	@%p208 bra 	$L__BB2_65;
	max.u32 	%r356, %r68, %r71;
	max.u32 	%r358, %r356, %r70;
	setp.gt.u32 	%p209, %r358, %r112;
	mov.f64 	%fd263, 0d0000000000000000;
	@%p209 bra 	$L__BB2_64;
	mad.lo.s32 	%r359, %r2, %r68, %r71;
	mad.lo.s32 	%r360, %r359, %r2, %r70;
	mul.wide.s32 	%rd192, %r360, 4;
	add.s64 	%rd193, %rd5, %rd192;
	ld.global.nc.f32 	%f7, [%rd193];
	cvt.f64.f32 	%fd263, %f7;
$L__BB2_64:
	cvt.rn.f64.s16 	%fd187, %rs8;
	add.f64 	%fd188, %fd187, 0d3FF0000000000000;
	sqrt.rn.f64 	%fd189, %fd188;
	mul.f64 	%fd190, %fd189, %fd16;
	mul.f64 	%fd264, %fd190, %fd263;
$L__BB2_65:
	mul.f64 	%fd276, %fd259, %fd264;
	setp.eq.f64 	%p215, %fd276, 0d0000000000000000;
	@%p215 bra 	$L__BB2_157;
	setp.ge.s32 	%p216, %r424, %r109;
	@%p216 bra 	$L__BB2_106;
$L__BB2_67:
	cvt.s64.s32 	%rd196, %r424;
	add.s64 	%rd197, %rd14, %rd196;
	ld.global.nc.u8 	%rs136, [%rd197];
	cvt.u16.u8 	%rs135, %rs136;
	setp.eq.s16 	%p217, %rs135, 0;
	@%p217 bra 	$L__BB2_72;
	setp.eq.s16 	%p218, %rs135, 3;
	@%p218 bra 	$L__BB2_72;
	mul.wide.s32 	%rd198, %r424, 4;
	add.s64 	%rd199, %rd15, %rd198;
	ld.global.nc.u32 	%r370, [%rd199];
	mul.wide.s32 	%rd200, %r370, 2;
	add.s64 	%rd201, %rd7, %rd200;
	ld.global.nc.u16 	%rs137, [%rd201];
	cvt.s32.s16 	%r74, %rs137;
	ld.global.nc.u32 	%r371, [%rd199+4];
	mul.wide.s32 	%rd202, %r371, 2;
	add.s64 	%rd203, %rd7, %rd202;
	ld.global.nc.u16 	%rs139, [%rd203];
	cvt.s32.s16 	%r372, %rs139;
	add.s64 	%rd204, %rd24, %rd198;
	ld.global.nc.u32 	%r373, [%rd204];
	mul.wide.s32 	%rd205, %r373, 2;
	add.s64 	%rd206, %rd7, %rd205;
	ld.global.nc.u16 	%rs141, [%rd206];
	cvt.s32.s16 	%r75, %rs141;
	ld.global.nc.u32 	%r374, [%rd204+4];
	mul.wide.s32 	%rd207, %r374, 2;
	add.s64 	%rd208, %rd7, %rd207;
	ld.global.nc.u16 	%rs143, [%rd208];
	cvt.s32.s16 	%r375, %rs143;
	sub.s32 	%r376, %r372, %r74;
	sub.s32 	%r377, %r375, %r75;
	setp.eq.s32 	%p219, %r376, -1;
	selp.b32 	%r378, 1, -1, %p219;
	setp.eq.s32 	%p220, %r376, 1;
	selp.b32 	%r76, 0, %r378, %p220;
	setp.eq.s32 	%p221, %r377, -1;
	selp.b32 	%r379, 1, -1, %p221;
	setp.eq.s32 	%p222, %r377, 1;
	selp.b32 	%r380, 0, %r379, %p222;
	or.b32  	%r381, %r76, %r380;
	setp.lt.s32 	%p223, %r381, 0;
	max.u32 	%r382, %r74, %r372;
	setp.gt.u32 	%p224, %r382, %r112;
	or.pred  	%p225, %p224, %p223;
	setp.lt.u32 	%p226, %r112, %r75;
	or.pred  	%p227, %p225, %p226;
	setp.lt.u32 	%p228, %r112, %r375;
	or.pred  	%p229, %p227, %p228;
	@%p229 bra 	$L__BB2_157;
	add.s32 	%r383, %r2, %r74;
	mad.lo.s32 	%r384, %r383, %r2, %r75;
	shl.b32 	%r385, %r384, 2;
	shl.b32 	%r386, %r76, 1;
	add.s32 	%r387, %r386, %r385;
	add.s32 	%r388, %r387, %r380;
	mul.wide.s32 	%rd209, %r388, 4;
	add.s64 	%rd210, %rd4, %rd209;
	ld.global.nc.f32 	%f2, [%rd210];
	setp.eq.f32 	%p230, %f2, 0f00000000;
	@%p230 bra 	$L__BB2_157;
	cvt.f64.f32 	%fd199, %f2;
	mul.f64 	%fd276, %fd276, %fd199;
$L__BB2_72:
	add.s32 	%r424, %r424, 1;
	setp.eq.s32 	%p231, %r424, %r109;
	@%p231 bra 	$L__BB2_106;
	bra.uni 	$L__BB2_67;
$L__BB2_73:
	shl.b64 	%rd101, %rd26, 2;
	add.s64 	%rd102, %rd15, %rd101;
	ld.global.nc.u32 	%r251, [%rd102];
	mul.wide.s32 	%rd103, %r251, 2;
	add.s64 	%rd29, %rd7, %rd103;
	add.s32 	%r425, %r9, 1;
	ld.global.nc.u32 	%r252, [%rd102+4];
	mul.wide.s32 	%rd104, %r252, 2;
	add.s64 	%rd105, %rd7, %rd104;
	ld.global.nc.u16 	%rs11, [%rd105];
	add.s64 	%rd106, %rd24, %rd101;
	ld.global.nc.u32 	%r253, [%rd106];
	mul.wide.s32 	%rd107, %r253, 2;
	add.s64 	%rd108, %rd7, %rd107;
	ld.global.nc.u16 	%rs12, [%rd108];
	ld.global.nc.u32 	%r254, [%rd106+4];
	mul.wide.s32 	%rd109, %r254, 2;
	add.s64 	%rd110, %rd7, %rd109;
	ld.global.nc.u16 	%rs13, [%rd110];
	mov.f64 	%fd267, 0d0000000000000000;
	@%p21 bra 	$L__BB2_76;
	ld.global.nc.u16 	%rs101, [%rd29];
	setp.ne.s16 	%p135, %rs11, %rs101;
	@%p135 bra 	$L__BB2_79;
	cvt.rn.f64.s16 	%fd153, %rs13;
	add.f64 	%fd154, %fd153, 0d3FF0000000000000;
	sqrt.rn.f64 	%fd267, %fd154;
	bra.uni 	$L__BB2_79;
$L__BB2_76:
	setp.ne.s16 	%p131, %rs13, %rs12;
	@%p131 bra 	$L__BB2_79;
	not.b16 	%rs100, %rs11;
	cvt.s32.s16 	%r255, %rs100;
	cvt.s32.s16 	%r256, %rs12;
	add.s32 	%r257, %r256, %r255;
	and.b32  	%r258, %r257, 1;
	setp.eq.b32 	%p132, %r258, 1;
	and.b32  	%r259, %r257, 2;
	setp.eq.s32 	%p133, %r259, 0;
	selp.f64 	%fd148, 0d3FF0000000000000, 0dBFF0000000000000, %p133;
	selp.f64 	%fd26, 0d0000000000000000, %fd148, %p132;
	setp.eq.f64 	%p134, %fd26, 0d0000000000000000;
	@%p134 bra 	$L__BB2_79;
	cvt.rn.f64.s16 	%fd149, %rs11;
	add.f64 	%fd150, %fd149, 0d3FF0000000000000;
	sqrt.rn.f64 	%fd151, %fd150;
	mul.f64 	%fd267, %fd151, %fd26;
$L__BB2_79:
	mul.f64 	%fd268, %fd2, %fd267;
	setp.eq.f64 	%p136, %fd268, 0d0000000000000000;
	@%p136 bra 	$L__BB2_157;
	setp.ge.s32 	%p137, %r425, %r8;
	@%p137 bra 	$L__BB2_87;
$L__BB2_81:
	cvt.s64.s32 	%rd111, %r425;
	add.s64 	%rd112, %rd14, %rd111;
	ld.global.nc.u8 	%rs103, [%rd112];
	cvt.u16.u8 	%rs102, %rs103;
	setp.eq.s16 	%p138, %rs102, 0;
	@%p138 bra 	$L__BB2_86;
	setp.eq.s16 	%p139, %rs102, 3;
	@%p139 bra 	$L__BB2_86;
	mul.wide.s32 	%rd113, %r425, 4;
	add.s64 	%rd114, %rd15, %rd113;
	ld.global.nc.u32 	%r260, [%rd114];
	mul.wide.s32 	%rd115, %r260, 2;
	add.s64 	%rd116, %rd7, %rd115;
	ld.global.nc.u16 	%rs104, [%rd116];
	cvt.s32.s16 	%r81, %rs104;
	ld.global.nc.u32 	%r261, [%rd114+4];
	mul.wide.s32 	%rd117, %r261, 2;
	add.s64 	%rd118, %rd7, %rd117;
	ld.global.nc.u16 	%rs106, [%rd118];
	cvt.s32.s16 	%r262, %rs106;
	add.s64 	%rd119, %rd24, %rd113;
	ld.global.nc.u32 	%r263, [%rd119];
	mul.wide.s32 	%rd120, %r263, 2;
	add.s64 	%rd121, %rd7, %rd120;
	ld.global.nc.u16 	%rs108, [%rd121];
	cvt.s32.s16 	%r82, %rs108;
	ld.global.nc.u32 	%r264, [%rd119+4];
	mul.wide.s32 	%rd122, %r264, 2;
	add.s64 	%rd123, %rd7, %rd122;
	ld.global.nc.u16 	%rs110, [%rd123];
	cvt.s32.s16 	%r265, %rs110;
	sub.s32 	%r266, %r262, %r81;
	sub.s32 	%r267, %r265, %r82;
	setp.eq.s32 	%p140, %r266, -1;
	selp.b32 	%r268, 1, -1, %p140;
	setp.eq.s32 	%p141, %r266, 1;
	selp.b32 	%r83, 0, %r268, %p141;
	setp.eq.s32 	%p142, %r267, -1;
	selp.b32 	%r269, 1, -1, %p142;
	setp.eq.s32 	%p143, %r267, 1;
	selp.b32 	%r270, 0, %r269, %p143;
	or.b32  	%r271, %r83, %r270;
	setp.lt.s32 	%p144, %r271, 0;
	max.u32 	%r272, %r81, %r262;
	setp.gt.u32 	%p145, %r272, %r112;
	or.pred  	%p146, %p145, %p144;
	setp.lt.u32 	%p147, %r112, %r82;
	or.pred  	%p148, %p146, %p147;
	setp.lt.u32 	%p149, %r112, %r265;
	or.pred  	%p150, %p148, %p149;
	@%p150 bra 	$L__BB2_157;
	mad.lo.s32 	%r273, %r2, %r81, %r82;
	shl.b32 	%r274, %r273, 2;
	shl.b32 	%r275, %r83, 1;
	add.s32 	%r276, %r275, %r274;
	add.s32 	%r277, %r276, %r270;
	mul.wide.s32 	%rd124, %r277, 4;
	add.s64 	%rd125, %rd4, %rd124;
	ld.global.nc.f32 	%f3, [%rd125];
	setp.eq.f32 	%p151, %f3, 0f00000000;
	@%p151 bra 	$L__BB2_157;
	cvt.f64.f32 	%fd155, %f3;
	mul.f64 	%fd268, %fd268, %fd155;
$L__BB2_86:
	add.s32 	%r425, %r425, 1;
	setp.ne.s32 	%p152, %r425, %r8;
	@%p152 bra 	$L__BB2_81;
$L__BB2_87:
	mul.wide.s32 	%rd126, %r8, 4;
	add.s64 	%rd127, %rd15, %rd126;
	ld.global.nc.u32 	%r278, [%rd127];
	mul.wide.s32 	%rd128, %r278, 2;
	add.s64 	%rd129, %rd7, %rd128;
	ld.global.nc.u16 	%rs14, [%rd129];
	cvt.s32.s16 	%r86, %rs14;
	add.s32 	%r426, %r8, 1;
	ld.global.nc.u32 	%r279, [%rd127+4];
	mul.wide.s32 	%rd130, %r279, 2;
	add.s64 	%rd131, %rd7, %rd130;
	ld.global.nc.u16 	%rs15, [%rd131];
	cvt.s32.s16 	%r88, %rs15;
	add.s64 	%rd132, %rd24, %rd126;
	ld.global.nc.u32 	%r280, [%rd132];
	mul.wide.s32 	%rd133, %r280, 2;
	add.s64 	%rd134, %rd7, %rd133;
	ld.global.nc.u16 	%rs16, [%rd134];
	cvt.s32.s16 	%r89, %rs16;
	ld.global.nc.u32 	%r281, [%rd132+4];
	mul.wide.s32 	%rd135, %r281, 2;
	add.s64 	%rd136, %rd7, %rd135;
	ld.global.nc.u16 	%rs17, [%rd136];
	cvt.s32.s16 	%r90, %rs17;
	mov.f64 	%fd273, 0d0000000000000000;
	@%p122 bra 	$L__BB2_93;
	setp.ne.s16 	%p154, %rs15, %rs14;
	@%p154 bra 	$L__BB2_98;
	add.s32 	%r282, %r90, %r88;
	and.b32  	%r283, %r282, 1;
	setp.eq.b32 	%p155, %r283, 1;
	and.b32  	%r284, %r282, 2;
	setp.eq.s32 	%p156, %r284, 0;
	selp.f64 	%fd158, 0d3FF0000000000000, 0dBFF0000000000000, %p156;
	selp.f64 	%fd34, 0d0000000000000000, %fd158, %p155;
	setp.eq.f64 	%p157, %fd34, 0d0000000000000000;
	@%p157 bra 	$L__BB2_98;
	max.u32 	%r286, %r89, %r88;
	max.u32 	%r288, %r286, %r90;
	setp.gt.u32 	%p158, %r288, %r112;
	mov.f64 	%fd271, 0d0000000000000000;
	@%p158 bra 	$L__BB2_92;
	mad.lo.s32 	%r289, %r2, %r89, %r88;
	mad.lo.s32 	%r290, %r289, %r2, %r90;
	mul.wide.s32 	%rd137, %r290, 4;
	add.s64 	%rd138, %rd5, %rd137;
	ld.global.nc.f32 	%f5, [%rd138];
	cvt.f64.f32 	%fd271, %f5;
$L__BB2_92:
	cvt.rn.f64.s16 	%fd160, %rs17;
	add.f64 	%fd161, %fd160, 0d3FF0000000000000;
	sqrt.rn.f64 	%fd162, %fd161;
	mul.f64 	%fd163, %fd162, %fd34;
	mul.f64 	%fd273, %fd163, %fd271;
	bra.uni 	$L__BB2_98;
$L__BB2_93:
	setp.ne.s16 	%p159, %rs17, %rs16;
	@%p159 bra 	$L__BB2_98;
	add.s32 	%r291, %r86, %r89;
	add.s32 	%r292, %r291, -1;
	and.b32  	%r293, %r292, 1;
	setp.eq.b32 	%p160, %r293, 1;
	and.b32  	%r294, %r292, 2;
	setp.eq.s32 	%p161, %r294, 0;
	selp.f64 	%fd166, 0d3FF0000000000000, 0dBFF0000000000000, %p161;
	selp.f64 	%fd38, 0d0000000000000000, %fd166, %p160;
	setp.eq.f64 	%p162, %fd38, 0d0000000000000000;
	@%p162 bra 	$L__BB2_98;
	max.u32 	%r296, %r86, %r89;
	max.u32 	%r298, %r296, %r88;
	setp.gt.u32 	%p163, %r298, %r112;
	mov.f64 	%fd272, 0d0000000000000000;
	@%p163 bra 	$L__BB2_97;
	mad.lo.s32 	%r299, %r2, %r86, %r89;
	mad.lo.s32 	%r300, %r299, %r2, %r88;
	mul.wide.s32 	%rd139, %r300, 4;
	add.s64 	%rd140, %rd5, %rd139;
	ld.global.nc.f32 	%f6, [%rd140];
	cvt.f64.f32 	%fd272, %f6;
$L__BB2_97:
	cvt.rn.f64.s16 	%fd168, %rs15;
	add.f64 	%fd169, %fd168, 0d3FF0000000000000;
	sqrt.rn.f64 	%fd170, %fd169;
	mul.f64 	%fd171, %fd170, %fd38;
	mul.f64 	%fd273, %fd171, %fd272;
$L__BB2_98:
	mul.f64 	%fd276, %fd268, %fd273;
	setp.eq.f64 	%p164, %fd276, 0d0000000000000000;
	@%p164 bra 	$L__BB2_157;
	setp.ge.s32 	%p165, %r426, %r109;
	@%p165 bra 	$L__BB2_106;
$L__BB2_100:
	cvt.s64.s32 	%rd141, %r426;
	add.s64 	%rd142, %rd14, %rd141;
	ld.global.nc.u8 	%rs113, [%rd142];
	cvt.u16.u8 	%rs112, %rs113;
	setp.eq.s16 	%p166, %rs112, 0;
	@%p166 bra 	$L__BB2_105;
	setp.eq.s16 	%p167, %rs112, 3;
	@%p167 bra 	$L__BB2_105;
	mul.wide.s32 	%rd143, %r426, 4;
	add.s64 	%rd144, %rd15, %rd143;
	ld.global.nc.u32 	%r301, [%rd144];
	mul.wide.s32 	%rd145, %r301, 2;
	add.s64 	%rd146, %rd7, %rd145;
	ld.global.nc.u16 	%rs114, [%rd146];
	cvt.s32.s16 	%r92, %rs114;
	ld.global.nc.u32 	%r302, [%rd144+4];
	mul.wide.s32 	%rd147, %r302, 2;
	add.s64 	%rd148, %rd7, %rd147;
	ld.global.nc.u16 	%rs116, [%rd148];
	cvt.s32.s16 	%r303, %rs116;
	add.s64 	%rd149, %rd24, %rd143;
	ld.global.nc.u32 	%r304, [%rd149];
	mul.wide.s32 	%rd150, %r304, 2;
	add.s64 	%rd151, %rd7, %rd150;
	ld.global.nc.u16 	%rs118, [%rd151];
	cvt.s32.s16 	%r93, %rs118;
	ld.global.nc.u32 	%r305, [%rd149+4];
	mul.wide.s32 	%rd152, %r305, 2;
	add.s64 	%rd153, %rd7, %rd152;
	ld.global.nc.u16 	%rs120, [%rd153];
	cvt.s32.s16 	%r306, %rs120;
	sub.s32 	%r307, %r303, %r92;
	sub.s32 	%r308, %r306, %r93;
	setp.eq.s32 	%p168, %r307, -1;
	selp.b32 	%r309, 1, -1, %p168;
	setp.eq.s32 	%p169, %r307, 1;
	selp.b32 	%r94, 0, %r309, %p169;
	setp.eq.s32 	%p170, %r308, -1;
	selp.b32 	%r310, 1, -1, %p170;
	setp.eq.s32 	%p171, %r308, 1;
	selp.b32 	%r311, 0, %r310, %p171;
	or.b32  	%r312, %r94, %r311;
	setp.lt.s32 	%p172, %r312, 0;
	max.u32 	%r313, %r92, %r303;
	setp.gt.u32 	%p173, %r313, %r112;
	or.pred  	%p174, %p173, %p172;
	setp.lt.u32 	%p175, %r112, %r93;
	or.pred  	%p176, %p174, %p175;
	setp.lt.u32 	%p177, %r112, %r306;
	or.pred  	%p178, %p176, %p177;
	@%p178 bra 	$L__BB2_157;
	add.s32 	%r314, %r2, %r92;
	mad.lo.s32 	%r315, %r314, %r2, %r93;
	shl.b32 	%r316, %r315, 2;
	shl.b32 	%r317, %r94, 1;
	add.s32 	%r318, %r317, %r316;
	add.s32 	%r319, %r318, %r311;
	mul.wide.s32 	%rd154, %r319, 4;
	add.s64 	%rd155, %rd4, %rd154;
	ld.global.nc.f32 	%f4, [%rd155];
	setp.eq.f32 	%p179, %f4, 0f00000000;
	@%p179 bra 	$L__BB2_157;
	cvt.f64.f32 	%fd172, %f4;
	mul.f64 	%fd276, %fd276, %fd172;
$L__BB2_105:
	add.s32 	%r426, %r426, 1;
	setp.ne.s32 	%p180, %r426, %r109;
	@%p180 bra 	$L__BB2_100;
$L__BB2_106:
	setp.eq.f64 	%p232, %fd276, 0d0000000000000000;
	@%p232 bra 	$L__BB2_157;
	cvt.s64.s32 	%rd211, %r8;
	mad.lo.s64 	%rd30, %rd211, %rd10, %rd26;
	mov.b32 	%r427, 0;
$L__BB2_108:
	setp.lt.s32 	%p233, %r110, 1;
	cvt.u64.u32 	%rd31, %r427;
	mov.f64 	%fd281, 0d0000000000000000;
	mov.f64 	%fd282, %fd281;
	@%p233 bra 	$L__BB2_152;
	mov.f64 	%fd282, 0d0000000000000000;
	mov.b32 	%r428, 0;
	mov.f64 	%fd281, %fd282;
$L__BB2_110:
	setp.lt.s32 	%p234, %r111, 1;
	cvt.u64.u32 	%rd32, %r428;
	cvt.u64.u32 	%rd212, %r7;
	mad.lo.s64 	%rd213, %rd212, %rd16, %rd32;
	shl.b64 	%rd214, %rd213, 3;
	add.s64 	%rd215, %rd21, %rd214;
	ld.global.nc.f64 	%fd50, [%rd215];
	setp.eq.f64 	%p235, %fd50, 0d0000000000000000;
	or.pred  	%p236, %p235, %p234;
	@%p236 bra 	$L__BB2_151;
	setp.lt.u32 	%p237, %r111, 8;
	mad.lo.s64 	%rd216, %rd31, %rd16, %rd32;
	mul.lo.s64 	%rd33, %rd216, %rd17;
	mov.b32 	%r431, 0;
	@%p237 bra 	$L__BB2_130;
	mov.b32 	%r429, 0;
$L__BB2_113:
	.pragma "nounroll";
	cvt.u64.u32 	%rd217, %r429;
	add.s64 	%rd218, %rd18, %rd217;
	shl.b64 	%rd219, %rd218, 3;
	add.s64 	%rd34, %rd3, %rd219;
	ld.global.nc.f64 	%fd203, [%rd34];
	mul.f64 	%fd53, %fd50, %fd203;
	setp.eq.f64 	%p238, %fd53, 0d0000000000000000;
	add.s64 	%rd220, %rd33, %rd217;
	shl.b64 	%rd221, %rd220, 3;
	add.s64 	%rd35, %rd2, %rd221;
	add.s64 	%rd36, %rd1, %rd221;
	@%p238 bra 	$L__BB2_115;
	ld.global.nc.f64 	%fd204, [%rd35];
	fma.rn.f64 	%fd281, %fd53, %fd204, %fd281;
	ld.global.nc.f64 	%fd205, [%rd36];
	fma.rn.f64 	%fd282, %fd53, %fd205, %fd282;
$L__BB2_115:
	ld.global.nc.f64 	%fd206, [%rd34+8];
	mul.f64 	%fd58, %fd50, %fd206;
	setp.eq.f64 	%p239, %fd58, 0d0000000000000000;
	@%p239 bra 	$L__BB2_117;
	ld.global.nc.f64 	%fd207, [%rd35+8];
	fma.rn.f64 	%fd281, %fd58, %fd207, %fd281;
	ld.global.nc.f64 	%fd208, [%rd36+8];
	fma.rn.f64 	%fd282, %fd58, %fd208, %fd282;
$L__BB2_117:
	ld.global.nc.f64 	%fd209, [%rd34+16];
	mul.f64 	%fd63, %fd50, %fd209;
	setp.eq.f64 	%p240, %fd63, 0d0000000000000000;
	@%p240 bra 	$L__BB2_119;
	ld.global.nc.f64 	%fd210, [%rd35+16];
	fma.rn.f64 	%fd281, %fd63, %fd210, %fd281;
	ld.global.nc.f64 	%fd211, [%rd36+16];
	fma.rn.f64 	%fd282, %fd63, %fd211, %fd282;
$L__BB2_119:
	ld.global.nc.f64 	%fd212, [%rd34+24];
	mul.f64 	%fd68, %fd50, %fd212;
	setp.eq.f64 	%p241, %fd68, 0d0000000000000000;
	@%p241 bra 	$L__BB2_121;
	ld.global.nc.f64 	%fd213, [%rd35+24];
	fma.rn.f64 	%fd281, %fd68, %fd213, %fd281;
	ld.global.nc.f64 	%fd214, [%rd36+24];
	fma.rn.f64 	%fd282, %fd68, %fd214, %fd282;
$L__BB2_121:
	ld.global.nc.f64 	%fd215, [%rd34+32];
	mul.f64 	%fd73, %fd50, %fd215;
	setp.eq.f64 	%p242, %fd73, 0d0000000000000000;
	@%p242 bra 	$L__BB2_123;
	ld.global.nc.f64 	%fd216, [%rd35+32];
	fma.rn.f64 	%fd281, %fd73, %fd216, %fd281;
	ld.global.nc.f64 	%fd217, [%rd36+32];
	fma.rn.f64 	%fd282, %fd73, %fd217, %fd282;
$L__BB2_123:
	ld.global.nc.f64 	%fd218, [%rd34+40];
	mul.f64 	%fd78, %fd50, %fd218;
	setp.eq.f64 	%p243, %fd78, 0d0000000000000000;
	@%p243 bra 	$L__BB2_125;
	ld.global.nc.f64 	%fd219, [%rd35+40];
	fma.rn.f64 	%fd281, %fd78, %fd219, %fd281;
	ld.global.nc.f64 	%fd220, [%rd36+40];
	fma.rn.f64 	%fd282, %fd78, %fd220, %fd282;
$L__BB2_125:
	ld.global.nc.f64 	%fd221, [%rd34+48];
	mul.f64 	%fd83, %fd50, %fd221;
	setp.eq.f64 	%p244, %fd83, 0d0000000000000000;
	@%p244 bra 	$L__BB2_127;
	ld.global.nc.f64 	%fd222, [%rd35+48];
	fma.rn.f64 	%fd281, %fd83, %fd222, %fd281;
	ld.global.nc.f64 	%fd223, [%rd36+48];
	fma.rn.f64 	%fd282, %fd83, %fd223, %fd282;
$L__BB2_127:
	ld.global.nc.f64 	%fd224, [%rd34+56];
	mul.f64 	%fd88, %fd50, %fd224;
	setp.eq.f64 	%p245, %fd88, 0d0000000000000000;
	@%p245 bra 	$L__BB2_129;
	ld.global.nc.f64 	%fd225, [%rd35+56];
	fma.rn.f64 	%fd281, %fd88, %fd225, %fd281;
	ld.global.nc.f64 	%fd226, [%rd36+56];
	fma.rn.f64 	%fd282, %fd88, %fd226, %fd282;
$L__BB2_129:
	add.s32 	%r429, %r429, 8;
	setp.ne.s32 	%p246, %r429, %r5;
	mov.u32 	%r431, %r5;
	@%p246 bra 	$L__BB2_113;
$L__BB2_130:
	setp.eq.s32 	%p247, %r3, 0;
	@%p247 bra 	$L__BB2_151;
	add.s32 	%r393, %r3, -1;
	setp.lt.u32 	%p248, %r393, 3;
	@%p248 bra 	$L__BB2_141;
	cvt.u64.u32 	%rd37, %r431;
	add.s64 	%rd222, %rd18, %rd37;
	shl.b64 	%rd223, %rd222, 3;
	add.s64 	%rd38, %rd3, %rd223;
	ld.global.nc.f64 	%fd228, [%rd38];
	mul.f64 	%fd97, %fd50, %fd228;
	setp.eq.f64 	%p249, %fd97, 0d0000000000000000;
	@%p249 bra 	$L__BB2_134;
	add.s64 	%rd224, %rd33, %rd37;
	shl.b64 	%rd225, %rd224, 3;
	add.s64 	%rd226, %rd2, %rd225;
	ld.global.nc.f64 	%fd229, [%rd226];
	fma.rn.f64 	%fd281, %fd97, %fd229, %fd281;
	add.s64 	%rd227, %rd1, %rd225;
	ld.global.nc.f64 	%fd230, [%rd227];
	fma.rn.f64 	%fd282, %fd97, %fd230, %fd282;
$L__BB2_134:
	ld.global.nc.f64 	%fd231, [%rd38+8];
	mul.f64 	%fd102, %fd50, %fd231;
	setp.eq.f64 	%p250, %fd102, 0d0000000000000000;
	@%p250 bra 	$L__BB2_136;
	add.s64 	%rd228, %rd33, %rd37;
	shl.b64 	%rd229, %rd228, 3;
	add.s64 	%rd230, %rd2, %rd229;
	ld.global.nc.f64 	%fd232, [%rd230+8];
	fma.rn.f64 	%fd281, %fd102, %fd232, %fd281;
	add.s64 	%rd231, %rd1, %rd229;
	ld.global.nc.f64 	%fd233, [%rd231+8];
	fma.rn.f64 	%fd282, %fd102, %fd233, %fd282;
$L__BB2_136:
	ld.global.nc.f64 	%fd234, [%rd38+16];
	mul.f64 	%fd107, %fd50, %fd234;
	setp.eq.f64 	%p251, %fd107, 0d0000000000000000;
	@%p251 bra 	$L__BB2_138;
	add.s64 	%rd232, %rd33, %rd37;
	shl.b64 	%rd233, %rd232, 3;
	add.s64 	%rd234, %rd2, %rd233;
	ld.global.nc.f64 	%fd235, [%rd234+16];
	fma.rn.f64 	%fd281, %fd107, %fd235, %fd281;
	add.s64 	%rd235, %rd1, %rd233;
	ld.global.nc.f64 	%fd236, [%rd235+16];
	fma.rn.f64 	%fd282, %fd107, %fd236, %fd282;
$L__BB2_138:
	ld.global.nc.f64 	%fd237, [%rd38+24];
	mul.f64 	%fd112, %fd50, %fd237;
	setp.eq.f64 	%p252, %fd112, 0d0000000000000000;
	@%p252 bra 	$L__BB2_140;
	add.s64 	%rd236, %rd33, %rd37;
	shl.b64 	%rd237, %rd236, 3;
	add.s64 	%rd238, %rd2, %rd237;
	ld.global.nc.f64 	%fd238, [%rd238+24];
	fma.rn.f64 	%fd281, %fd112, %fd238, %fd281;
	add.s64 	%rd239, %rd1, %rd237;
	ld.global.nc.f64 	%fd239, [%rd239+24];
	fma.rn.f64 	%fd282, %fd112, %fd239, %fd282;
$L__BB2_140:
	add.s32 	%r431, %r431, 4;
$L__BB2_141:
	setp.eq.s32 	%p253, %r4, 0;
	@%p253 bra 	$L__BB2_151;
	setp.eq.s32 	%p254, %r4, 1;
	@%p254 bra 	$L__BB2_148;
	cvt.u64.u32 	%rd39, %r431;
	add.s64 	%rd240, %rd18, %rd39;
	shl.b64 	%rd241, %rd240, 3;
	add.s64 	%rd40, %rd3, %rd241;
	ld.global.nc.f64 	%fd241, [%rd40];
	mul.f64 	%fd121, %fd50, %fd241;
	setp.eq.f64 	%p255, %fd121, 0d0000000000000000;
	@%p255 bra 	$L__BB2_145;
	add.s64 	%rd242, %rd33, %rd39;
	shl.b64 	%rd243, %rd242, 3;
	add.s64 	%rd244, %rd2, %rd243;
	ld.global.nc.f64 	%fd242, [%rd244];
	fma.rn.f64 	%fd281, %fd121, %fd242, %fd281;
	add.s64 	%rd245, %rd1, %rd243;
	ld.global.nc.f64 	%fd243, [%rd245];
	fma.rn.f64 	%fd282, %fd121, %fd243, %fd282;
$L__BB2_145:
	ld.global.nc.f64 	%fd244, [%rd40+8];
	mul.f64 	%fd126, %fd50, %fd244;
	setp.eq.f64 	%p256, %fd126, 0d0000000000000000;
	@%p256 bra 	$L__BB2_147;
	add.s64 	%rd246, %rd33, %rd39;
	shl.b64 	%rd247, %rd246, 3;
	add.s64 	%rd248, %rd2, %rd247;
	ld.global.nc.f64 	%fd245, [%rd248+8];
	fma.rn.f64 	%fd281, %fd126, %fd245, %fd281;
	add.s64 	%rd249, %rd1, %rd247;
	ld.global.nc.f64 	%fd246, [%rd249+8];
	fma.rn.f64 	%fd282, %fd126, %fd246, %fd282;
$L__BB2_147:
	add.s32 	%r431, %r431, 2;
$L__BB2_148:
	setp.eq.s32 	%p257, %r6, 0;
	@%p257 bra 	$L__BB2_151;
	cvt.u64.u32 	%rd41, %r431;
	add.s64 	%rd250, %rd18, %rd41;
	shl.b64 	%rd251, %rd250, 3;
	add.s64 	%rd252, %rd3, %rd251;
	ld.global.nc.f64 	%fd247, [%rd252];
	mul.f64 	%fd135, %fd50, %fd247;
	setp.eq.f64 	%p258, %fd135, 0d0000000000000000;
	@%p258 bra 	$L__BB2_151;
	add.s64 	%rd253, %rd33, %rd41;
	shl.b64 	%rd254, %rd253, 3;
	add.s64 	%rd255, %rd2, %rd254;
	ld.global.nc.f64 	%fd248, [%rd255];
	fma.rn.f64 	%fd281, %fd135, %fd248, %fd281;
	add.s64 	%rd256, %rd1, %rd254;
	ld.global.nc.f64 	%fd249, [%rd256];
	fma.rn.f64 	%fd282, %fd135, %fd249, %fd282;
$L__BB2_151:
	cvt.u32.u64 	%r394, %rd32;
	add.s32 	%r428, %r394, 1;
	setp.ne.s32 	%p259, %r428, %r110;
	@%p259 bra 	$L__BB2_110;
$L__BB2_152:
	setp.eq.f64 	%p260, %fd281, 0d0000000000000000;
	@%p260 bra 	$L__BB2_154;
	ld.param.u64 	%rd269, [_ZN36_GLOBAL__N__da906feb_4_k_cu_901dc2ec39guga_triplet_build_rho_epq_table_kernelEPKsPKaPKiiiPKlS5_S5_PKdiS9_iS9_S9_PKfSB_iPdSC__param_17];
	mul.lo.s64 	%rd257, %rd10, %rd10;
	mad.lo.s64 	%rd258, %rd257, %rd31, %rd30;
	cvta.to.global.u64 	%rd259, %rd269;
	shl.b64 	%rd260, %rd258, 3;
	add.s64 	%rd261, %rd259, %rd260;
	mul.f64 	%fd250, %fd276, %fd281;
	atom.global.add.f64 	%fd251, [%rd261], %fd250;
$L__BB2_154:
	setp.eq.f64 	%p261, %fd282, 0d0000000000000000;
	@%p261 bra 	$L__BB2_156;
	mul.lo.s64 	%rd262, %rd10, %rd10;
	mad.lo.s64 	%rd263, %rd262, %rd31, %rd30;
	shl.b64 	%rd264, %rd263, 3;
	add.s64 	%rd265, %rd20, %rd264;
	mul.f64 	%fd252, %fd276, %fd282;
	atom.global.add.f64 	%fd253, [%rd265], %fd252;
$L__BB2_156:
	cvt.u32.u64 	%r395, %rd31;
	add.s32 	%r427, %r395, 1;
	setp.ne.s32 	%p262, %r427, 3;
	@%p262 bra 	$L__BB2_108;
$L__BB2_157:
	mov.u32 	%r396, %ntid.x;
	cvt.u64.u32 	%rd266, %r396;
	add.s64 	%rd270, %rd270, %rd266;
	setp.lt.s64 	%p263, %rd270, %rd12;
	@%p263 bra 	$L__BB2_3;
$L__BB2_158:
	ret;

}
.entry _ZN36_GLOBAL__N__da906feb_4_k_cu_901dc2ec33guga_triplet_build_rho_dfs_kernelEPKiPKsPKliiiiS3_PKaS1_iiiPKdiS9_iS9_S9_PKfSB_iPdSC_(
	.param .u64 .ptr .align 1 _ZN36_GLOBAL__N__da906feb_4_k_cu_901dc2ec33guga_triplet_build_rho_dfs_kernelEPKiPKsPKliiiiS3_PKaS1_iiiPKdiS9_iS9_S9_PKfSB_iPdSC__param_0,
	.param .u64 .ptr .align 1 _ZN36_GLOBAL__N__da906feb_4_k_cu_901dc2ec33guga_triplet_build_rho_dfs_kernelEPKiPKsPKliiiiS3_PKaS1_iiiPKdiS9_iS9_S9_PKfSB_iPdSC__param_1,
	.param .u64 .ptr .align 1 _ZN36_GLOBAL__N__da906feb_4_k_cu_901dc2ec33guga_triplet_build_rho_dfs_kernelEPKiPKsPKliiiiS3_PKaS1_iiiPKdiS9_iS9_S9_PKfSB_iPdSC__param_2,
	.param .u32 _ZN36_GLOBAL__N__da906feb_4_k_cu_901dc2ec33guga_triplet_build_rho_dfs_kernelEPKiPKsPKliiiiS3_PKaS1_iiiPKdiS9_iS9_S9_PKfSB_iPdSC__param_3,
	.param .u32 _ZN36_GLOBAL__N__da906feb_4_k_cu_901dc2ec33guga_triplet_build_rho_dfs_kernelEPKiPKsPKliiiiS3_PKaS1_iiiPKdiS9_iS9_S9_PKfSB_iPdSC__param_4,
	.param .u32 _ZN36_GLOBAL__N__da906feb_4_k_cu_901dc2ec33guga_triplet_build_rho_dfs_kernelEPKiPKsPKliiiiS3_PKaS1_iiiPKdiS9_iS9_S9_PKfSB_iPdSC__param_5,
	.param .u32 _ZN36_GLOBAL__N__da906feb_4_k_cu_901dc2ec33guga_triplet_build_rho_dfs_kernelEPKiPKsPKliiiiS3_PKaS1_iiiPKdiS9_iS9_S9_PKfSB_iPdSC__param_6,
	.param .u64 .ptr .align 1 _ZN36_GLOBAL__N__da906feb_4_k_cu_901dc2ec33guga_triplet_build_rho_dfs_kernelEPKiPKsPKliiiiS3_PKaS1_iiiPKdiS9_iS9_S9_PKfSB_iPdSC__param_7,
	.param .u64 .ptr .align 1 _ZN36_GLOBAL__N__da906feb_4_k_cu_901dc2ec33guga_triplet_build_rho_dfs_kernelEPKiPKsPKliiiiS3_PKaS1_iiiPKdiS9_iS9_S9_PKfSB_iPdSC__param_8,
	.param .u64 .ptr .align 1 _ZN36_GLOBAL__N__da906feb_4_k_cu_901dc2ec33guga_triplet_build_rho_dfs_kernelEPKiPKsPKliiiiS3_PKaS1_iiiPKdiS9_iS9_S9_PKfSB_iPdSC__param_9,
	.param .u32 _ZN36_GLOBAL__N__da906feb_4_k_cu_901dc2ec33guga_triplet_build_rho_dfs_kernelEPKiPKsPKliiiiS3_PKaS1_iiiPKdiS9_iS9_S9_PKfSB_iPdSC__param_10,
	.param .u32 _ZN36_GLOBAL__N__da906feb_4_k_cu_901dc2ec33guga_triplet_build_rho_dfs_kernelEPKiPKsPKliiiiS3_PKaS1_iiiPKdiS9_iS9_S9_PKfSB_iPdSC__param_11,
	.param .u32 _ZN36_GLOBAL__N__da906feb_4_k_cu_901dc2ec33guga_triplet_build_rho_dfs_kernelEPKiPKsPKliiiiS3_PKaS1_iiiPKdiS9_iS9_S9_PKfSB_iPdSC__param_12,
	.param .u64 .ptr .align 1 _ZN36_GLOBAL__N__da906feb_4_k_cu_901dc2ec33guga_triplet_build_rho_dfs_kernelEPKiPKsPKliiiiS3_PKaS1_iiiPKdiS9_iS9_S9_PKfSB_iPdSC__param_13,
	.param .u32 _ZN36_GLOBAL__N__da906feb_4_k_cu_901dc2ec33guga_triplet_build_rho_dfs_kernelEPKiPKsPKliiiiS3_PKaS1_iiiPKdiS9_iS9_S9_PKfSB_iPdSC__param_14,
	.param .u64 .ptr .align 1 _ZN36_GLOBAL__N__da906feb_4_k_cu_901dc2ec33guga_triplet_build_rho_dfs_kernelEPKiPKsPKliiiiS3_PKaS1_iiiPKdiS9_iS9_S9_PKfSB_iPdSC__param_15,
	.param .u32 _ZN36_GLOBAL__N__da906feb_4_k_cu_901dc2ec33guga_triplet_build_rho_dfs_kernelEPKiPKsPKliiiiS3_PKaS1_iiiPKdiS9_iS9_S9_PKfSB_iPdSC__param_16,
	.param .u64 .ptr .align 1 _ZN36_GLOBAL__N__da906feb_4_k_cu_901dc2ec33guga_triplet_build_rho_dfs_kernelEPKiPKsPKliiiiS3_PKaS1_iiiPKdiS9_iS9_S9_PKfSB_iPdSC__param_17,
	.param .u64 .ptr .align 1 _ZN36_GLOBAL__N__da906feb_4_k_cu_901dc2ec33guga_triplet_build_rho_dfs_kernelEPKiPKsPKliiiiS3_PKaS1_iiiPKdiS9_iS9_S9_PKfSB_iPdSC__param_18,
	.param .u64 .ptr .align 1 _ZN36_GLOBAL__N__da906feb_4_k_cu_901dc2ec33guga_triplet_build_rho_dfs_kernelEPKiPKsPKliiiiS3_PKaS1_iiiPKdiS9_iS9_S9_PKfSB_iPdSC__param_19,
	.param .u64 .ptr .align 1 _ZN36_GLOBAL__N__da906feb_4_k_cu_901dc2ec33guga_triplet_build_rho_dfs_kernelEPKiPKsPKliiiiS3_PKaS1_iiiPKdiS9_iS9_S9_PKfSB_iPdSC__param_20,
	.param .u32 _ZN36_GLOBAL__N__da906feb_4_k_cu_901dc2ec33guga_triplet_build_rho_dfs_kernelEPKiPKsPKliiiiS3_PKaS1_iiiPKdiS9_iS9_S9_PKfSB_iPdSC__param_21,
	.param .u64 .ptr .align 1 _ZN36_GLOBAL__N__da906feb_4_k_cu_901dc2ec33guga_triplet_build_rho_dfs_kernelEPKiPKsPKliiiiS3_PKaS1_iiiPKdiS9_iS9_S9_PKfSB_iPdSC__param_22,
	.param .u64 .ptr .align 1 _ZN36_GLOBAL__N__da906feb_4_k_cu_901dc2ec33guga_triplet_build_rho_dfs_kernelEPKiPKsPKliiiiS3_PKaS1_iiiPKdiS9_iS9_S9_PKfSB_iPdSC__param_23
)
{
	.local .align 16 .b8 	__local_depot3[1200];
	.reg .b64 	%SP;
	.reg .b64 	%SPL;
	.reg .pred 	%p<309>;
	.reg .b16 	%rs<204>;
	.reg .b32 	%r<559>;
	.reg .b32 	%f<9>;
	.reg .b64 	%rd<323>;
	.reg .b64 	%fd<325>;

	mov.u64 	%SPL, __local_depot3;
	ld.param.u64 	%rd69, [_ZN36_GLOBAL__N__da906feb_4_k_cu_901dc2ec33guga_triplet_build_rho_dfs_kernelEPKiPKsPKliiiiS3_PKaS1_iiiPKdiS9_iS9_S9_PKfSB_iPdSC__param_0];
	ld.param.u64 	%rd70, [_ZN36_GLOBAL__N__da906feb_4_k_cu_901dc2ec33guga_triplet_build_rho_dfs_kernelEPKiPKsPKliiiiS3_PKaS1_iiiPKdiS9_iS9_S9_PKfSB_iPdSC__param_1];
	ld.param.u64 	%rd71, [_ZN36_GLOBAL__N__da906feb_4_k_cu_901dc2ec33guga_triplet_build_rho_dfs_kernelEPKiPKsPKliiiiS3_PKaS1_iiiPKdiS9_iS9_S9_PKfSB_iPdSC__param_2];
	ld.param.u32 	%r151, [_ZN36_GLOBAL__N__da906feb_4_k_cu_901dc2ec33guga_triplet_build_rho_dfs_kernelEPKiPKsPKliiiiS3_PKaS1_iiiPKdiS9_iS9_S9_PKfSB_iPdSC__param_3];
	ld.param.u32 	%r152, [_ZN36_GLOBAL__N__da906feb_4_k_cu_901dc2ec33guga_triplet_build_rho_dfs_kernelEPKiPKsPKliiiiS3_PKaS1_iiiPKdiS9_iS9_S9_PKfSB_iPdSC__param_4];
	ld.param.u32 	%r153, [_ZN36_GLOBAL__N__da906feb_4_k_cu_901dc2ec33guga_triplet_build_rho_dfs_kernelEPKiPKsPKliiiiS3_PKaS1_iiiPKdiS9_iS9_S9_PKfSB_iPdSC__param_5];
	ld.param.u32 	%r154, [_ZN36_GLOBAL__N__da906feb_4_k_cu_901dc2ec33guga_triplet_build_rho_dfs_kernelEPKiPKsPKliiiiS3_PKaS1_iiiPKdiS9_iS9_S9_PKfSB_iPdSC__param_6];
	ld.param.u64 	%rd72, [_ZN36_GLOBAL__N__da906feb_4_k_cu_901dc2ec33guga_triplet_build_rho_dfs_kernelEPKiPKsPKliiiiS3_PKaS1_iiiPKdiS9_iS9_S9_PKfSB_iPdSC__param_7];
	ld.param.u64 	%rd64, [_ZN36_GLOBAL__N__da906feb_4_k_cu_901dc2ec33guga_triplet_build_rho_dfs_kernelEPKiPKsPKliiiiS3_PKaS1_iiiPKdiS9_iS9_S9_PKfSB_iPdSC__param_8];
	ld.param.u64 	%rd65, [_ZN36_GLOBAL__N__da906feb_4_k_cu_901dc2ec33guga_triplet_build_rho_dfs_kernelEPKiPKsPKliiiiS3_PKaS1_iiiPKdiS9_iS9_S9_PKfSB_iPdSC__param_9];
	ld.param.u32 	%r160, [_ZN36_GLOBAL__N__da906feb_4_k_cu_901dc2ec33guga_triplet_build_rho_dfs_kernelEPKiPKsPKliiiiS3_PKaS1_iiiPKdiS9_iS9_S9_PKfSB_iPdSC__param_10];
	ld.param.u32 	%r155, [_ZN36_GLOBAL__N__da906feb_4_k_cu_901dc2ec33guga_triplet_build_rho_dfs_kernelEPKiPKsPKliiiiS3_PKaS1_iiiPKdiS9_iS9_S9_PKfSB_iPdSC__param_11];
	ld.param.u32 	%r156, [_ZN36_GLOBAL__N__da906feb_4_k_cu_901dc2ec33guga_triplet_build_rho_dfs_kernelEPKiPKsPKliiiiS3_PKaS1_iiiPKdiS9_iS9_S9_PKfSB_iPdSC__param_12];
	ld.param.u64 	%rd66, [_ZN36_GLOBAL__N__da906feb_4_k_cu_901dc2ec33guga_triplet_build_rho_dfs_kernelEPKiPKsPKliiiiS3_PKaS1_iiiPKdiS9_iS9_S9_PKfSB_iPdSC__param_13];
	ld.param.u32 	%r157, [_ZN36_GLOBAL__N__da906feb_4_k_cu_901dc2ec33guga_triplet_build_rho_dfs_kernelEPKiPKsPKliiiiS3_PKaS1_iiiPKdiS9_iS9_S9_PKfSB_iPdSC__param_14];
	ld.param.u64 	%rd73, [_ZN36_GLOBAL__N__da906feb_4_k_cu_901dc2ec33guga_triplet_build_rho_dfs_kernelEPKiPKsPKliiiiS3_PKaS1_iiiPKdiS9_iS9_S9_PKfSB_iPdSC__param_15];
	ld.param.u32 	%r158, [_ZN36_GLOBAL__N__da906feb_4_k_cu_901dc2ec33guga_triplet_build_rho_dfs_kernelEPKiPKsPKliiiiS3_PKaS1_iiiPKdiS9_iS9_S9_PKfSB_iPdSC__param_16];
	ld.param.u64 	%rd74, [_ZN36_GLOBAL__N__da906feb_4_k_cu_901dc2ec33guga_triplet_build_rho_dfs_kernelEPKiPKsPKliiiiS3_PKaS1_iiiPKdiS9_iS9_S9_PKfSB_iPdSC__param_17];
	ld.param.u64 	%rd75, [_ZN36_GLOBAL__N__da906feb_4_k_cu_901dc2ec33guga_triplet_build_rho_dfs_kernelEPKiPKsPKliiiiS3_PKaS1_iiiPKdiS9_iS9_S9_PKfSB_iPdSC__param_18];
	ld.param.u64 	%rd76, [_ZN36_GLOBAL__N__da906feb_4_k_cu_901dc2ec33guga_triplet_build_rho_dfs_kernelEPKiPKsPKliiiiS3_PKaS1_iiiPKdiS9_iS9_S9_PKfSB_iPdSC__param_19];
	ld.param.u64 	%rd77, [_ZN36_GLOBAL__N__da906feb_4_k_cu_901dc2ec33guga_triplet_build_rho_dfs_kernelEPKiPKsPKliiiiS3_PKaS1_iiiPKdiS9_iS9_S9_PKfSB_iPdSC__param_20];
	ld.param.u32 	%r159, [_ZN36_GLOBAL__N__da906feb_4_k_cu_901dc2ec33guga_triplet_build_rho_dfs_kernelEPKiPKsPKliiiiS3_PKaS1_iiiPKdiS9_iS9_S9_PKfSB_iPdSC__param_21];
	ld.param.u64 	%rd67, [_ZN36_GLOBAL__N__da906feb_4_k_cu_901dc2ec33guga_triplet_build_rho_dfs_kernelEPKiPKsPKliiiiS3_PKaS1_iiiPKdiS9_iS9_S9_PKfSB_iPdSC__param_22];
	ld.param.u64 	%rd68, [_ZN36_GLOBAL__N__da906feb_4_k_cu_901dc2ec33guga_triplet_build_rho_dfs_kernelEPKiPKsPKliiiiS3_PKaS1_iiiPKdiS9_iS9_S9_PKfSB_iPdSC__param_23];
	cvta.to.global.u64 	%rd1, %rd75;
	cvta.to.global.u64 	%rd2, %rd74;
	cvta.to.global.u64 	%rd3, %rd73;
	cvta.to.global.u64 	%rd4, %rd77;
	cvta.to.global.u64 	%rd5, %rd76;
	cvta.to.global.u64 	%rd6, %rd72;
	cvta.to.global.u64 	%rd7, %rd70;
	cvta.to.global.u64 	%rd8, %rd71;
	cvta.to.global.u64 	%rd9, %rd69;
	add.u64 	%rd10, %SPL, 0;
	add.u64 	%rd11, %SPL, 64;
	add.u64 	%rd12, %SPL, 328;
	add.u64 	%rd13, %SPL, 592;
	add.u64 	%rd14, %SPL, 856;
	add.u64 	%rd15, %SPL, 1120;
	mov.u32 	%r1, %ctaid.x;
	setp.ge.s32 	%p4, %r1, %r160;
	or.b32  	%r161, %r156, %r154;
	setp.lt.s32 	%p5, %r161, 0;
	or.pred  	%p6, %p4, %p5;
	@%p6 bra 	$L__BB3_198;
	add.s32 	%r162, %r156, %r154;
	and.b32  	%r163, %r162, 1;
	setp.eq.b32 	%p7, %r163, 1;
	@%p7 bra 	$L__BB3_198;
	add.s32 	%r164, %r154, -2;
	abs.s32 	%r165, %r164;
	add.s32 	%r166, %r154, 2;
	setp.lt.s32 	%p8, %r156, %r165;
	setp.gt.s32 	%p9, %r156, %r166;
	or.pred  	%p10, %p8, %p9;
	@%p10 bra 	$L__BB3_198;
	cvt.s64.s32 	%rd16, %r155;
	mul.lo.s32 	%r2, %r155, %r155;
	mov.u32 	%r504, %tid.x;
	setp.ge.u32 	%p11, %r504, %r2;
	@%p11 bra 	$L__BB3_198;
	cvta.to.global.u64 	%rd84, %rd64;
	cvt.u64.u32 	%rd85, %r1;
	mad.lo.s64 	%rd17, %rd16, %rd85, %rd84;
	cvta.to.global.u64 	%rd86, %rd65;
	add.s32 	%r167, %r155, 1;
	cvt.s64.s32 	%rd87, %r167;
	mul.lo.s64 	%rd88, %rd87, %rd85;
	shl.b64 	%rd89, %rd88, 2;
	add.s64 	%rd18, %rd86, %rd89;
	add.s32 	%r4, %r159, 1;
	cvt.s64.s32 	%rd19, %r157;
	cvt.s64.s32 	%rd20, %r158;
	mul.lo.s64 	%rd21, %rd20, %rd85;
	mul.lo.s64 	%rd22, %rd16, %rd16;
	and.b32  	%r5, %r155, 15;
	and.b32  	%r6, %r155, 7;
	and.b32  	%r7, %r158, 7;
	and.b32  	%r8, %r158, 3;
	and.b32  	%r9, %r155, 2147483632;
	and.b32  	%r10, %r155, 3;
	and.b32  	%r11, %r158, 2147483640;
	and.b32  	%r12, %r158, 1;
	neg.s32 	%r13, %r9;
	add.s64 	%rd23, %rd17, 7;
	cvta.to.global.u64 	%rd24, %rd67;
	cvta.to.global.u64 	%rd25, %rd68;
	cvta.to.global.u64 	%rd26, %rd66;
$L__BB3_5:
	div.s32 	%r15, %r504, %r155;
	mul.lo.s32 	%r168, %r15, %r155;
	sub.s32 	%r16, %r504, %r168;
	setp.eq.s32 	%p12, %r15, %r16;
	@%p12 bra 	$L__BB3_197;
	cvt.s64.s32 	%rd90, %r15;
	add.s64 	%rd27, %rd17, %rd90;
	ld.global.nc.u8 	%rs21, [%rd27];
	cvt.u16.u8 	%rs22, %rs21;
	and.b16  	%rs23, %rs22, 255;
	setp.eq.s16 	%p13, %rs23, 3;
	cvt.s64.s32 	%rd28, %r16;
	add.s64 	%rd29, %rd17, %rd28;
	ld.global.nc.u8 	%rs24, [%rd29];
	cvt.u16.u8 	%rs2, %rs24;
	setp.eq.s16 	%p14, %rs2, 0;
	or.pred  	%p15, %p14, %p13;
	@%p15 bra 	$L__BB3_197;
	setp.lt.s32 	%p16, %r155, 1;
	min.s32 	%r17, %r15, %r16;
	max.s32 	%r18, %r15, %r16;
	@%p16 bra 	$L__BB3_21;
	setp.lt.u32 	%p17, %r155, 16;
	mov.b32 	%r507, 0;
	@%p17 bra 	$L__BB3_11;
	mov.u64 	%rd321, %rd23;
	mov.u64 	%rd322, %rd10;
	mov.u32 	%r505, %r13;
$L__BB3_10:
	.pragma "nounroll";
	ld.global.nc.u8 	%rs25, [%rd321+8];
	cvt.u32.u8 	%r170, %rs25;
	ld.global.nc.u8 	%rs26, [%rd321+7];
	cvt.u32.u8 	%r171, %rs26;
	prmt.b32 	%r172, %r171, %r170, 0x3340U;
	ld.global.nc.u8 	%rs27, [%rd321+6];
	cvt.u32.u8 	%r173, %rs27;
	ld.global.nc.u8 	%rs28, [%rd321+5];
	cvt.u32.u8 	%r174, %rs28;
	prmt.b32 	%r175, %r174, %r173, 0x3340U;
	prmt.b32 	%r176, %r175, %r172, 0x5410U;
	ld.global.nc.u8 	%rs29, [%rd321+4];
	cvt.u32.u8 	%r177, %rs29;
	ld.global.nc.u8 	%rs30, [%rd321+3];
	cvt.u32.u8 	%r178, %rs30;
	prmt.b32 	%r179, %r178, %r177, 0x3340U;
	ld.global.nc.u8 	%rs31, [%rd321+2];
	cvt.u32.u8 	%r180, %rs31;
	ld.global.nc.u8 	%rs32, [%rd321+1];
	cvt.u32.u8 	%r181, %rs32;
	prmt.b32 	%r182, %r181, %r180, 0x3340U;
	prmt.b32 	%r183, %r182, %r179, 0x5410U;
	ld.global.nc.u8 	%rs33, [%rd321];
	cvt.u32.u8 	%r184, %rs33;
	ld.global.nc.u8 	%rs34, [%rd321+-1];
	cvt.u32.u8 	%r185, %rs34;
	prmt.b32 	%r186, %r185, %r184, 0x3340U;
	ld.global.nc.u8 	%rs35, [%rd321+-2];
	cvt.u32.u8 	%r187, %rs35;
	ld.global.nc.u8 	%rs36, [%rd321+-3];
	cvt.u32.u8 	%r188, %rs36;
	prmt.b32 	%r189, %r188, %r187, 0x3340U;
	prmt.b32 	%r190, %r189, %r186, 0x5410U;
	ld.global.nc.u8 	%rs37, [%rd321+-4];
	cvt.u32.u8 	%r191, %rs37;
	ld.global.nc.u8 	%rs38, [%rd321+-5];
	cvt.u32.u8 	%r192, %rs38;
	prmt.b32 	%r193, %r192, %r191, 0x3340U;
	ld.global.nc.u8 	%rs39, [%rd321+-6];
	cvt.u32.u8 	%r194, %rs39;
	ld.global.nc.u8 	%rs40, [%rd321+-7];
	cvt.u32.u8 	%r195, %rs40;
	prmt.b32 	%r196, %r195, %r194, 0x3340U;
	prmt.b32 	%r197, %r196, %r193, 0x5410U;
	st.local.v4.b32 	[%rd322], {%r197, %r190, %r183, %r176};
	add.s32 	%r505, %r505, 16;
	add.s64 	%rd322, %rd322, 16;
	add.s64 	%rd321, %rd321, 16;
	setp.ne.s32 	%p18, %r505, 0;
	mov.u32 	%r507, %r9;
	@%p18 bra 	$L__BB3_10;
$L__BB3_11:
	setp.eq.s32 	%p19, %r5, 0;
	@%p19 bra 	$L__BB3_21;
	add.s32 	%r198, %r5, -1;
	setp.lt.u32 	%p20, %r198, 7;
	@%p20 bra 	$L__BB3_14;
	cvt.u64.u32 	%rd91, %r507;
	add.s64 	%rd92, %rd17, %rd91;
	ld.global.nc.u8 	%rs41, [%rd92];
	cvt.u16.u8 	%rs42, %rs41;
	add.s64 	%rd93, %rd10, %rd91;
	st.local.u8 	[%rd93], %rs42;
	ld.global.nc.u8 	%rs43, [%rd92+1];
	cvt.u16.u8 	%rs44, %rs43;
	st.local.u8 	[%rd93+1], %rs44;
	ld.global.nc.u8 	%rs45, [%rd92+2];
	cvt.u16.u8 	%rs46, %rs45;
	st.local.u8 	[%rd93+2], %rs46;
	ld.global.nc.u8 	%rs47, [%rd92+3];
	cvt.u16.u8 	%rs48, %rs47;
	st.local.u8 	[%rd93+3], %rs48;
	ld.global.nc.u8 	%rs49, [%rd92+4];
	cvt.u16.u8 	%rs50, %rs49;
	st.local.u8 	[%rd93+4], %rs50;
	ld.global.nc.u8 	%rs51, [%rd92+5];
	cvt.u16.u8 	%rs52, %rs51;
	st.local.u8 	[%rd93+5], %rs52;
	ld.global.nc.u8 	%rs53, [%rd92+6];
	cvt.u16.u8 	%rs54, %rs53;
	st.local.u8 	[%rd93+6], %rs54;
	ld.global.nc.u8 	%rs55, [%rd92+7];
	cvt.u16.u8 	%rs56, %rs55;
	st.local.u8 	[%rd93+7], %rs56;
	add.s32 	%r507, %r507, 8;
$L__BB3_14:
	setp.eq.s32 	%p21, %r6, 0;
	@%p21 bra 	$L__BB3_21;
	add.s32 	%r199, %r6, -1;
	setp.lt.u32 	%p22, %r199, 3;
	@%p22 bra 	$L__BB3_17;
	cvt.u64.u32 	%rd94, %r507;
	add.s64 	%rd95, %rd17, %rd94;
	ld.global.nc.u8 	%rs57, [%rd95];
	cvt.u16.u8 	%rs58, %rs57;
	add.s64 	%rd96, %rd10, %rd94;
	st.local.u8 	[%rd96], %rs58;
	ld.global.nc.u8 	%rs59, [%rd95+1];
	cvt.u16.u8 	%rs60, %rs59;
	st.local.u8 	[%rd96+1], %rs60;
	ld.global.nc.u8 	%rs61, [%rd95+2];
	cvt.u16.u8 	%rs62, %rs61;
	st.local.u8 	[%rd96+2], %rs62;
	ld.global.nc.u8 	%rs63, [%rd95+3];
	cvt.u16.u8 	%rs64, %rs63;
	st.local.u8 	[%rd96+3], %rs64;
	add.s32 	%r507, %r507, 4;
$L__BB3_17:
	setp.eq.s32 	%p23, %r10, 0;
	@%p23 bra 	$L__BB3_21;
	setp.eq.s32 	%p24, %r10, 1;
	cvt.u64.u32 	%rd97, %r507;
	add.s64 	%rd34, %rd17, %rd97;
	ld.global.nc.u8 	%rs65, [%rd34];
	cvt.u16.u8 	%rs66, %rs65;
	add.s64 	%rd35, %rd10, %rd97;
	st.local.u8 	[%rd35], %rs66;
	@%p24 bra 	$L__BB3_21;
	setp.eq.s32 	%p25, %r10, 2;
	ld.global.nc.u8 	%rs67, [%rd34+1];
	cvt.u16.u8 	%rs68, %rs67;
	st.local.u8 	[%rd35+1], %rs68;
	@%p25 bra 	$L__BB3_21;
	ld.global.nc.u8 	%rs69, [%rd34+2];
	cvt.u16.u8 	%rs70, %rs69;
	st.local.u8 	[%rd35+2], %rs70;
$L__BB3_21:
	st.local.u32 	[%rd11], %r151;
	setp.lt.s32 	%p26, %r17, 1;
	mov.b32 	%r513, 0;
	mov.u32 	%r512, %r151;
	@%p26 bra 	$L__BB3_25;
	mov.b32 	%r509, 0;
	mov.u32 	%r513, %r509;
	mov.u32 	%r512, %r151;
$L__BB3_23:
	cvt.u64.u32 	%rd98, %r509;
	add.s64 	%rd99, %rd17, %rd98;
	ld.global.nc.u8 	%rs71, [%rd99];
	cvt.s64.s8 	%rd100, %rs71;
	cvt.s64.s32 	%rd36, %r512;
	mul.wide.s32 	%rd101, %r512, 4;
	add.s64 	%rd37, %rd101, %rd100;
	shl.b64 	%rd102, %rd37, 2;
	add.s64 	%rd103, %rd9, %rd102;
	ld.global.nc.u32 	%r512, [%rd103];
	setp.lt.s32 	%p27, %r512, 0;
	@%p27 bra 	$L__BB3_197;
	add.s64 	%rd104, %rd37, %rd36;
	shl.b64 	%rd105, %rd104, 3;
	add.s64 	%rd106, %rd8, %rd105;
	ld.global.nc.u32 	%r202, [%rd106];
	add.s32 	%r513, %r513, %r202;
	add.s32 	%r31, %r509, 1;
	mul.wide.u32 	%rd107, %r509, 4;
	add.s64 	%rd108, %rd11, %rd107;
	st.local.u32 	[%rd108+4], %r512;
	setp.ne.s32 	%p28, %r31, %r17;
	mov.u32 	%r509, %r31;
	@%p28 bra 	$L__BB3_23;
$L__BB3_25:
	cvt.s64.s32 	%rd109, %r15;
	st.local.u32 	[%rd12], %r17;
	st.local.u32 	[%rd13], %r512;
	st.local.u32 	[%rd14], %r513;
	mov.b16 	%rs72, 0;
	st.local.u8 	[%rd15], %rs72;
	add.s32 	%r34, %r18, 1;
	add.s32 	%r35, %r17, 1;
	shl.b64 	%rd110, %rd28, 2;
	add.s64 	%rd38, %rd18, %rd110;
	add.s32 	%r36, %r16, 1;
	add.s64 	%rd39, %rd11, %rd110;
	mul.wide.s32 	%rd111, %r15, 4;
	add.s64 	%rd40, %rd18, %rd111;
	add.s32 	%r37, %r15, 1;
	add.s64 	%rd41, %rd11, %rd111;
	mad.lo.s64 	%rd42, %rd109, %rd16, %rd28;
	not.b32 	%r38, %r17;
	add.s32 	%r204, %r18, %r38;
	and.b32  	%r39, %r204, 15;
	and.b32  	%r40, %r204, 7;
	and.b32  	%r41, %r204, 3;
	setp.eq.s16 	%p29, %rs2, 3;
	selp.u32 	%r42, 1, 0, %p29;
	setp.eq.s16 	%p30, %rs23, 0;
	selp.b32 	%r43, 1, 2, %p30;
	mov.b32 	%r558, 0;
$L__BB3_26:
	mul.wide.u32 	%rd112, %r558, 4;
	add.s64 	%rd43, %rd12, %rd112;
	ld.local.u32 	%r45, [%rd43];
	setp.ne.s32 	%p31, %r45, %r34;
	@%p31 bra 	$L__BB3_188;
	setp.ge.s32 	%p42, %r34, %r155;
	mul.wide.u32 	%rd130, %r558, 4;
	add.s64 	%rd131, %rd13, %rd130;
	ld.local.u32 	%r519, [%rd131];
	add.s64 	%rd132, %rd14, %rd130;
	ld.local.u32 	%r520, [%rd132];
	mov.pred 	%p41, -1;
	mov.pred 	%p307, %p41;
	@%p42 bra 	$L__BB3_31;
	mov.u32 	%r515, %r34;
	mov.u32 	%r516, %r18;
$L__BB3_29:
	mov.u32 	%r48, %r515;
	cvt.s64.s32 	%rd133, %r48;
	add.s64 	%rd134, %rd17, %rd133;
	ld.global.nc.u8 	%rs79, [%rd134];
	cvt.s64.s8 	%rd135, %rs79;
	cvt.s64.s32 	%rd44, %r519;
	mul.wide.s32 	%rd136, %r519, 4;
	add.s64 	%rd45, %rd136, %rd135;
	shl.b64 	%rd137, %rd45, 2;
	add.s64 	%rd138, %rd9, %rd137;
	ld.global.nc.u32 	%r52, [%rd138];
	setp.lt.s32 	%p44, %r52, 0;
	mov.pred 	%p307, 0;
	@%p44 bra 	$L__BB3_31;
	add.s64 	%rd139, %rd45, %rd44;
	shl.b64 	%rd140, %rd139, 3;
	add.s64 	%rd141, %rd8, %rd140;
	ld.global.nc.u32 	%r222, [%rd141];
	add.s32 	%r520, %r520, %r222;
	mul.wide.s32 	%rd142, %r516, 4;
	add.s64 	%rd143, %rd11, %rd142;
	st.local.u32 	[%rd143+8], %r52;
	add.s32 	%r515, %r48, 1;
	setp.lt.s32 	%p46, %r515, %r155;
	mov.u32 	%r516, %r48;
	mov.u32 	%r519, %r52;
	mov.pred 	%p307, %p41;
	@%p46 bra 	$L__BB3_29;
$L__BB3_31:
	setp.eq.s32 	%p47, %r519, %r152;
	and.pred  	%p48, %p307, %p47;
	setp.gt.s32 	%p49, %r520, -1;
	setp.lt.s32 	%p50, %r520, %r153;
	and.pred  	%p51, %p49, %p50;
	and.pred  	%p52, %p48, %p51;
	not.pred 	%p53, %p52;
	@%p53 bra 	$L__BB3_187;
	shl.b64 	%rd144, %rd16, 2;
	add.s64 	%rd145, %rd11, %rd144;
	ld.local.u32 	%r223, [%rd145];
	mul.wide.s32 	%rd146, %r223, 2;
	add.s64 	%rd147, %rd7, %rd146;
	ld.global.nc.u16 	%rs3, [%rd147];
	cvt.s32.s16 	%r57, %rs3;
	add.s64 	%rd148, %rd18, %rd144;
	ld.global.nc.u32 	%r224, [%rd148];
	mul.wide.s32 	%rd149, %r224, 2;
	add.s64 	%rd150, %rd6, %rd149;
	ld.global.nc.u16 	%rs80, [%rd150];
	cvt.s32.s16 	%r58, %rs80;
	or.b16  	%rs82, %rs3, %rs80;
	setp.lt.s16 	%p54, %rs82, 0;
	@%p54 bra 	$L__BB3_187;
	add.s32 	%r225, %r58, %r57;
	and.b32  	%r226, %r225, 1;
	setp.eq.b32 	%p55, %r226, 1;
	@%p55 bra 	$L__BB3_187;
	add.s32 	%r228, %r57, -2;
	abs.s32 	%r229, %r228;
	add.s32 	%r230, %r57, 2;
	setp.gt.s32 	%p56, %r229, %r58;
	setp.lt.s32 	%p57, %r230, %r58;
	or.pred  	%p58, %p56, %p57;
	@%p58 bra 	$L__BB3_187;
	ld.global.nc.u8 	%rs83, [%rd27];
	cvt.u16.u8 	%rs84, %rs83;
	setp.eq.s16 	%p59, %rs84, 0;
	setp.eq.s16 	%p60, %rs84, 3;
	ld.global.nc.u8 	%rs85, [%rd29];
	cvt.u16.u8 	%rs86, %rs85;
	and.b16  	%rs87, %rs86, 255;
	setp.eq.s16 	%p61, %rs87, 0;
	setp.eq.s16 	%p62, %rs87, 3;
	setp.ne.s16 	%p63, %rs87, 3;
	cvt.s64.s32 	%rd151, %r15;
	add.s64 	%rd152, %rd10, %rd151;
	ld.local.u8 	%rs5, [%rd152];
	setp.eq.s16 	%p64, %rs5, 0;
	setp.eq.s16 	%p65, %rs5, 3;
	setp.ne.s16 	%p66, %rs5, 3;
	cvt.s64.s32 	%rd153, %r16;
	add.s64 	%rd154, %rd10, %rd153;
	ld.local.u8 	%rs88, [%rd154];
	setp.eq.s16 	%p67, %rs88, 0;
	setp.eq.s16 	%p68, %rs88, 3;
	or.pred  	%p69, %p60, %p66;
	selp.u32 	%r232, -1, 0, %p65;
	selp.u32 	%r233, -1, 0, %p69;
	selp.b32 	%r234, %r232, %r233, %p59;
	and.b32  	%r236, %r234, 1;
	setp.eq.b32 	%p70, %r236, 1;
	or.pred  	%p71, %p64, %p70;
	or.pred  	%p72, %p68, %p63;
	selp.u32 	%r237, -1, 0, %p72;
	selp.u32 	%r238, -1, 0, %p62;
	selp.b32 	%r239, %r238, %r237, %p67;
	and.b32  	%r241, %r239, 1;
	setp.eq.b32 	%p73, %r241, 1;
	or.pred  	%p74, %p71, %p61;
	or.pred  	%p75, %p74, %p73;
	@%p75 bra 	$L__BB3_187;
	setp.lt.s32 	%p77, %r155, 1;
	mov.b32 	%r528, -1;
	mov.pred 	%p308, 0;
	mov.u32 	%r525, %r528;
	@%p77 bra 	$L__BB3_45;
	mov.b32 	%r522, -1;
	mov.b32 	%r521, 0;
	mov.u32 	%r523, %r522;
	mov.u32 	%r527, %r521;
	mov.u32 	%r528, %r523;
	mov.u32 	%r525, %r522;
$L__BB3_38:
	cvt.u64.u32 	%rd155, %r521;
	add.s64 	%rd156, %rd17, %rd155;
	ld.global.nc.u8 	%rs89, [%rd156];
	cvt.u16.u8 	%rs90, %rs89;
	setp.eq.s16 	%p78, %rs90, 0;
	setp.eq.s16 	%p79, %rs90, 3;
	selp.b32 	%r245, 2, 1, %p79;
	selp.b32 	%r63, 0, %r245, %p78;
	add.s64 	%rd157, %rd10, %rd155;
	ld.local.u8 	%rs91, [%rd157];
	setp.eq.s16 	%p80, %rs91, 0;
	setp.eq.s16 	%p81, %rs91, 3;
	selp.b32 	%r246, 2, 1, %p81;
	selp.b32 	%r64, 0, %r246, %p80;
	setp.eq.s32 	%p82, %r63, %r64;
	@%p82 bra 	$L__BB3_43;
	setp.eq.s32 	%p83, %r527, 0;
	mov.u32 	%r525, %r522;
	mov.u32 	%r528, %r521;
	@%p83 bra 	$L__BB3_42;
	setp.ne.s32 	%p84, %r527, 1;
	mov.u32 	%r525, %r521;
	mov.u32 	%r528, %r523;
	@%p84 bra 	$L__BB3_41;
	bra.uni 	$L__BB3_42;
$L__BB3_41:
	setp.gt.s32 	%p85, %r527, 1;
	mov.u32 	%r525, %r522;
	@%p85 bra 	$L__BB3_187;
$L__BB3_42:
	add.s32 	%r527, %r527, 1;
	sub.s32 	%r247, %r63, %r64;
	abs.s32 	%r248, %r247;
	setp.ne.s32 	%p86, %r248, 1;
	@%p86 bra 	$L__BB3_187;
$L__BB3_43:
	add.s32 	%r521, %r521, 1;
	setp.ne.s32 	%p87, %r521, %r155;
	mov.u32 	%r522, %r525;
	mov.u32 	%r523, %r528;
	@%p87 bra 	$L__BB3_38;
	setp.eq.s32 	%p308, %r527, 2;
$L__BB3_45:
	not.pred 	%p88, %p308;
	@%p88 bra 	$L__BB3_187;
	setp.ne.s32 	%p89, %r528, %r17;
	setp.ne.s32 	%p90, %r525, %r18;
	or.pred  	%p91, %p89, %p90;
	@%p91 bra 	$L__BB3_187;
	setp.ge.s32 	%p92, %r35, %r18;
	add.s16 	%rs92, %rs3, 1;
	cvt.rn.f64.u16 	%fd142, %rs92;
	sqrt.rn.f64 	%fd1, %fd142;
	mov.b32 	%r543, 0;
	@%p92 bra 	$L__BB3_61;
	sub.s32 	%r252, %r18, %r17;
	add.s32 	%r253, %r252, -2;
	setp.lt.u32 	%p93, %r253, 15;
	mov.b32 	%r543, 0;
	mov.u32 	%r535, %r35;
	@%p93 bra 	$L__BB3_51;
	mov.b32 	%r543, 0;
	mov.u32 	%r535, %r35;
$L__BB3_50:
	.pragma "nounroll";
	cvt.s64.s32 	%rd158, %r535;
	add.s64 	%rd159, %rd17, %rd158;
	ld.global.nc.u8 	%rs93, [%rd159];
	cvt.u16.u8 	%rs94, %rs93;
	setp.eq.s16 	%p94, %rs94, 0;
	setp.eq.s16 	%p95, %rs94, 3;
	selp.b32 	%r255, 2, 1, %p95;
	selp.b32 	%r256, 0, %r255, %p94;
	add.s32 	%r257, %r256, %r543;
	ld.global.nc.u8 	%rs95, [%rd159+1];
	cvt.u16.u8 	%rs96, %rs95;
	setp.eq.s16 	%p96, %rs96, 0;
	setp.eq.s16 	%p97, %rs96, 3;
	selp.b32 	%r258, 2, 1, %p97;
	selp.b32 	%r259, 0, %r258, %p96;
	add.s32 	%r260, %r259, %r257;
	ld.global.nc.u8 	%rs97, [%rd159+2];
	cvt.u16.u8 	%rs98, %rs97;
	setp.eq.s16 	%p98, %rs98, 0;
	setp.eq.s16 	%p99, %rs98, 3;
	selp.b32 	%r261, 2, 1, %p99;
	selp.b32 	%r262, 0, %r261, %p98;
	add.s32 	%r263, %r262, %r260;
	ld.global.nc.u8 	%rs99, [%rd159+3];
	cvt.u16.u8 	%rs100, %rs99;
	setp.eq.s16 	%p100, %rs100, 0;
	setp.eq.s16 	%p101, %rs100, 3;
	selp.b32 	%r264, 2, 1, %p101;
	selp.b32 	%r265, 0, %r264, %p100;
	add.s32 	%r266, %r265, %r263;
	ld.global.nc.u8 	%rs101, [%rd159+4];
	cvt.u16.u8 	%rs102, %rs101;
	setp.eq.s16 	%p102, %rs102, 0;
	setp.eq.s16 	%p103, %rs102, 3;
	selp.b32 	%r267, 2, 1, %p103;
	selp.b32 	%r268, 0, %r267, %p102;
	add.s32 	%r269, %r268, %r266;
	ld.global.nc.u8 	%rs103, [%rd159+5];
	cvt.u16.u8 	%rs104, %rs103;
	setp.eq.s16 	%p104, %rs104, 0;
	setp.eq.s16 	%p105, %rs104, 3;
	selp.b32 	%r270, 2, 1, %p105;
	selp.b32 	%r271, 0, %r270, %p104;
	add.s32 	%r272, %r271, %r269;
	ld.global.nc.u8 	%rs105, [%rd159+6];
	cvt.u16.u8 	%rs106, %rs105;
	setp.eq.s16 	%p106, %rs106, 0;
	setp.eq.s16 	%p107, %rs106, 3;
	selp.b32 	%r273, 2, 1, %p107;
	selp.b32 	%r274, 0, %r273, %p106;
	add.s32 	%r275, %r274, %r272;
	ld.global.nc.u8 	%rs107, [%rd159+7];
	cvt.u16.u8 	%rs108, %rs107;
	setp.eq.s16 	%p108, %rs108, 0;
	setp.eq.s16 	%p109, %rs108, 3;
	selp.b32 	%r276, 2, 1, %p109;
	selp.b32 	%r277, 0, %r276, %p108;
	add.s32 	%r278, %r277, %r275;
	ld.global.nc.u8 	%rs109, [%rd159+8];
	cvt.u16.u8 	%rs110, %rs109;
	setp.eq.s16 	%p110, %rs110, 0;
	setp.eq.s16 	%p111, %rs110, 3;
	selp.b32 	%r279, 2, 1, %p111;
	selp.b32 	%r280, 0, %r279, %p110;
	add.s32 	%r281, %r280, %r278;
	ld.global.nc.u8 	%rs111, [%rd159+9];
	cvt.u16.u8 	%rs112, %rs111;
	setp.eq.s16 	%p112, %rs112, 0;
	setp.eq.s16 	%p113, %rs112, 3;
	selp.b32 	%r282, 2, 1, %p113;
	selp.b32 	%r283, 0, %r282, %p112;
	add.s32 	%r284, %r283, %r281;
	ld.global.nc.u8 	%rs113, [%rd159+10];
	cvt.u16.u8 	%rs114, %rs113;
	setp.eq.s16 	%p114, %rs114, 0;
	setp.eq.s16 	%p115, %rs114, 3;
	selp.b32 	%r285, 2, 1, %p115;
	selp.b32 	%r286, 0, %r285, %p114;
	add.s32 	%r287, %r286, %r284;
	ld.global.nc.u8 	%rs115, [%rd159+11];
	cvt.u16.u8 	%rs116, %rs115;
	setp.eq.s16 	%p116, %rs116, 0;
	setp.eq.s16 	%p117, %rs116, 3;
	selp.b32 	%r288, 2, 1, %p117;
	selp.b32 	%r289, 0, %r288, %p116;
	add.s32 	%r290, %r289, %r287;
	ld.global.nc.u8 	%rs117, [%rd159+12];
	cvt.u16.u8 	%rs118, %rs117;
	setp.eq.s16 	%p118, %rs118, 0;
	setp.eq.s16 	%p119, %rs118, 3;
	selp.b32 	%r291, 2, 1, %p119;
	selp.b32 	%r292, 0, %r291, %p118;
	add.s32 	%r293, %r292, %r290;
	ld.global.nc.u8 	%rs119, [%rd159+13];
	cvt.u16.u8 	%rs120, %rs119;
	setp.eq.s16 	%p120, %rs120, 0;
	setp.eq.s16 	%p121, %rs120, 3;
	selp.b32 	%r294, 2, 1, %p121;
	selp.b32 	%r295, 0, %r294, %p120;
	add.s32 	%r296, %r295, %r293;
	ld.global.nc.u8 	%rs121, [%rd159+14];
	cvt.u16.u8 	%rs122, %rs121;
	setp.eq.s16 	%p122, %rs122, 0;
	setp.eq.s16 	%p123, %rs122, 3;
	selp.b32 	%r297, 2, 1, %p123;
	selp.b32 	%r298, 0, %r297, %p122;
	add.s32 	%r299, %r298, %r296;
	ld.global.nc.u8 	%rs123, [%rd159+15];
	cvt.u16.u8 	%rs124, %rs123;
	setp.eq.s16 	%p124, %rs124, 0;
	setp.eq.s16 	%p125, %rs124, 3;
	selp.b32 	%r300, 2, 1, %p125;
	selp.b32 	%r301, 0, %r300, %p124;
	add.s32 	%r543, %r301, %r299;
	add.s32 	%r535, %r535, 16;
	add.s32 	%r302, %r535, %r38;
	add.s32 	%r303, %r18, %r38;
	and.b32  	%r304, %r303, -16;
	setp.ne.s32 	%p126, %r302, %r304;
	@%p126 bra 	$L__BB3_50;
$L__BB3_51:
	setp.eq.s32 	%p127, %r39, 0;
	@%p127 bra 	$L__BB3_61;
	add.s32 	%r306, %r39, -1;
	setp.lt.u32 	%p128, %r306, 7;
	@%p128 bra 	$L__BB3_54;
	cvt.s64.s32 	%rd160, %r535;
	add.s64 	%rd161, %rd17, %rd160;
	ld.global.nc.u8 	%rs125, [%rd161];
	cvt.u16.u8 	%rs126, %rs125;
	setp.eq.s16 	%p129, %rs126, 0;
	setp.eq.s16 	%p130, %rs126, 3;
	selp.b32 	%r307, 2, 1, %p130;
	selp.b32 	%r308, 0, %r307, %p129;
	add.s32 	%r309, %r308, %r543;
	ld.global.nc.u8 	%rs127, [%rd161+1];
	cvt.u16.u8 	%rs128, %rs127;
	setp.eq.s16 	%p131, %rs128, 0;
	setp.eq.s16 	%p132, %rs128, 3;
	selp.b32 	%r310, 2, 1, %p132;
	selp.b32 	%r311, 0, %r310, %p131;
	add.s32 	%r312, %r311, %r309;
	ld.global.nc.u8 	%rs129, [%rd161+2];
	cvt.u16.u8 	%rs130, %rs129;
	setp.eq.s16 	%p133, %rs130, 0;
	setp.eq.s16 	%p134, %rs130, 3;
	selp.b32 	%r313, 2, 1, %p134;
	selp.b32 	%r314, 0, %r313, %p133;
	add.s32 	%r315, %r314, %r312;
	ld.global.nc.u8 	%rs131, [%rd161+3];
	cvt.u16.u8 	%rs132, %rs131;
	setp.eq.s16 	%p135, %rs132, 0;
	setp.eq.s16 	%p136, %rs132, 3;
	selp.b32 	%r316, 2, 1, %p136;
	selp.b32 	%r317, 0, %r316, %p135;
	add.s32 	%r318, %r317, %r315;
	ld.global.nc.u8 	%rs133, [%rd161+4];
	cvt.u16.u8 	%rs134, %rs133;
	setp.eq.s16 	%p137, %rs134, 0;
	setp.eq.s16 	%p138, %rs134, 3;
	selp.b32 	%r319, 2, 1, %p138;
	selp.b32 	%r320, 0, %r319, %p137;
	add.s32 	%r321, %r320, %r318;
	ld.global.nc.u8 	%rs135, [%rd161+5];
	cvt.u16.u8 	%rs136, %rs135;
	setp.eq.s16 	%p139, %rs136, 0;
	setp.eq.s16 	%p140, %rs136, 3;
	selp.b32 	%r322, 2, 1, %p140;
	selp.b32 	%r323, 0, %r322, %p139;
	add.s32 	%r324, %r323, %r321;
	ld.global.nc.u8 	%rs137, [%rd161+6];
	cvt.u16.u8 	%rs138, %rs137;
	setp.eq.s16 	%p141, %rs138, 0;
	setp.eq.s16 	%p142, %rs138, 3;
	selp.b32 	%r325, 2, 1, %p142;
	selp.b32 	%r326, 0, %r325, %p141;
	add.s32 	%r327, %r326, %r324;
	ld.global.nc.u8 	%rs139, [%rd161+7];
	cvt.u16.u8 	%rs140, %rs139;
	setp.eq.s16 	%p143, %rs140, 0;
	setp.eq.s16 	%p144, %rs140, 3;
	selp.b32 	%r328, 2, 1, %p144;
	selp.b32 	%r329, 0, %r328, %p143;
	add.s32 	%r543, %r329, %r327;
	add.s32 	%r535, %r535, 8;
$L__BB3_54:
	setp.eq.s32 	%p145, %r40, 0;
	@%p145 bra 	$L__BB3_61;
	add.s32 	%r331, %r40, -1;
	setp.lt.u32 	%p146, %r331, 3;
	@%p146 bra 	$L__BB3_57;
	cvt.s64.s32 	%rd162, %r535;
	add.s64 	%rd163, %rd17, %rd162;
	ld.global.nc.u8 	%rs141, [%rd163];
	cvt.u16.u8 	%rs142, %rs141;
	setp.eq.s16 	%p147, %rs142, 0;
	setp.eq.s16 	%p148, %rs142, 3;
	selp.b32 	%r332, 2, 1, %p148;
	selp.b32 	%r333, 0, %r332, %p147;
	add.s32 	%r334, %r333, %r543;
	ld.global.nc.u8 	%rs143, [%rd163+1];
	cvt.u16.u8 	%rs144, %rs143;
	setp.eq.s16 	%p149, %rs144, 0;
	setp.eq.s16 	%p150, %rs144, 3;
	selp.b32 	%r335, 2, 1, %p150;
	selp.b32 	%r336, 0, %r335, %p149;
	add.s32 	%r337, %r336, %r334;
	ld.global.nc.u8 	%rs145, [%rd163+2];
	cvt.u16.u8 	%rs146, %rs145;
	setp.eq.s16 	%p151, %rs146, 0;
	setp.eq.s16 	%p152, %rs146, 3;
	selp.b32 	%r338, 2, 1, %p152;
	selp.b32 	%r339, 0, %r338, %p151;
	add.s32 	%r340, %r339, %r337;
	ld.global.nc.u8 	%rs147, [%rd163+3];
	cvt.u16.u8 	%rs148, %rs147;
	setp.eq.s16 	%p153, %rs148, 0;
	setp.eq.s16 	%p154, %rs148, 3;
	selp.b32 	%r341, 2, 1, %p154;
	selp.b32 	%r342, 0, %r341, %p153;
	add.s32 	%r543, %r342, %r340;
	add.s32 	%r535, %r535, 4;
$L__BB3_57:
	setp.eq.s32 	%p155, %r41, 0;
	@%p155 bra 	$L__BB3_61;
	setp.eq.s32 	%p156, %r41, 1;
	cvt.s64.s32 	%rd164, %r535;
	add.s64 	%rd46, %rd17, %rd164;
	ld.global.nc.u8 	%rs149, [%rd46];
	cvt.u16.u8 	%rs150, %rs149;
	setp.eq.s16 	%p157, %rs150, 0;
	setp.eq.s16 	%p158, %rs150, 3;
	selp.b32 	%r343, 2, 1, %p158;
	selp.b32 	%r344, 0, %r343, %p157;
	add.s32 	%r543, %r344, %r543;
	@%p156 bra 	$L__BB3_61;
	setp.eq.s32 	%p159, %r41, 2;
	ld.global.nc.u8 	%rs151, [%rd46+1];
	cvt.u16.u8 	%rs152, %rs151;
	setp.eq.s16 	%p160, %rs152, 0;
	setp.eq.s16 	%p161, %rs152, 3;
	selp.b32 	%r345, 2, 1, %p161;
	selp.b32 	%r346, 0, %r345, %p160;
	add.s32 	%r543, %r346, %r543;
	@%p159 bra 	$L__BB3_61;
	ld.global.nc.u8 	%rs153, [%rd46+2];
	cvt.u16.u8 	%rs154, %rs153;
	setp.eq.s16 	%p162, %rs154, 0;
	setp.eq.s16 	%p163, %rs154, 3;
	selp.b32 	%r347, 2, 1, %p163;
	selp.b32 	%r348, 0, %r347, %p162;
	add.s32 	%r543, %r348, %r543;
$L__BB3_61:
	mov.f64 	%fd143, 0d3FF3988E1409212E;
	div.rn.f64 	%fd144, %fd143, %fd1;
	setp.eq.s16 	%p164, %rs5, 3;
	setp.eq.s16 	%p165, %rs87, 3;
	setp.lt.s32 	%p166, %r17, 2;
	setp.lt.s32 	%p167, %r15, %r16;
	selp.u32 	%r349, -1, 0, %p164;
	selp.u32 	%r350, -1, 0, %p165;
	add.s32 	%r351, %r349, %r350;
	selp.b32 	%r352, %r351, 0, %p167;
	add.s32 	%r353, %r543, %r352;
	and.b32  	%r354, %r353, 1;
	setp.eq.b32 	%p168, %r354, 1;
	neg.f64 	%fd145, %fd144;
	selp.f64 	%fd2, %fd145, %fd144, %p168;
	@%p166 bra 	$L__BB3_65;
	mov.b32 	%r544, 1;
	bra.uni 	$L__BB3_64;
$L__BB3_63:
	add.s32 	%r544, %r544, 1;
	setp.eq.s32 	%p170, %r544, %r17;
	@%p170 bra 	$L__BB3_65;
$L__BB3_64:
	mul.wide.u32 	%rd165, %r544, 4;
	add.s64 	%rd166, %rd18, %rd165;
	ld.global.nc.u32 	%r356, [%rd166];
	mul.wide.s32 	%rd167, %r356, 2;
	add.s64 	%rd168, %rd6, %rd167;
	ld.global.nc.u16 	%rs156, [%rd168];
	add.s64 	%rd169, %rd11, %rd165;
	ld.local.u32 	%r357, [%rd169];
	mul.wide.s32 	%rd170, %r357, 2;
	add.s64 	%rd171, %rd7, %rd170;
	ld.global.nc.u16 	%rs157, [%rd171];
	setp.eq.s16 	%p169, %rs156, %rs157;
	@%p169 bra 	$L__BB3_63;
	bra.uni 	$L__BB3_187;
$L__BB3_65:
	setp.ge.s32 	%p171, %r15, %r16;
	@%p171 bra 	$L__BB3_101;
	ld.global.nc.u32 	%r427, [%rd40];
	mul.wide.s32 	%rd221, %r427, 2;
	add.s64 	%rd47, %rd6, %rd221;
	ld.global.nc.u32 	%r428, [%rd40+4];
	mul.wide.s32 	%rd222, %r428, 2;
	add.s64 	%rd223, %rd6, %rd222;
	ld.global.nc.u16 	%rs6, [%rd223];
	ld.local.u32 	%r429, [%rd41];
	mul.wide.s32 	%rd224, %r429, 2;
	add.s64 	%rd225, %rd7, %rd224;
	ld.global.nc.u16 	%rs7, [%rd225];
	ld.local.u32 	%r430, [%rd41+4];
	mul.wide.s32 	%rd226, %r430, 2;
	add.s64 	%rd227, %rd7, %rd226;
	ld.global.nc.u16 	%rs8, [%rd227];
	mov.f64 	%fd258, 0d0000000000000000;
	@%p164 bra 	$L__BB3_69;
	ld.global.nc.u16 	%rs181, [%rd47];
	setp.ne.s16 	%p224, %rs6, %rs181;
	@%p224 bra 	$L__BB3_72;
	cvt.rn.f64.s16 	%fd174, %rs8;
	add.f64 	%fd175, %fd174, 0d3FF0000000000000;
	sqrt.rn.f64 	%fd258, %fd175;
	bra.uni 	$L__BB3_72;
$L__BB3_69:
	setp.ne.s16 	%p225, %rs8, %rs7;
	@%p225 bra 	$L__BB3_72;
	not.b16 	%rs182, %rs6;
	cvt.s32.s16 	%r431, %rs182;
	cvt.s32.s16 	%r432, %rs7;
	add.s32 	%r433, %r432, %r431;
	and.b32  	%r434, %r433, 1;
	setp.eq.b32 	%p226, %r434, 1;
	and.b32  	%r435, %r433, 2;
	setp.eq.s32 	%p227, %r435, 0;
	selp.f64 	%fd178, 0d3FF0000000000000, 0dBFF0000000000000, %p227;
	selp.f64 	%fd4, 0d0000000000000000, %fd178, %p226;
	setp.eq.f64 	%p228, %fd4, 0d0000000000000000;
	@%p228 bra 	$L__BB3_72;
	cvt.rn.f64.s16 	%fd179, %rs6;
	add.f64 	%fd180, %fd179, 0d3FF0000000000000;
	sqrt.rn.f64 	%fd181, %fd180;
	mul.f64 	%fd258, %fd181, %fd4;
$L__BB3_72:
	mul.f64 	%fd259, %fd2, %fd258;
	setp.eq.f64 	%p229, %fd259, 0d0000000000000000;
	@%p229 bra 	$L__BB3_187;
	setp.ge.s32 	%p230, %r37, %r16;
	@%p230 bra 	$L__BB3_81;
	mov.u32 	%r545, %r37;
$L__BB3_75:
	cvt.s64.s32 	%rd228, %r545;
	add.s64 	%rd229, %rd17, %rd228;
	ld.global.nc.u8 	%rs184, [%rd229];
	cvt.u16.u8 	%rs183, %rs184;
	setp.eq.s16 	%p231, %rs183, 0;
	@%p231 bra 	$L__BB3_80;
	setp.eq.s16 	%p232, %rs183, 3;
	@%p232 bra 	$L__BB3_80;
	mul.wide.s32 	%rd230, %r545, 4;
	add.s64 	%rd231, %rd18, %rd230;
	ld.global.nc.u32 	%r436, [%rd231];
	mul.wide.s32 	%rd232, %r436, 2;
	add.s64 	%rd233, %rd6, %rd232;
	ld.global.nc.u16 	%rs185, [%rd233];
	cvt.s32.s16 	%r98, %rs185;
	ld.global.nc.u32 	%r437, [%rd231+4];
	mul.wide.s32 	%rd234, %r437, 2;
	add.s64 	%rd235, %rd6, %rd234;
	ld.global.nc.u16 	%rs187, [%rd235];
	cvt.s32.s16 	%r438, %rs187;
	add.s64 	%rd236, %rd11, %rd230;
	ld.local.u32 	%r439, [%rd236];
	mul.wide.s32 	%rd237, %r439, 2;
	add.s64 	%rd238, %rd7, %rd237;
	ld.global.nc.u16 	%rs189, [%rd238];
	cvt.s32.s16 	%r99, %rs189;
	ld.local.u32 	%r440, [%rd236+4];
	mul.wide.s32 	%rd239, %r440, 2;
	add.s64 	%rd240, %rd7, %rd239;
	ld.global.nc.u16 	%rs191, [%rd240];
	cvt.s32.s16 	%r441, %rs191;
	sub.s32 	%r442, %r438, %r98;
	sub.s32 	%r443, %r441, %r99;
	setp.eq.s32 	%p233, %r442, -1;
	selp.b32 	%r444, 1, -1, %p233;
	setp.eq.s32 	%p234, %r442, 1;
	selp.b32 	%r100, 0, %r444, %p234;
	setp.eq.s32 	%p235, %r443, -1;
	selp.b32 	%r445, 1, -1, %p235;
	setp.eq.s32 	%p236, %r443, 1;
	selp.b32 	%r446, 0, %r445, %p236;
	or.b32  	%r447, %r100, %r446;
	setp.lt.s32 	%p237, %r447, 0;
	max.u32 	%r448, %r98, %r438;
	setp.gt.u32 	%p238, %r448, %r159;
	or.pred  	%p239, %p238, %p237;
	setp.lt.u32 	%p240, %r159, %r99;
	or.pred  	%p241, %p239, %p240;
	setp.lt.u32 	%p242, %r159, %r441;
	or.pred  	%p243, %p241, %p242;
	@%p243 bra 	$L__BB3_187;
	mad.lo.s32 	%r449, %r4, %r98, %r99;
	shl.b32 	%r450, %r449, 2;
	shl.b32 	%r451, %r100, 1;
	add.s32 	%r452, %r451, %r450;
	add.s32 	%r453, %r452, %r446;
	mul.wide.s32 	%rd241, %r453, 4;
	add.s64 	%rd242, %rd4, %rd241;
	ld.global.nc.f32 	%f1, [%rd242];
	setp.eq.f32 	%p244, %f1, 0f00000000;
	@%p244 bra 	$L__BB3_187;
	cvt.f64.f32 	%fd182, %f1;
	mul.f64 	%fd259, %fd259, %fd182;
$L__BB3_80:
	add.s32 	%r545, %r545, 1;
	setp.lt.s32 	%p245, %r545, %r16;
	@%p245 bra 	$L__BB3_75;
$L__BB3_81:
	ld.global.nc.u32 	%r454, [%rd38];
	mul.wide.s32 	%rd243, %r454, 2;
	add.s64 	%rd244, %rd6, %rd243;
	ld.global.nc.u16 	%rs9, [%rd244];
	cvt.s32.s16 	%r103, %rs9;
	ld.global.nc.u32 	%r455, [%rd38+4];
	mul.wide.s32 	%rd245, %r455, 2;
	add.s64 	%rd246, %rd6, %rd245;
	ld.global.nc.u16 	%rs10, [%rd246];
	cvt.s32.s16 	%r104, %rs10;
	ld.local.u32 	%r456, [%rd39];
	mul.wide.s32 	%rd247, %r456, 2;
	add.s64 	%rd248, %rd7, %rd247;
	ld.global.nc.u16 	%rs11, [%rd248];
	cvt.s32.s16 	%r105, %rs11;
	ld.local.u32 	%r457, [%rd39+4];
	mul.wide.s32 	%rd249, %r457, 2;
	add.s64 	%rd250, %rd7, %rd249;
	ld.global.nc.u16 	%rs12, [%rd250];
	cvt.s32.s16 	%r106, %rs12;
	mov.f64 	%fd264, 0d0000000000000000;
	@%p63 bra 	$L__BB3_87;
	setp.ne.s16 	%p252, %rs10, %rs9;
	@%p252 bra 	$L__BB3_92;
	add.s32 	%r468, %r106, %r104;
	and.b32  	%r469, %r468, 1;
	setp.eq.b32 	%p253, %r469, 1;
	and.b32  	%r470, %r468, 2;
	setp.eq.s32 	%p254, %r470, 0;
	selp.f64 	%fd193, 0d3FF0000000000000, 0dBFF0000000000000, %p254;
	selp.f64 	%fd12, 0d0000000000000000, %fd193, %p253;
	setp.eq.f64 	%p255, %fd12, 0d0000000000000000;
	@%p255 bra 	$L__BB3_92;
	max.u32 	%r472, %r105, %r104;
	max.u32 	%r474, %r472, %r106;
	setp.gt.u32 	%p256, %r474, %r159;
	mov.f64 	%fd262, 0d0000000000000000;
	@%p256 bra 	$L__BB3_86;
	mad.lo.s32 	%r475, %r4, %r105, %r104;
	mad.lo.s32 	%r476, %r475, %r4, %r106;
	mul.wide.s32 	%rd253, %r476, 4;
	add.s64 	%rd254, %rd5, %rd253;
	ld.global.nc.f32 	%f8, [%rd254];
	cvt.f64.f32 	%fd262, %f8;
$L__BB3_86:
	cvt.rn.f64.s16 	%fd195, %rs12;
	add.f64 	%fd196, %fd195, 0d3FF0000000000000;
	sqrt.rn.f64 	%fd197, %fd196;
	mul.f64 	%fd198, %fd197, %fd12;
	mul.f64 	%fd264, %fd198, %fd262;
	bra.uni 	$L__BB3_92;
$L__BB3_87:
	setp.ne.s16 	%p247, %rs12, %rs11;
	@%p247 bra 	$L__BB3_92;
	add.s32 	%r458, %r103, %r105;
	add.s32 	%r459, %r458, -1;
	and.b32  	%r460, %r459, 1;
	setp.eq.b32 	%p248, %r460, 1;
	and.b32  	%r461, %r459, 2;
	setp.eq.s32 	%p249, %r461, 0;
	selp.f64 	%fd185, 0d3FF0000000000000, 0dBFF0000000000000, %p249;
	selp.f64 	%fd16, 0d0000000000000000, %fd185, %p248;
	setp.eq.f64 	%p250, %fd16, 0d0000000000000000;
	@%p250 bra 	$L__BB3_92;
	max.u32 	%r463, %r103, %r105;
	max.u32 	%r465, %r463, %r104;
	setp.gt.u32 	%p251, %r465, %r159;
	mov.f64 	%fd263, 0d0000000000000000;
	@%p251 bra 	$L__BB3_91;
	mad.lo.s32 	%r466, %r4, %r103, %r105;
	mad.lo.s32 	%r467, %r466, %r4, %r104;
	mul.wide.s32 	%rd251, %r467, 4;
	add.s64 	%rd252, %rd5, %rd251;
	ld.global.nc.f32 	%f7, [%rd252];
	cvt.f64.f32 	%fd263, %f7;
$L__BB3_91:
	cvt.rn.f64.s16 	%fd187, %rs10;
	add.f64 	%fd188, %fd187, 0d3FF0000000000000;
	sqrt.rn.f64 	%fd189, %fd188;
	mul.f64 	%fd190, %fd189, %fd16;
	mul.f64 	%fd264, %fd190, %fd263;
$L__BB3_92:
	mul.f64 	%fd276, %fd259, %fd264;
	setp.eq.f64 	%p257, %fd276, 0d0000000000000000;
	@%p257 bra 	$L__BB3_187;
	setp.ge.s32 	%p258, %r36, %r155;
	@%p258 bra 	$L__BB3_136;
	mov.u32 	%r546, %r36;
$L__BB3_95:
	cvt.s64.s32 	%rd255, %r546;
	add.s64 	%rd256, %rd17, %rd255;
	ld.global.nc.u8 	%rs195, [%rd256];
	cvt.u16.u8 	%rs194, %rs195;
	setp.eq.s16 	%p259, %rs194, 0;
	@%p259 bra 	$L__BB3_100;
	setp.eq.s16 	%p260, %rs194, 3;
	@%p260 bra 	$L__BB3_100;
	mul.wide.s32 	%rd257, %r546, 4;
	add.s64 	%rd258, %rd18, %rd257;
	ld.global.nc.u32 	%r477, [%rd258];
	mul.wide.s32 	%rd259, %r477, 2;
	add.s64 	%rd260, %rd6, %rd259;
	ld.global.nc.u16 	%rs196, [%rd260];
	cvt.s32.s16 	%r108, %rs196;
	ld.global.nc.u32 	%r478, [%rd258+4];
	mul.wide.s32 	%rd261, %r478, 2;
	add.s64 	%rd262, %rd6, %rd261;
	ld.global.nc.u16 	%rs198, [%rd262];
	cvt.s32.s16 	%r479, %rs198;
	add.s64 	%rd263, %rd11, %rd257;
	ld.local.u32 	%r480, [%rd263];
	mul.wide.s32 	%rd264, %r480, 2;
	add.s64 	%rd265, %rd7, %rd264;
	ld.global.nc.u16 	%rs200, [%rd265];
	cvt.s32.s16 	%r109, %rs200;
	ld.local.u32 	%r481, [%rd263+4];
	mul.wide.s32 	%rd266, %r481, 2;
	add.s64 	%rd267, %rd7, %rd266;
	ld.global.nc.u16 	%rs202, [%rd267];
	cvt.s32.s16 	%r482, %rs202;
	sub.s32 	%r483, %r479, %r108;
	sub.s32 	%r484, %r482, %r109;
	setp.eq.s32 	%p261, %r483, -1;
	selp.b32 	%r485, 1, -1, %p261;
	setp.eq.s32 	%p262, %r483, 1;
	selp.b32 	%r110, 0, %r485, %p262;
	setp.eq.s32 	%p263, %r484, -1;
	selp.b32 	%r486, 1, -1, %p263;
	setp.eq.s32 	%p264, %r484, 1;
	selp.b32 	%r487, 0, %r486, %p264;
	or.b32  	%r488, %r110, %r487;
	setp.lt.s32 	%p265, %r488, 0;
	max.u32 	%r489, %r108, %r479;
	setp.gt.u32 	%p266, %r489, %r159;
	or.pred  	%p267, %p266, %p265;
	setp.lt.u32 	%p268, %r159, %r109;
	or.pred  	%p269, %p267, %p268;
	setp.lt.u32 	%p270, %r159, %r482;
	or.pred  	%p271, %p269, %p270;
	@%p271 bra 	$L__BB3_187;
	add.s32 	%r490, %r4, %r108;
	mad.lo.s32 	%r491, %r490, %r4, %r109;
	shl.b32 	%r492, %r491, 2;
	shl.b32 	%r493, %r110, 1;
	add.s32 	%r494, %r493, %r492;
	add.s32 	%r495, %r494, %r487;
	mul.wide.s32 	%rd268, %r495, 4;
	add.s64 	%rd269, %rd4, %rd268;
	ld.global.nc.f32 	%f2, [%rd269];
	setp.eq.f32 	%p272, %f2, 0f00000000;
	@%p272 bra 	$L__BB3_187;
	cvt.f64.f32 	%fd199, %f2;
	mul.f64 	%fd276, %fd276, %fd199;
$L__BB3_100:
	add.s32 	%r546, %r546, 1;
	setp.lt.s32 	%p273, %r546, %r155;
	@%p273 bra 	$L__BB3_95;
	bra.uni 	$L__BB3_136;
$L__BB3_101:
	ld.global.nc.u32 	%r358, [%rd38];
	mul.wide.s32 	%rd172, %r358, 2;
	add.s64 	%rd48, %rd6, %rd172;
	ld.global.nc.u32 	%r359, [%rd38+4];
	mul.wide.s32 	%rd173, %r359, 2;
	add.s64 	%rd174, %rd6, %rd173;
	ld.global.nc.u16 	%rs13, [%rd174];
	ld.local.u32 	%r360, [%rd39];
	mul.wide.s32 	%rd175, %r360, 2;
	add.s64 	%rd176, %rd7, %rd175;
	ld.global.nc.u16 	%rs14, [%rd176];
	ld.local.u32 	%r361, [%rd39+4];
	mul.wide.s32 	%rd177, %r361, 2;
	add.s64 	%rd178, %rd7, %rd177;
	ld.global.nc.u16 	%rs15, [%rd178];
	mov.f64 	%fd267, 0d0000000000000000;
	@%p63 bra 	$L__BB3_104;
	ld.global.nc.u16 	%rs160, [%rd48];
	setp.ne.s16 	%p177, %rs13, %rs160;
	@%p177 bra 	$L__BB3_107;
	cvt.rn.f64.s16 	%fd153, %rs15;
	add.f64 	%fd154, %fd153, 0d3FF0000000000000;
	sqrt.rn.f64 	%fd267, %fd154;
	bra.uni 	$L__BB3_107;
$L__BB3_104:
	setp.ne.s16 	%p173, %rs15, %rs14;
	@%p173 bra 	$L__BB3_107;
	not.b16 	%rs159, %rs13;
	cvt.s32.s16 	%r362, %rs159;
	cvt.s32.s16 	%r363, %rs14;
	add.s32 	%r364, %r363, %r362;
	and.b32  	%r365, %r364, 1;
	setp.eq.b32 	%p174, %r365, 1;
	and.b32  	%r366, %r364, 2;
	setp.eq.s32 	%p175, %r366, 0;
	selp.f64 	%fd148, 0d3FF0000000000000, 0dBFF0000000000000, %p175;
	selp.f64 	%fd26, 0d0000000000000000, %fd148, %p174;
	setp.eq.f64 	%p176, %fd26, 0d0000000000000000;
	@%p176 bra 	$L__BB3_107;
	cvt.rn.f64.s16 	%fd149, %rs13;
	add.f64 	%fd150, %fd149, 0d3FF0000000000000;
	sqrt.rn.f64 	%fd151, %fd150;
	mul.f64 	%fd267, %fd151, %fd26;
$L__BB3_107:
	mul.f64 	%fd268, %fd2, %fd267;
	setp.eq.f64 	%p178, %fd268, 0d0000000000000000;
	@%p178 bra 	$L__BB3_187;
	setp.ge.s32 	%p179, %r36, %r15;
	@%p179 bra 	$L__BB3_116;
	mov.u32 	%r547, %r36;
$L__BB3_110:
	cvt.s64.s32 	%rd179, %r547;
	add.s64 	%rd180, %rd17, %rd179;
	ld.global.nc.u8 	%rs162, [%rd180];
	cvt.u16.u8 	%rs161, %rs162;
	setp.eq.s16 	%p180, %rs161, 0;
	@%p180 bra 	$L__BB3_115;
	setp.eq.s16 	%p181, %rs161, 3;
	@%p181 bra 	$L__BB3_115;
	mul.wide.s32 	%rd181, %r547, 4;
	add.s64 	%rd182, %rd18, %rd181;
	ld.global.nc.u32 	%r367, [%rd182];
	mul.wide.s32 	%rd183, %r367, 2;
	add.s64 	%rd184, %rd6, %rd183;
	ld.global.nc.u16 	%rs163, [%rd184];
	cvt.s32.s16 	%r114, %rs163;
	ld.global.nc.u32 	%r368, [%rd182+4];
	mul.wide.s32 	%rd185, %r368, 2;
	add.s64 	%rd186, %rd6, %rd185;
	ld.global.nc.u16 	%rs165, [%rd186];
	cvt.s32.s16 	%r369, %rs165;
	add.s64 	%rd187, %rd11, %rd181;
	ld.local.u32 	%r370, [%rd187];
	mul.wide.s32 	%rd188, %r370, 2;
	add.s64 	%rd189, %rd7, %rd188;
	ld.global.nc.u16 	%rs167, [%rd189];
	cvt.s32.s16 	%r115, %rs167;
	ld.local.u32 	%r371, [%rd187+4];
	mul.wide.s32 	%rd190, %r371, 2;
	add.s64 	%rd191, %rd7, %rd190;
	ld.global.nc.u16 	%rs169, [%rd191];
	cvt.s32.s16 	%r372, %rs169;
	sub.s32 	%r373, %r369, %r114;
	sub.s32 	%r374, %r372, %r115;
	setp.eq.s32 	%p182, %r373, -1;
	selp.b32 	%r375, 1, -1, %p182;
	setp.eq.s32 	%p183, %r373, 1;
	selp.b32 	%r116, 0, %r375, %p183;
	setp.eq.s32 	%p184, %r374, -1;
	selp.b32 	%r376, 1, -1, %p184;
	setp.eq.s32 	%p185, %r374, 1;
	selp.b32 	%r377, 0, %r376, %p185;
	or.b32  	%r378, %r116, %r377;
	setp.lt.s32 	%p186, %r378, 0;
	max.u32 	%r379, %r114, %r369;
	setp.gt.u32 	%p187, %r379, %r159;
	or.pred  	%p188, %p187, %p186;
	setp.lt.u32 	%p189, %r159, %r115;
	or.pred  	%p190, %p188, %p189;
	setp.lt.u32 	%p191, %r159, %r372;
	or.pred  	%p192, %p190, %p191;
	@%p192 bra 	$L__BB3_187;
	mad.lo.s32 	%r380, %r4, %r114, %r115;
	shl.b32 	%r381, %r380, 2;
	shl.b32 	%r382, %r116, 1;
	add.s32 	%r383, %r382, %r381;
	add.s32 	%r384, %r383, %r377;
	mul.wide.s32 	%rd192, %r384, 4;
	add.s64 	%rd193, %rd4, %rd192;
	ld.global.nc.f32 	%f3, [%rd193];
	setp.eq.f32 	%p193, %f3, 0f00000000;
	@%p193 bra 	$L__BB3_187;
	cvt.f64.f32 	%fd155, %f3;
	mul.f64 	%fd268, %fd268, %fd155;
$L__BB3_115:
	add.s32 	%r547, %r547, 1;
	setp.lt.s32 	%p194, %r547, %r15;
	@%p194 bra 	$L__BB3_110;
$L__BB3_116:
	ld.global.nc.u32 	%r385, [%rd40];
	mul.wide.s32 	%rd194, %r385, 2;
	add.s64 	%rd195, %rd6, %rd194;
	ld.global.nc.u16 	%rs16, [%rd195];
	cvt.s32.s16 	%r119, %rs16;
	ld.global.nc.u32 	%r386, [%rd40+4];
	mul.wide.s32 	%rd196, %r386, 2;
	add.s64 	%rd197, %rd6, %rd196;
	ld.global.nc.u16 	%rs17, [%rd197];
	cvt.s32.s16 	%r120, %rs17;
	ld.local.u32 	%r387, [%rd41];
	mul.wide.s32 	%rd198, %r387, 2;
	add.s64 	%rd199, %rd7, %rd198;
	ld.global.nc.u16 	%rs18, [%rd199];
	cvt.s32.s16 	%r121, %rs18;
	ld.local.u32 	%r388, [%rd41+4];
	mul.wide.s32 	%rd200, %r388, 2;
	add.s64 	%rd201, %rd7, %rd200;
	ld.global.nc.u16 	%rs19, [%rd201];
	cvt.s32.s16 	%r122, %rs19;
	mov.f64 	%fd273, 0d0000000000000000;
	@%p164 bra 	$L__BB3_122;
	setp.ne.s16 	%p196, %rs17, %rs16;
	@%p196 bra 	$L__BB3_127;
	add.s32 	%r389, %r122, %r120;
	and.b32  	%r390, %r389, 1;
	setp.eq.b32 	%p197, %r390, 1;
	and.b32  	%r391, %r389, 2;
	setp.eq.s32 	%p198, %r391, 0;
	selp.f64 	%fd158, 0d3FF0000000000000, 0dBFF0000000000000, %p198;
	selp.f64 	%fd34, 0d0000000000000000, %fd158, %p197;
	setp.eq.f64 	%p199, %fd34, 0d0000000000000000;
	@%p199 bra 	$L__BB3_127;
	max.u32 	%r393, %r121, %r120;
	max.u32 	%r395, %r393, %r122;
	setp.gt.u32 	%p200, %r395, %r159;
	mov.f64 	%fd271, 0d0000000000000000;
	@%p200 bra 	$L__BB3_121;
	mad.lo.s32 	%r396, %r4, %r121, %r120;
	mad.lo.s32 	%r397, %r396, %r4, %r122;
	mul.wide.s32 	%rd202, %r397, 4;
	add.s64 	%rd203, %rd5, %rd202;
	ld.global.nc.f32 	%f5, [%rd203];
	cvt.f64.f32 	%fd271, %f5;
$L__BB3_121:
	cvt.rn.f64.s16 	%fd160, %rs19;
	add.f64 	%fd161, %fd160, 0d3FF0000000000000;
	sqrt.rn.f64 	%fd162, %fd161;
	mul.f64 	%fd163, %fd162, %fd34;
	mul.f64 	%fd273, %fd163, %fd271;
	bra.uni 	$L__BB3_127;
$L__BB3_122:
	setp.ne.s16 	%p201, %rs19, %rs18;
	@%p201 bra 	$L__BB3_127;
	add.s32 	%r398, %r119, %r121;
	add.s32 	%r399, %r398, -1;
	and.b32  	%r400, %r399, 1;
	setp.eq.b32 	%p202, %r400, 1;
	and.b32  	%r401, %r399, 2;
	setp.eq.s32 	%p203, %r401, 0;
	selp.f64 	%fd166, 0d3FF0000000000000, 0dBFF0000000000000, %p203;
	selp.f64 	%fd38, 0d0000000000000000, %fd166, %p202;
	setp.eq.f64 	%p204, %fd38, 0d0000000000000000;
	@%p204 bra 	$L__BB3_127;
	max.u32 	%r403, %r119, %r121;
	max.u32 	%r405, %r403, %r120;
	setp.gt.u32 	%p205, %r405, %r159;
	mov.f64 	%fd272, 0d0000000000000000;
	@%p205 bra 	$L__BB3_126;
	mad.lo.s32 	%r406, %r4, %r119, %r121;
	mad.lo.s32 	%r407, %r406, %r4, %r120;
	mul.wide.s32 	%rd204, %r407, 4;
	add.s64 	%rd205, %rd5, %rd204;
	ld.global.nc.f32 	%f6, [%rd205];
	cvt.f64.f32 	%fd272, %f6;
$L__BB3_126:
	cvt.rn.f64.s16 	%fd168, %rs17;
	add.f64 	%fd169, %fd168, 0d3FF0000000000000;
	sqrt.rn.f64 	%fd170, %fd169;
	mul.f64 	%fd171, %fd170, %fd38;
	mul.f64 	%fd273, %fd171, %fd272;
$L__BB3_127:
	mul.f64 	%fd276, %fd268, %fd273;
	setp.eq.f64 	%p206, %fd276, 0d0000000000000000;
	@%p206 bra 	$L__BB3_187;
	setp.ge.s32 	%p207, %r37, %r155;
	@%p207 bra 	$L__BB3_136;
	mov.u32 	%r548, %r37;
$L__BB3_130:
	cvt.s64.s32 	%rd206, %r548;
	add.s64 	%rd207, %rd17, %rd206;
	ld.global.nc.u8 	%rs172, [%rd207];
	cvt.u16.u8 	%rs171, %rs172;
	setp.eq.s16 	%p208, %rs171, 0;
	@%p208 bra 	$L__BB3_135;
	setp.eq.s16 	%p209, %rs171, 3;
	@%p209 bra 	$L__BB3_135;
	mul.wide.s32 	%rd208, %r548, 4;
	add.s64 	%rd209, %rd18, %rd208;
	ld.global.nc.u32 	%r408, [%rd209];
	mul.wide.s32 	%rd210, %r408, 2;
	add.s64 	%rd211, %rd6, %rd210;
	ld.global.nc.u16 	%rs173, [%rd211];
	cvt.s32.s16 	%r124, %rs173;
	ld.global.nc.u32 	%r409, [%rd209+4];
	mul.wide.s32 	%rd212, %r409, 2;
	add.s64 	%rd213, %rd6, %rd212;
	ld.global.nc.u16 	%rs175, [%rd213];
	cvt.s32.s16 	%r410, %rs175;
	add.s64 	%rd214, %rd11, %rd208;
	ld.local.u32 	%r411, [%rd214];
	mul.wide.s32 	%rd215, %r411, 2;
	add.s64 	%rd216, %rd7, %rd215;
	ld.global.nc.u16 	%rs177, [%rd216];
	cvt.s32.s16 	%r125, %rs177;
	ld.local.u32 	%r412, [%rd214+4];
	mul.wide.s32 	%rd217, %r412, 2;
	add.s64 	%rd218, %rd7, %rd217;
	ld.global.nc.u16 	%rs179, [%rd218];
	cvt.s32.s16 	%r413, %rs179;
	sub.s32 	%r414, %r410, %r124;
	sub.s32 	%r415, %r413, %r125;
	setp.eq.s32 	%p210, %r414, -1;
	selp.b32 	%r416, 1, -1, %p210;
	setp.eq.s32 	%p211, %r414, 1;
	selp.b32 	%r126, 0, %r416, %p211;
	setp.eq.s32 	%p212, %r415, -1;
	selp.b32 	%r417, 1, -1, %p212;
	setp.eq.s32 	%p213, %r415, 1;
	selp.b32 	%r418, 0, %r417, %p213;
	or.b32  	%r419, %r126, %r418;
	setp.lt.s32 	%p214, %r419, 0;
	max.u32 	%r420, %r124, %r410;
	setp.gt.u32 	%p215, %r420, %r159;
	or.pred  	%p216, %p215, %p214;
	setp.lt.u32 	%p217, %r159, %r125;
	or.pred  	%p218, %p216, %p217;
	setp.lt.u32 	%p219, %r159, %r413;
	or.pred  	%p220, %p218, %p219;
	@%p220 bra 	$L__BB3_187;
	add.s32 	%r421, %r4, %r124;
	mad.lo.s32 	%r422, %r421, %r4, %r125;
	shl.b32 	%r423, %r422, 2;
	shl.b32 	%r424, %r126, 1;
	add.s32 	%r425, %r424, %r423;
	add.s32 	%r426, %r425, %r418;
	mul.wide.s32 	%rd219, %r426, 4;
	add.s64 	%rd220, %rd4, %rd219;
	ld.global.nc.f32 	%f4, [%rd220];
	setp.eq.f32 	%p221, %f4, 0f00000000;
	@%p221 bra 	$L__BB3_187;
	cvt.f64.f32 	%fd172, %f4;
	mul.f64 	%fd276, %fd276, %fd172;
$L__BB3_135:
	add.s32 	%r548, %r548, 1;
	setp.ne.s32 	%p222, %r548, %r155;
	@%p222 bra 	$L__BB3_130;
$L__BB3_136:
	setp.eq.f64 	%p274, %fd276, 0d0000000000000000;
	@%p274 bra 	$L__BB3_187;
	mov.b32 	%r549, 0;
$L__BB3_138:
	setp.lt.s32 	%p275, %r157, 1;
	cvt.u64.u32 	%rd49, %r549;
	mov.f64 	%fd281, 0d0000000000000000;
	mov.f64 	%fd282, %fd281;
	@%p275 bra 	$L__BB3_182;
	mov.f64 	%fd282, 0d0000000000000000;
	mov.b32 	%r550, 0;
	mov.f64 	%fd281, %fd282;
$L__BB3_140:
	setp.lt.s32 	%p276, %r158, 1;
	cvt.u64.u32 	%rd50, %r550;
	cvt.u64.u32 	%rd270, %r520;
	mad.lo.s64 	%rd271, %rd270, %rd19, %rd50;
	shl.b64 	%rd272, %rd271, 3;
	add.s64 	%rd273, %rd26, %rd272;
	ld.global.nc.f64 	%fd50, [%rd273];
	setp.eq.f64 	%p277, %fd50, 0d0000000000000000;
	or.pred  	%p278, %p277, %p276;
	@%p278 bra 	$L__BB3_181;
	setp.lt.u32 	%p279, %r158, 8;
	mad.lo.s64 	%rd274, %rd49, %rd19, %rd50;
	mul.lo.s64 	%rd51, %rd274, %rd20;
	mov.b32 	%r553, 0;
	@%p279 bra 	$L__BB3_160;
	mov.b32 	%r551, 0;
$L__BB3_143:
	.pragma "nounroll";
	cvt.u64.u32 	%rd275, %r551;
	add.s64 	%rd276, %rd21, %rd275;
	shl.b64 	%rd277, %rd276, 3;
	add.s64 	%rd52, %rd3, %rd277;
	ld.global.nc.f64 	%fd203, [%rd52];
	mul.f64 	%fd53, %fd50, %fd203;
	setp.eq.f64 	%p280, %fd53, 0d0000000000000000;
	add.s64 	%rd278, %rd51, %rd275;
	shl.b64 	%rd279, %rd278, 3;
	add.s64 	%rd53, %rd2, %rd279;
	add.s64 	%rd54, %rd1, %rd279;
	@%p280 bra 	$L__BB3_145;
	ld.global.nc.f64 	%fd204, [%rd53];
	fma.rn.f64 	%fd281, %fd53, %fd204, %fd281;
	ld.global.nc.f64 	%fd205, [%rd54];
	fma.rn.f64 	%fd282, %fd53, %fd205, %fd282;
$L__BB3_145:
	ld.global.nc.f64 	%fd206, [%rd52+8];
	mul.f64 	%fd58, %fd50, %fd206;
	setp.eq.f64 	%p281, %fd58, 0d0000000000000000;
	@%p281 bra 	$L__BB3_147;
	ld.global.nc.f64 	%fd207, [%rd53+8];
	fma.rn.f64 	%fd281, %fd58, %fd207, %fd281;
	ld.global.nc.f64 	%fd208, [%rd54+8];
	fma.rn.f64 	%fd282, %fd58, %fd208, %fd282;
$L__BB3_147:
	ld.global.nc.f64 	%fd209, [%rd52+16];
	mul.f64 	%fd63, %fd50, %fd209;
	setp.eq.f64 	%p282, %fd63, 0d0000000000000000;
	@%p282 bra 	$L__BB3_149;
	ld.global.nc.f64 	%fd210, [%rd53+16];
	fma.rn.f64 	%fd281, %fd63, %fd210, %fd281;
	ld.global.nc.f64 	%fd211, [%rd54+16];
	fma.rn.f64 	%fd282, %fd63, %fd211, %fd282;
$L__BB3_149:
	ld.global.nc.f64 	%fd212, [%rd52+24];
	mul.f64 	%fd68, %fd50, %fd212;
	setp.eq.f64 	%p283, %fd68, 0d0000000000000000;
	@%p283 bra 	$L__BB3_151;
	ld.global.nc.f64 	%fd213, [%rd53+24];
	fma.rn.f64 	%fd281, %fd68, %fd213, %fd281;
	ld.global.nc.f64 	%fd214, [%rd54+24];
	fma.rn.f64 	%fd282, %fd68, %fd214, %fd282;
$L__BB3_151:
	ld.global.nc.f64 	%fd215, [%rd52+32];
	mul.f64 	%fd73, %fd50, %fd215;
	setp.eq.f64 	%p284, %fd73, 0d0000000000000000;
	@%p284 bra 	$L__BB3_153;
	ld.global.nc.f64 	%fd216, [%rd53+32];
	fma.rn.f64 	%fd281, %fd73, %fd216, %fd281;
	ld.global.nc.f64 	%fd217, [%rd54+32];
	fma.rn.f64 	%fd282, %fd73, %fd217, %fd282;
$L__BB3_153:
	ld.global.nc.f64 	%fd218, [%rd52+40];
	mul.f64 	%fd78, %fd50, %fd218;
	setp.eq.f64 	%p285, %fd78, 0d0000000000000000;
	@%p285 bra 	$L__BB3_155;
	ld.global.nc.f64 	%fd219, [%rd53+40];
	fma.rn.f64 	%fd281, %fd78, %fd219, %fd281;
	ld.global.nc.f64 	%fd220, [%rd54+40];
	fma.rn.f64 	%fd282, %fd78, %fd220, %fd282;
$L__BB3_155:
	ld.global.nc.f64 	%fd221, [%rd52+48];
	mul.f64 	%fd83, %fd50, %fd221;
	setp.eq.f64 	%p286, %fd83, 0d0000000000000000;
	@%p286 bra 	$L__BB3_157;
	ld.global.nc.f64 	%fd222, [%rd53+48];
	fma.rn.f64 	%fd281, %fd83, %fd222, %fd281;
	ld.global.nc.f64 	%fd223, [%rd54+48];
	fma.rn.f64 	%fd282, %fd83, %fd223, %fd282;
$L__BB3_157:
	ld.global.nc.f64 	%fd224, [%rd52+56];
	mul.f64 	%fd88, %fd50, %fd224;
	setp.eq.f64 	%p287, %fd88, 0d0000000000000000;
	@%p287 bra 	$L__BB3_159;
	ld.global.nc.f64 	%fd225, [%rd53+56];
	fma.rn.f64 	%fd281, %fd88, %fd225, %fd281;
	ld.global.nc.f64 	%fd226, [%rd54+56];
	fma.rn.f64 	%fd282, %fd88, %fd226, %fd282;
$L__BB3_159:
	add.s32 	%r551, %r551, 8;
	setp.ne.s32 	%p288, %r551, %r11;
	mov.u32 	%r553, %r11;
	@%p288 bra 	$L__BB3_143;
$L__BB3_160:
	setp.eq.s32 	%p289, %r7, 0;
	@%p289 bra 	$L__BB3_181;
	add.s32 	%r500, %r7, -1;
	setp.lt.u32 	%p290, %r500, 3;
	@%p290 bra 	$L__BB3_171;
	cvt.u64.u32 	%rd55, %r553;
	add.s64 	%rd280, %rd21, %rd55;
	shl.b64 	%rd281, %rd280, 3;
	add.s64 	%rd56, %rd3, %rd281;
	ld.global.nc.f64 	%fd228, [%rd56];
	mul.f64 	%fd97, %fd50, %fd228;
	setp.eq.f64 	%p291, %fd97, 0d0000000000000000;
	@%p291 bra 	$L__BB3_164;
	add.s64 	%rd282, %rd51, %rd55;
	shl.b64 	%rd283, %rd282, 3;
	add.s64 	%rd284, %rd2, %rd283;
	ld.global.nc.f64 	%fd229, [%rd284];
	fma.rn.f64 	%fd281, %fd97, %fd229, %fd281;
	add.s64 	%rd285, %rd1, %rd283;
	ld.global.nc.f64 	%fd230, [%rd285];
	fma.rn.f64 	%fd282, %fd97, %fd230, %fd282;
$L__BB3_164:
	ld.global.nc.f64 	%fd231, [%rd56+8];
	mul.f64 	%fd102, %fd50, %fd231;
	setp.eq.f64 	%p292, %fd102, 0d0000000000000000;
	@%p292 bra 	$L__BB3_166;
	add.s64 	%rd286, %rd51, %rd55;
	shl.b64 	%rd287, %rd286, 3;
	add.s64 	%rd288, %rd2, %rd287;
	ld.global.nc.f64 	%fd232, [%rd288+8];
	fma.rn.f64 	%fd281, %fd102, %fd232, %fd281;
	add.s64 	%rd289, %rd1, %rd287;
	ld.global.nc.f64 	%fd233, [%rd289+8];
	fma.rn.f64 	%fd282, %fd102, %fd233, %fd282;
$L__BB3_166:
	ld.global.nc.f64 	%fd234, [%rd56+16];
	mul.f64 	%fd107, %fd50, %fd234;
	setp.eq.f64 	%p293, %fd107, 0d0000000000000000;
	@%p293 bra 	$L__BB3_168;
	add.s64 	%rd290, %rd51, %rd55;
	shl.b64 	%rd291, %rd290, 3;
	add.s64 	%rd292, %rd2, %rd291;
	ld.global.nc.f64 	%fd235, [%rd292+16];
	fma.rn.f64 	%fd281, %fd107, %fd235, %fd281;
	add.s64 	%rd293, %rd1, %rd291;
	ld.global.nc.f64 	%fd236, [%rd293+16];
	fma.rn.f64 	%fd282, %fd107, %fd236, %fd282;
$L__BB3_168:
	ld.global.nc.f64 	%fd237, [%rd56+24];
	mul.f64 	%fd112, %fd50, %fd237;
	setp.eq.f64 	%p294, %fd112, 0d0000000000000000;
	@%p294 bra 	$L__BB3_170;
	add.s64 	%rd294, %rd51, %rd55;
	shl.b64 	%rd295, %rd294, 3;
	add.s64 	%rd296, %rd2, %rd295;
	ld.global.nc.f64 	%fd238, [%rd296+24];
	fma.rn.f64 	%fd281, %fd112, %fd238, %fd281;
	add.s64 	%rd297, %rd1, %rd295;
	ld.global.nc.f64 	%fd239, [%rd297+24];
	fma.rn.f64 	%fd282, %fd112, %fd239, %fd282;
$L__BB3_170:
	add.s32 	%r553, %r553, 4;
$L__BB3_171:
	setp.eq.s32 	%p295, %r8, 0;
	@%p295 bra 	$L__BB3_181;
	setp.eq.s32 	%p296, %r8, 1;
	@%p296 bra 	$L__BB3_178;
	cvt.u64.u32 	%rd57, %r553;
	add.s64 	%rd298, %rd21, %rd57;
	shl.b64 	%rd299, %rd298, 3;
	add.s64 	%rd58, %rd3, %rd299;
	ld.global.nc.f64 	%fd241, [%rd58];
	mul.f64 	%fd121, %fd50, %fd241;
	setp.eq.f64 	%p297, %fd121, 0d0000000000000000;
	@%p297 bra 	$L__BB3_175;
	add.s64 	%rd300, %rd51, %rd57;
	shl.b64 	%rd301, %rd300, 3;
	add.s64 	%rd302, %rd2, %rd301;
	ld.global.nc.f64 	%fd242, [%rd302];
	fma.rn.f64 	%fd281, %fd121, %fd242, %fd281;
	add.s64 	%rd303, %rd1, %rd301;
	ld.global.nc.f64 	%fd243, [%rd303];
	fma.rn.f64 	%fd282, %fd121, %fd243, %fd282;
$L__BB3_175:
	ld.global.nc.f64 	%fd244, [%rd58+8];
	mul.f64 	%fd126, %fd50, %fd244;
	setp.eq.f64 	%p298, %fd126, 0d0000000000000000;
	@%p298 bra 	$L__BB3_177;
	add.s64 	%rd304, %rd51, %rd57;
	shl.b64 	%rd305, %rd304, 3;
	add.s64 	%rd306, %rd2, %rd305;
	ld.global.nc.f64 	%fd245, [%rd306+8];
	fma.rn.f64 	%fd281, %fd126, %fd245, %fd281;
	add.s64 	%rd307, %rd1, %rd305;
	ld.global.nc.f64 	%fd246, [%rd307+8];
	fma.rn.f64 	%fd282, %fd126, %fd246, %fd282;
$L__BB3_177:
	add.s32 	%r553, %r553, 2;
$L__BB3_178:
	setp.eq.s32 	%p299, %r12, 0;
	@%p299 bra 	$L__BB3_181;
	cvt.u64.u32 	%rd59, %r553;
	add.s64 	%rd308, %rd21, %rd59;
	shl.b64 	%rd309, %rd308, 3;
	add.s64 	%rd310, %rd3, %rd309;
	ld.global.nc.f64 	%fd247, [%rd310];
	mul.f64 	%fd135, %fd50, %fd247;
	setp.eq.f64 	%p300, %fd135, 0d0000000000000000;
	@%p300 bra 	$L__BB3_181;
	add.s64 	%rd311, %rd51, %rd59;
	shl.b64 	%rd312, %rd311, 3;
	add.s64 	%rd313, %rd2, %rd312;
	ld.global.nc.f64 	%fd248, [%rd313];
	fma.rn.f64 	%fd281, %fd135, %fd248, %fd281;
	add.s64 	%rd314, %rd1, %rd312;
	ld.global.nc.f64 	%fd249, [%rd314];
	fma.rn.f64 	%fd282, %fd135, %fd249, %fd282;
$L__BB3_181:
	cvt.u32.u64 	%r501, %rd50;
	add.s32 	%r550, %r501, 1;
	setp.ne.s32 	%p301, %r550, %r157;
	@%p301 bra 	$L__BB3_140;
$L__BB3_182:
	setp.eq.f64 	%p302, %fd281, 0d0000000000000000;
	@%p302 bra 	$L__BB3_184;
	mad.lo.s64 	%rd315, %rd22, %rd49, %rd42;
	shl.b64 	%rd316, %rd315, 3;
	add.s64 	%rd317, %rd24, %rd316;
	mul.f64 	%fd250, %fd276, %fd281;
	atom.global.add.f64 	%fd251, [%rd317], %fd250;
$L__BB3_184:
	setp.eq.f64 	%p303, %fd282, 0d0000000000000000;
	@%p303 bra 	$L__BB3_186;
	mad.lo.s64 	%rd318, %rd22, %rd49, %rd42;
	shl.b64 	%rd319, %rd318, 3;
	add.s64 	%rd320, %rd25, %rd319;
	mul.f64 	%fd252, %fd276, %fd282;
	atom.global.add.f64 	%fd253, [%rd320], %fd252;
$L__BB3_186:
	cvt.u32.u64 	%r502, %rd49;
	add.s32 	%r549, %r502, 1;
	setp.ne.s32 	%p304, %r549, 3;
	@%p304 bra 	$L__BB3_138;
$L__BB3_187:
	add.s32 	%r558, %r558, -1;
	bra.uni 	$L__BB3_196;
$L__BB3_188:
	cvt.s64.s32 	%rd113, %r45;
	add.s64 	%rd114, %rd17, %rd113;
	ld.global.nc.u8 	%rs74, [%rd114];
	cvt.u16.u8 	%rs75, %rs74;
	setp.eq.s16 	%p32, %rs75, 0;
	setp.eq.s16 	%p33, %rs75, 3;
	selp.b32 	%r207, 2, 1, %p33;
	selp.b32 	%r208, 0, %r207, %p32;
	setp.eq.s32 	%p34, %r45, %r15;
	setp.eq.s32 	%p35, %r45, %r16;
	selp.b32 	%r209, %r42, %r208, %p35;
	selp.b32 	%r555, %r43, %r209, %p34;
	mov.b32 	%r557, 1;
	mov.b32 	%r556, -1;
	setp.eq.s32 	%p36, %r555, 0;
	@%p36 bra 	$L__BB3_192;
	setp.eq.s32 	%p37, %r555, 2;
	@%p37 bra 	$L__BB3_191;
	mov.b32 	%r556, 2;
	mov.b32 	%r555, 1;
	mov.u32 	%r557, %r556;
	bra.uni 	$L__BB3_192;
$L__BB3_191:
	mov.b32 	%r555, 3;
$L__BB3_192:
	cvt.u64.u32 	%rd115, %r558;
	add.s64 	%rd60, %rd15, %rd115;
	ld.local.u8 	%rs20, [%rd60];
	cvt.u32.u16 	%r215, %rs20;
	cvt.s32.s8 	%r216, %r215;
	setp.gt.s32 	%p38, %r557, %r216;
	@%p38 bra 	$L__BB3_194;
	add.s32 	%r558, %r558, -1;
	bra.uni 	$L__BB3_196;
$L__BB3_194:
	setp.eq.s16 	%p39, %rs20, 0;
	selp.b32 	%r146, %r555, %r556, %p39;
	add.s16 	%rs77, %rs20, 1;
	st.local.u8 	[%rd60], %rs77;
	mul.wide.u32 	%rd116, %r558, 4;
	add.s64 	%rd61, %rd13, %rd116;
	ld.local.u32 	%r217, [%rd61];
	cvt.s64.s32 	%rd62, %r217;
	mul.wide.s32 	%rd117, %r217, 4;
	cvt.s64.s32 	%rd118, %r146;
	add.s64 	%rd63, %rd117, %rd118;
	shl.b64 	%rd119, %rd63, 2;
	add.s64 	%rd120, %rd9, %rd119;
	ld.global.nc.u32 	%r147, [%rd120];
	setp.lt.s32 	%p40, %r147, 0;
	@%p40 bra 	$L__BB3_196;
	cvt.s64.s32 	%rd121, %r45;
	add.s64 	%rd122, %rd10, %rd121;
	st.local.u8 	[%rd122], %r146;
	add.s32 	%r218, %r45, 1;
	mul.wide.s32 	%rd123, %r45, 4;
	add.s64 	%rd124, %rd11, %rd123;
	st.local.u32 	[%rd124+4], %r147;
	mul.wide.u32 	%rd125, %r558, 4;
	add.s64 	%rd126, %rd14, %rd125;
	ld.local.u32 	%r219, [%rd126];
	add.s64 	%rd127, %rd63, %rd62;
	shl.b64 	%rd128, %rd127, 3;
	add.s64 	%rd129, %rd8, %rd128;
	ld.global.nc.u32 	%r220, [%rd129];
	add.s32 	%r221, %r219, %r220;
	add.s32 	%r558, %r558, 1;
	st.local.u32 	[%rd43+4], %r218;
	st.local.u32 	[%rd61+4], %r147;
	st.local.u32 	[%rd126+4], %r221;
	mov.b16 	%rs78, 0;
	st.local.u8 	[%rd60+1], %rs78;
$L__BB3_196:
	setp.gt.s32 	%p305, %r558, -1;
	@%p305 bra 	$L__BB3_26;
$L__BB3_197:
	mov.u32 	%r503, %ntid.x;
	add.s32 	%r504, %r504, %r503;
	setp.lt.u32 	%p306, %r504, %r2;
	@%p306 bra 	$L__BB3_5;
$L__BB3_198:
	ret;

}
.entry _ZN36_GLOBAL__N__da906feb_4_k_cu_901dc2ec38guga_triplet_build_gm_epq_table_kernelEPKsPKaPKiiiPKlS5_S5_PKdiS9_iS9_S9_PKfSB_iPdSC_(
	.param .u64 .ptr .align 1 _ZN36_GLOBAL__N__da906feb_4_k_cu_901dc2ec38guga_triplet_build_gm_epq_table_kernelEPKsPKaPKiiiPKlS5_S5_PKdiS9_iS9_S9_PKfSB_iPdSC__param_0,
	.param .u64 .ptr .align 1 _ZN36_GLOBAL__N__da906feb_4_k_cu_901dc2ec38guga_triplet_build_gm_epq_table_kernelEPKsPKaPKiiiPKlS5_S5_PKdiS9_iS9_S9_PKfSB_iPdSC__param_1,
	.param .u64 .ptr .align 1 _ZN36_GLOBAL__N__da906feb_4_k_cu_901dc2ec38guga_triplet_build_gm_epq_table_kernelEPKsPKaPKiiiPKlS5_S5_PKdiS9_iS9_S9_PKfSB_iPdSC__param_2,
	.param .u32 _ZN36_GLOBAL__N__da906feb_4_k_cu_901dc2ec38guga_triplet_build_gm_epq_table_kernelEPKsPKaPKiiiPKlS5_S5_PKdiS9_iS9_S9_PKfSB_iPdSC__param_3,
	.param .u32 _ZN36_GLOBAL__N__da906feb_4_k_cu_901dc2ec38guga_triplet_build_gm_epq_table_kernelEPKsPKaPKiiiPKlS5_S5_PKdiS9_iS9_S9_PKfSB_iPdSC__param_4,
	.param .u64 .ptr .align 1 _ZN36_GLOBAL__N__da906feb_4_k_cu_901dc2ec38guga_triplet_build_gm_epq_table_kernelEPKsPKaPKiiiPKlS5_S5_PKdiS9_iS9_S9_PKfSB_iPdSC__param_5,
	.param .u64 .ptr .align 1 _ZN36_GLOBAL__N__da906feb_4_k_cu_901dc2ec38guga_triplet_build_gm_epq_table_kernelEPKsPKaPKiiiPKlS5_S5_PKdiS9_iS9_S9_PKfSB_iPdSC__param_6,
	.param .u64 .ptr .align 1 _ZN36_GLOBAL__N__da906feb_4_k_cu_901dc2ec38guga_triplet_build_gm_epq_table_kernelEPKsPKaPKiiiPKlS5_S5_PKdiS9_iS9_S9_PKfSB_iPdSC__param_7,
	.param .u64 .ptr .align 1 _ZN36_GLOBAL__N__da906feb_4_k_cu_901dc2ec38guga_triplet_build_gm_epq_table_kernelEPKsPKaPKiiiPKlS5_S5_PKdiS9_iS9_S9_PKfSB_iPdSC__param_8,
	.param .u32 _ZN36_GLOBAL__N__da906feb_4_k_cu_901dc2ec38guga_triplet_build_gm_epq_table_kernelEPKsPKaPKiiiPKlS5_S5_PKdiS9_iS9_S9_PKfSB_iPdSC__param_9,
	.param .u64 .ptr .align 1 _ZN36_GLOBAL__N__da906feb_4_k_cu_901dc2ec38guga_triplet_build_gm_epq_table_kernelEPKsPKaPKiiiPKlS5_S5_PKdiS9_iS9_S9_PKfSB_iPdSC__param_10,
	.param .u32 _ZN36_GLOBAL__N__da906feb_4_k_cu_901dc2ec38guga_triplet_build_gm_epq_table_kernelEPKsPKaPKiiiPKlS5_S5_PKdiS9_iS9_S9_PKfSB_iPdSC__param_11,
	.param .u64 .ptr .align 1 _ZN36_GLOBAL__N__da906feb_4_k_cu_901dc2ec38guga_triplet_build_gm_epq_table_kernelEPKsPKaPKiiiPKlS5_S5_PKdiS9_iS9_S9_PKfSB_iPdSC__param_12,
	.param .u64 .ptr .align 1 _ZN36_GLOBAL__N__da906feb_4_k_cu_901dc2ec38guga_triplet_build_gm_epq_table_kernelEPKsPKaPKiiiPKlS5_S5_PKdiS9_iS9_S9_PKfSB_iPdSC__param_13,
	.param .u64 .ptr .align 1 _ZN36_GLOBAL__N__da906feb_4_k_cu_901dc2ec38guga_triplet_build_gm_epq_table_kernelEPKsPKaPKiiiPKlS5_S5_PKdiS9_iS9_S9_PKfSB_iPdSC__param_14,
	.param .u64 .ptr .align 1 _ZN36_GLOBAL__N__da906feb_4_k_cu_901dc2ec38guga_triplet_build_gm_epq_table_kernelEPKsPKaPKiiiPKlS5_S5_PKdiS9_iS9_S9_PKfSB_iPdSC__param_15,
	.param .u32 _ZN36_GLOBAL__N__da906feb_4_k_cu_901dc2ec38guga_triplet_build_gm_epq_table_kernelEPKsPKaPKiiiPKlS5_S5_PKdiS9_iS9_S9_PKfSB_iPdSC__param_16,
	.param .u64 .ptr .align 1 _ZN36_GLOBAL__N__da906feb_4_k_cu_901dc2ec38guga_triplet_build_gm_epq_table_kernelEPKsPKaPKiiiPKlS5_S5_PKdiS9_iS9_S9_PKfSB_iPdSC__param_17,
	.param .u64 .ptr .align 1 _ZN36_GLOBAL__N__da906feb_4_k_cu_901dc2ec38guga_triplet_build_gm_epq_table_kernelEPKsPKaPKiiiPKlS5_S5_PKdiS9_iS9_S9_PKfSB_iPdSC__param_18
)
{
	.reg .pred 	%p<269>;
	.reg .b16 	%rs<145>;
	.reg .b32 	%r<424>;
	.reg .b32 	%f<9>;
	.reg .b64 	%rd<235>;
	.reg .b64 	%fd<176>;

	ld.param.u64 	%rd46, [_ZN36_GLOBAL__N__da906feb_4_k_cu_901dc2ec38guga_triplet_build_gm_epq_table_kernelEPKsPKaPKiiiPKlS5_S5_PKdiS9_iS9_S9_PKfSB_iPdSC__param_0];
	ld.param.u64 	%rd47, [_ZN36_GLOBAL__N__da906feb_4_k_cu_901dc2ec38guga_triplet_build_gm_epq_table_kernelEPKsPKaPKiiiPKlS5_S5_PKdiS9_iS9_S9_PKfSB_iPdSC__param_1];
	ld.param.u64 	%rd48, [_ZN36_GLOBAL__N__da906feb_4_k_cu_901dc2ec38guga_triplet_build_gm_epq_table_kernelEPKsPKaPKiiiPKlS5_S5_PKdiS9_iS9_S9_PKfSB_iPdSC__param_2];
	ld.param.u32 	%r102, [_ZN36_GLOBAL__N__da906feb_4_k_cu_901dc2ec38guga_triplet_build_gm_epq_table_kernelEPKsPKaPKiiiPKlS5_S5_PKdiS9_iS9_S9_PKfSB_iPdSC__param_3];
	ld.param.u32 	%r103, [_ZN36_GLOBAL__N__da906feb_4_k_cu_901dc2ec38guga_triplet_build_gm_epq_table_kernelEPKsPKaPKiiiPKlS5_S5_PKdiS9_iS9_S9_PKfSB_iPdSC__param_4];
	ld.param.u64 	%rd40, [_ZN36_GLOBAL__N__da906feb_4_k_cu_901dc2ec38guga_triplet_build_gm_epq_table_kernelEPKsPKaPKiiiPKlS5_S5_PKdiS9_iS9_S9_PKfSB_iPdSC__param_5];
	ld.param.u64 	%rd43, [_ZN36_GLOBAL__N__da906feb_4_k_cu_901dc2ec38guga_triplet_build_gm_epq_table_kernelEPKsPKaPKiiiPKlS5_S5_PKdiS9_iS9_S9_PKfSB_iPdSC__param_8];
	ld.param.u32 	%r104, [_ZN36_GLOBAL__N__da906feb_4_k_cu_901dc2ec38guga_triplet_build_gm_epq_table_kernelEPKsPKaPKiiiPKlS5_S5_PKdiS9_iS9_S9_PKfSB_iPdSC__param_9];
	ld.param.u64 	%rd49, [_ZN36_GLOBAL__N__da906feb_4_k_cu_901dc2ec38guga_triplet_build_gm_epq_table_kernelEPKsPKaPKiiiPKlS5_S5_PKdiS9_iS9_S9_PKfSB_iPdSC__param_10];
	ld.param.u32 	%r105, [_ZN36_GLOBAL__N__da906feb_4_k_cu_901dc2ec38guga_triplet_build_gm_epq_table_kernelEPKsPKaPKiiiPKlS5_S5_PKdiS9_iS9_S9_PKfSB_iPdSC__param_11];
	ld.param.u64 	%rd50, [_ZN36_GLOBAL__N__da906feb_4_k_cu_901dc2ec38guga_triplet_build_gm_epq_table_kernelEPKsPKaPKiiiPKlS5_S5_PKdiS9_iS9_S9_PKfSB_iPdSC__param_14];
	ld.param.u64 	%rd51, [_ZN36_GLOBAL__N__da906feb_4_k_cu_901dc2ec38guga_triplet_build_gm_epq_table_kernelEPKsPKaPKiiiPKlS5_S5_PKdiS9_iS9_S9_PKfSB_iPdSC__param_15];
	ld.param.u32 	%r106, [_ZN36_GLOBAL__N__da906feb_4_k_cu_901dc2ec38guga_triplet_build_gm_epq_table_kernelEPKsPKaPKiiiPKlS5_S5_PKdiS9_iS9_S9_PKfSB_iPdSC__param_16];
	ld.param.u64 	%rd52, [_ZN36_GLOBAL__N__da906feb_4_k_cu_901dc2ec38guga_triplet_build_gm_epq_table_kernelEPKsPKaPKiiiPKlS5_S5_PKdiS9_iS9_S9_PKfSB_iPdSC__param_17];
	ld.param.u64 	%rd53, [_ZN36_GLOBAL__N__da906feb_4_k_cu_901dc2ec38guga_triplet_build_gm_epq_table_kernelEPKsPKaPKiiiPKlS5_S5_PKdiS9_iS9_S9_PKfSB_iPdSC__param_18];
	cvta.to.global.u64 	%rd1, %rd53;
	cvta.to.global.u64 	%rd2, %rd52;
	cvta.to.global.u64 	%rd3, %rd49;
	cvta.to.global.u64 	%rd4, %rd51;
	cvta.to.global.u64 	%rd5, %rd50;
	cvta.to.global.u64 	%rd6, %rd47;
	cvta.to.global.u64 	%rd7, %rd46;
	cvta.to.global.u64 	%rd8, %rd48;
	mov.u32 	%r1, %ctaid.x;
	setp.ge.s32 	%p3, %r1, %r102;
	@%p3 bra 	$L__BB4_157;
	cvta.to.global.u64 	%rd54, %rd40;
	cvt.u64.u32 	%rd9, %r1;
	cvt.s64.s32 	%rd10, %r103;
	add.s32 	%r107, %r103, 1;
	cvt.s64.s32 	%rd11, %r107;
	mul.wide.u32 	%rd55, %r1, 8;
	add.s64 	%rd56, %rd54, %rd55;
	ld.global.nc.u64 	%rd57, [%rd56];
	ld.global.nc.u64 	%rd12, [%rd56+8];
	mov.u32 	%r108, %tid.x;
	cvt.u64.u32 	%rd58, %r108;
	add.s64 	%rd234, %rd57, %rd58;
	setp.ge.s64 	%p4, %rd234, %rd12;
	@%p4 bra 	$L__BB4_157;
	mad.lo.s64 	%rd14, %rd10, %rd9, %rd6;
	mul.lo.s64 	%rd59, %rd11, %rd9;
	shl.b64 	%rd60, %rd59, 2;
	add.s64 	%rd15, %rd8, %rd60;
	add.s32 	%r2, %r106, 1;
	cvt.s64.s32 	%rd16, %r104;
	cvt.s64.s32 	%rd17, %r105;
	mul.lo.s64 	%rd18, %rd17, %rd9;
	and.b32  	%r3, %r105, 3;
	and.b32  	%r4, %r105, 2147483644;
	add.s64 	%rd19, %rd14, 7;
	cvta.to.global.u64 	%rd20, %rd43;
$L__BB4_3:
	ld.param.u64 	%rd230, [_ZN36_GLOBAL__N__da906feb_4_k_cu_901dc2ec38guga_triplet_build_gm_epq_table_kernelEPKsPKaPKiiiPKlS5_S5_PKdiS9_iS9_S9_PKfSB_iPdSC__param_6];
	cvta.to.global.u64 	%rd61, %rd230;
	shl.b64 	%rd62, %rd234, 2;
	add.s64 	%rd63, %rd61, %rd62;
	ld.global.nc.u32 	%r5, [%rd63];
	cvt.u64.u32 	%rd22, %r5;
	setp.ge.u32 	%p5, %r5, %r102;
	@%p5 bra 	$L__BB4_156;
	ld.param.u64 	%rd231, [_ZN36_GLOBAL__N__da906feb_4_k_cu_901dc2ec38guga_triplet_build_gm_epq_table_kernelEPKsPKaPKiiiPKlS5_S5_PKdiS9_iS9_S9_PKfSB_iPdSC__param_7];
	cvta.to.global.u64 	%rd64, %rd231;
	add.s64 	%rd66, %rd64, %rd62;
	ld.global.nc.u32 	%r109, [%rd66];
	div.s32 	%r6, %r109, %r103;
	mul.lo.s32 	%r110, %r6, %r103;
	sub.s32 	%r7, %r109, %r110;
	setp.ge.u32 	%p6, %r6, %r103;
	setp.ge.u32 	%p7, %r7, %r103;
	setp.eq.s32 	%p8, %r6, %r7;
	or.pred  	%p9, %p7, %p8;
	or.pred  	%p11, %p6, %p9;
	@%p11 bra 	$L__BB4_156;
	mul.lo.s64 	%rd67, %rd22, %rd11;
	shl.b64 	%rd68, %rd67, 2;
	add.s64 	%rd23, %rd8, %rd68;
	shl.b64 	%rd69, %rd10, 2;
	add.s64 	%rd70, %rd23, %rd69;
	ld.global.nc.u32 	%r111, [%rd70];
	mul.wide.s32 	%rd71, %r111, 2;
	add.s64 	%rd72, %rd7, %rd71;
	ld.global.nc.u16 	%rs1, [%rd72];
	cvt.s32.s16 	%r8, %rs1;
	add.s64 	%rd73, %rd15, %rd69;
	ld.global.nc.u32 	%r112, [%rd73];
	mul.wide.s32 	%rd74, %r112, 2;
	add.s64 	%rd75, %rd7, %rd74;
	ld.global.nc.u16 	%rs18, [%rd75];
	cvt.s32.s16 	%r9, %rs18;
	or.b16  	%rs20, %rs1, %rs18;
	setp.lt.s16 	%p12, %rs20, 0;
	@%p12 bra 	$L__BB4_156;
	add.s32 	%r113, %r9, %r8;
	and.b32  	%r114, %r113, 1;
	setp.eq.b32 	%p13, %r114, 1;
	@%p13 bra 	$L__BB4_156;
	add.s32 	%r116, %r8, -2;
	abs.s32 	%r117, %r116;
	add.s32 	%r118, %r8, 2;
	setp.gt.s32 	%p14, %r117, %r9;
	setp.lt.s32 	%p15, %r118, %r9;
	or.pred  	%p16, %p14, %p15;
	@%p16 bra 	$L__BB4_156;
	mad.lo.s64 	%rd24, %rd22, %rd10, %rd6;
	cvt.s64.s32 	%rd25, %r6;
	add.s64 	%rd76, %rd14, %rd25;
	ld.global.nc.u8 	%rs21, [%rd76];
	cvt.u16.u8 	%rs22, %rs21;
	setp.eq.s16 	%p17, %rs22, 0;
	setp.eq.s16 	%p18, %rs22, 3;
	cvt.s64.s32 	%rd26, %r7;
	add.s64 	%rd77, %rd14, %rd26;
	ld.global.nc.u8 	%rs23, [%rd77];
	cvt.u16.u8 	%rs24, %rs23;
	and.b16  	%rs25, %rs24, 255;
	setp.eq.s16 	%p19, %rs25, 0;
	setp.eq.s16 	%p20, %rs25, 3;
	setp.ne.s16 	%p21, %rs25, 3;
	add.s64 	%rd78, %rd24, %rd25;
	ld.global.nc.u8 	%rs26, [%rd78];
	cvt.u16.u8 	%rs3, %rs26;
	setp.eq.s16 	%p22, %rs3, 0;
	setp.eq.s16 	%p23, %rs3, 3;
	setp.ne.s16 	%p24, %rs3, 3;
	add.s64 	%rd79, %rd24, %rd26;
	ld.global.nc.u8 	%rs27, [%rd79];
	cvt.u16.u8 	%rs28, %rs27;
	setp.eq.s16 	%p25, %rs28, 0;
	setp.eq.s16 	%p26, %rs28, 3;
	or.pred  	%p27, %p18, %p24;
	selp.u32 	%r120, -1, 0, %p23;
	selp.u32 	%r121, -1, 0, %p27;
	selp.b32 	%r122, %r120, %r121, %p17;
	and.b32  	%r124, %r122, 1;
	setp.eq.b32 	%p28, %r124, 1;
	or.pred  	%p29, %p22, %p28;
	or.pred  	%p30, %p26, %p21;
	selp.u32 	%r125, -1, 0, %p30;
	selp.u32 	%r126, -1, 0, %p20;
	selp.b32 	%r127, %r126, %r125, %p25;
	and.b32  	%r129, %r127, 1;
	setp.eq.b32 	%p31, %r129, 1;
	or.pred  	%p32, %p29, %p19;
	or.pred  	%p33, %p32, %p31;
	@%p33 bra 	$L__BB4_156;
	setp.lt.s32 	%p35, %r103, 1;
	mov.b32 	%r397, -1;
	mov.pred 	%p268, 0;
	mov.u32 	%r394, %r397;
	@%p35 bra 	$L__BB4_18;
	mov.b32 	%r391, -1;
	mov.b32 	%r390, 0;
	mov.u32 	%r392, %r391;
	mov.u32 	%r396, %r390;
	mov.u32 	%r397, %r392;
	mov.u32 	%r394, %r391;
$L__BB4_11:
	cvt.u64.u32 	%rd80, %r390;
	add.s64 	%rd81, %rd14, %rd80;
	ld.global.nc.u8 	%rs29, [%rd81];
	cvt.u16.u8 	%rs30, %rs29;
	setp.eq.s16 	%p36, %rs30, 0;
	setp.eq.s16 	%p37, %rs30, 3;
	selp.b32 	%r133, 2, 1, %p37;
	selp.b32 	%r14, 0, %r133, %p36;
	add.s64 	%rd82, %rd24, %rd80;
	ld.global.nc.u8 	%rs31, [%rd82];
	cvt.u16.u8 	%rs32, %rs31;
	setp.eq.s16 	%p38, %rs32, 0;
	setp.eq.s16 	%p39, %rs32, 3;
	selp.b32 	%r134, 2, 1, %p39;
	selp.b32 	%r15, 0, %r134, %p38;
	setp.eq.s32 	%p40, %r14, %r15;
	@%p40 bra 	$L__BB4_16;
	setp.eq.s32 	%p41, %r396, 0;
	mov.u32 	%r394, %r391;
	mov.u32 	%r397, %r390;
	@%p41 bra 	$L__BB4_15;
	setp.ne.s32 	%p42, %r396, 1;
	mov.u32 	%r394, %r390;
	mov.u32 	%r397, %r392;
	@%p42 bra 	$L__BB4_14;
	bra.uni 	$L__BB4_15;
$L__BB4_14:
	setp.gt.s32 	%p43, %r396, 1;
	mov.u32 	%r394, %r391;
	@%p43 bra 	$L__BB4_156;
$L__BB4_15:
	add.s32 	%r396, %r396, 1;
	sub.s32 	%r135, %r14, %r15;
	abs.s32 	%r136, %r135;
	setp.ne.s32 	%p44, %r136, 1;
	@%p44 bra 	$L__BB4_156;
$L__BB4_16:
	add.s32 	%r390, %r390, 1;
	setp.ne.s32 	%p45, %r390, %r103;
	mov.u32 	%r391, %r394;
	mov.u32 	%r392, %r397;
	@%p45 bra 	$L__BB4_11;
	setp.eq.s32 	%p268, %r396, 2;
$L__BB4_18:
	not.pred 	%p46, %p268;
	@%p46 bra 	$L__BB4_156;
	min.s32 	%r137, %r6, %r7;
	max.s32 	%r138, %r6, %r7;
	setp.ne.s32 	%p47, %r397, %r137;
	setp.ne.s32 	%p48, %r394, %r138;
	or.pred  	%p49, %p47, %p48;
	@%p49 bra 	$L__BB4_156;
	add.s16 	%rs33, %rs1, 1;
	cvt.rn.f64.u16 	%fd59, %rs33;
	sqrt.rn.f64 	%fd1, %fd59;
	add.s32 	%r409, %r397, 1;
	setp.ge.s32 	%p50, %r409, %r394;
	mov.b32 	%r414, 0;
	@%p50 bra 	$L__BB4_35;
	not.b32 	%r142, %r397;
	add.s32 	%r26, %r394, %r142;
	sub.s32 	%r143, %r394, %r397;
	add.s32 	%r144, %r143, -2;
	setp.lt.u32 	%p51, %r144, 15;
	mov.b32 	%r414, 0;
	@%p51 bra 	$L__BB4_25;
	and.b32  	%r146, %r26, -16;
	neg.s32 	%r401, %r146;
	mov.b32 	%r414, 0;
	mov.u32 	%r402, %r397;
$L__BB4_23:
	.pragma "nounroll";
	cvt.s64.s32 	%rd83, %r409;
	add.s64 	%rd84, %rd19, %rd83;
	ld.global.nc.u8 	%rs34, [%rd84+-7];
	cvt.u16.u8 	%rs35, %rs34;
	setp.eq.s16 	%p52, %rs35, 0;
	setp.eq.s16 	%p53, %rs35, 3;
	selp.b32 	%r147, 2, 1, %p53;
	selp.b32 	%r148, 0, %r147, %p52;
	add.s32 	%r149, %r148, %r414;
	ld.global.nc.u8 	%rs36, [%rd84+-6];
	cvt.u16.u8 	%rs37, %rs36;
	setp.eq.s16 	%p54, %rs37, 0;
	setp.eq.s16 	%p55, %rs37, 3;
	selp.b32 	%r150, 2, 1, %p55;
	selp.b32 	%r151, 0, %r150, %p54;
	add.s32 	%r152, %r151, %r149;
	ld.global.nc.u8 	%rs38, [%rd84+-5];
	cvt.u16.u8 	%rs39, %rs38;
	setp.eq.s16 	%p56, %rs39, 0;
	setp.eq.s16 	%p57, %rs39, 3;
	selp.b32 	%r153, 2, 1, %p57;
	selp.b32 	%r154, 0, %r153, %p56;
	add.s32 	%r155, %r154, %r152;
	ld.global.nc.u8 	%rs40, [%rd84+-4];
	cvt.u16.u8 	%rs41, %rs40;
	setp.eq.s16 	%p58, %rs41, 0;
	setp.eq.s16 	%p59, %rs41, 3;
	selp.b32 	%r156, 2, 1, %p59;
	selp.b32 	%r157, 0, %r156, %p58;
	add.s32 	%r158, %r157, %r155;
	ld.global.nc.u8 	%rs42, [%rd84+-3];
	cvt.u16.u8 	%rs43, %rs42;
	setp.eq.s16 	%p60, %rs43, 0;
	setp.eq.s16 	%p61, %rs43, 3;
	selp.b32 	%r159, 2, 1, %p61;
	selp.b32 	%r160, 0, %r159, %p60;
	add.s32 	%r161, %r160, %r158;
	ld.global.nc.u8 	%rs44, [%rd84+-2];
	cvt.u16.u8 	%rs45, %rs44;
	setp.eq.s16 	%p62, %rs45, 0;
	setp.eq.s16 	%p63, %rs45, 3;
	selp.b32 	%r162, 2, 1, %p63;
	selp.b32 	%r163, 0, %r162, %p62;
	add.s32 	%r164, %r163, %r161;
	ld.global.nc.u8 	%rs46, [%rd84+-1];
	cvt.u16.u8 	%rs47, %rs46;
	setp.eq.s16 	%p64, %rs47, 0;
	setp.eq.s16 	%p65, %rs47, 3;
	selp.b32 	%r165, 2, 1, %p65;
	selp.b32 	%r166, 0, %r165, %p64;
	add.s32 	%r167, %r166, %r164;
	ld.global.nc.u8 	%rs48, [%rd84];
	cvt.u16.u8 	%rs49, %rs48;
	setp.eq.s16 	%p66, %rs49, 0;
	setp.eq.s16 	%p67, %rs49, 3;
	selp.b32 	%r168, 2, 1, %p67;
	selp.b32 	%r169, 0, %r168, %p66;
	add.s32 	%r170, %r169, %r167;
	ld.global.nc.u8 	%rs50, [%rd84+1];
	cvt.u16.u8 	%rs51, %rs50;
	setp.eq.s16 	%p68, %rs51, 0;
	setp.eq.s16 	%p69, %rs51, 3;
	selp.b32 	%r171, 2, 1, %p69;
	selp.b32 	%r172, 0, %r171, %p68;
	add.s32 	%r173, %r172, %r170;
	ld.global.nc.u8 	%rs52, [%rd84+2];
	cvt.u16.u8 	%rs53, %rs52;
	setp.eq.s16 	%p70, %rs53, 0;
	setp.eq.s16 	%p71, %rs53, 3;
	selp.b32 	%r174, 2, 1, %p71;
	selp.b32 	%r175, 0, %r174, %p70;
	add.s32 	%r176, %r175, %r173;
	ld.global.nc.u8 	%rs54, [%rd84+3];
	cvt.u16.u8 	%rs55, %rs54;
	setp.eq.s16 	%p72, %rs55, 0;
	setp.eq.s16 	%p73, %rs55, 3;
	selp.b32 	%r177, 2, 1, %p73;
	selp.b32 	%r178, 0, %r177, %p72;
	add.s32 	%r179, %r178, %r176;
	ld.global.nc.u8 	%rs56, [%rd84+4];
	cvt.u16.u8 	%rs57, %rs56;
	setp.eq.s16 	%p74, %rs57, 0;
	setp.eq.s16 	%p75, %rs57, 3;
	selp.b32 	%r180, 2, 1, %p75;
	selp.b32 	%r181, 0, %r180, %p74;
	add.s32 	%r182, %r181, %r179;
	ld.global.nc.u8 	%rs58, [%rd84+5];
	cvt.u16.u8 	%rs59, %rs58;
	setp.eq.s16 	%p76, %rs59, 0;
	setp.eq.s16 	%p77, %rs59, 3;
	selp.b32 	%r183, 2, 1, %p77;
	selp.b32 	%r184, 0, %r183, %p76;
	add.s32 	%r185, %r184, %r182;
	ld.global.nc.u8 	%rs60, [%rd84+6];
	cvt.u16.u8 	%rs61, %rs60;
	setp.eq.s16 	%p78, %rs61, 0;
	setp.eq.s16 	%p79, %rs61, 3;
	selp.b32 	%r186, 2, 1, %p79;
	selp.b32 	%r187, 0, %r186, %p78;
	add.s32 	%r188, %r187, %r185;
	ld.global.nc.u8 	%rs62, [%rd84+7];
	cvt.u16.u8 	%rs63, %rs62;
	setp.eq.s16 	%p80, %rs63, 0;
	setp.eq.s16 	%p81, %rs63, 3;
	selp.b32 	%r189, 2, 1, %p81;
	selp.b32 	%r190, 0, %r189, %p80;
	add.s32 	%r191, %r190, %r188;
	ld.global.nc.u8 	%rs64, [%rd84+8];
	cvt.u16.u8 	%rs65, %rs64;
	setp.eq.s16 	%p82, %rs65, 0;
	setp.eq.s16 	%p83, %rs65, 3;
	selp.b32 	%r192, 2, 1, %p83;
	selp.b32 	%r193, 0, %r192, %p82;
	add.s32 	%r414, %r193, %r191;
	add.s32 	%r409, %r409, 16;
	add.s32 	%r402, %r402, 16;
	add.s32 	%r401, %r401, 16;
	setp.ne.s32 	%p84, %r401, 0;
	@%p84 bra 	$L__BB4_23;
	add.s32 	%r409, %r402, 1;
$L__BB4_25:
	and.b32  	%r40, %r26, 15;
	setp.eq.s32 	%p85, %r40, 0;
	@%p85 bra 	$L__BB4_35;
	setp.lt.u32 	%p86, %r40, 8;
	@%p86 bra 	$L__BB4_28;
	cvt.s64.s32 	%rd85, %r409;
	add.s64 	%rd86, %rd14, %rd85;
	ld.global.nc.u8 	%rs66, [%rd86];
	cvt.u16.u8 	%rs67, %rs66;
	setp.eq.s16 	%p87, %rs67, 0;
	setp.eq.s16 	%p88, %rs67, 3;
	selp.b32 	%r195, 2, 1, %p88;
	selp.b32 	%r196, 0, %r195, %p87;
	add.s32 	%r197, %r196, %r414;
	ld.global.nc.u8 	%rs68, [%rd86+1];
	cvt.u16.u8 	%rs69, %rs68;
	setp.eq.s16 	%p89, %rs69, 0;
	setp.eq.s16 	%p90, %rs69, 3;
	selp.b32 	%r198, 2, 1, %p90;
	selp.b32 	%r199, 0, %r198, %p89;
	add.s32 	%r200, %r199, %r197;
	ld.global.nc.u8 	%rs70, [%rd86+2];
	cvt.u16.u8 	%rs71, %rs70;
	setp.eq.s16 	%p91, %rs71, 0;
	setp.eq.s16 	%p92, %rs71, 3;
	selp.b32 	%r201, 2, 1, %p92;
	selp.b32 	%r202, 0, %r201, %p91;
	add.s32 	%r203, %r202, %r200;
	ld.global.nc.u8 	%rs72, [%rd86+3];
	cvt.u16.u8 	%rs73, %rs72;
	setp.eq.s16 	%p93, %rs73, 0;
	setp.eq.s16 	%p94, %rs73, 3;
	selp.b32 	%r204, 2, 1, %p94;
	selp.b32 	%r205, 0, %r204, %p93;
	add.s32 	%r206, %r205, %r203;
	ld.global.nc.u8 	%rs74, [%rd86+4];
	cvt.u16.u8 	%rs75, %rs74;
	setp.eq.s16 	%p95, %rs75, 0;
	setp.eq.s16 	%p96, %rs75, 3;
	selp.b32 	%r207, 2, 1, %p96;
	selp.b32 	%r208, 0, %r207, %p95;
	add.s32 	%r209, %r208, %r206;
	ld.global.nc.u8 	%rs76, [%rd86+5];
	cvt.u16.u8 	%rs77, %rs76;
	setp.eq.s16 	%p97, %rs77, 0;
	setp.eq.s16 	%p98, %rs77, 3;
	selp.b32 	%r210, 2, 1, %p98;
	selp.b32 	%r211, 0, %r210, %p97;
	add.s32 	%r212, %r211, %r209;
	ld.global.nc.u8 	%rs78, [%rd86+6];
	cvt.u16.u8 	%rs79, %rs78;
	setp.eq.s16 	%p99, %rs79, 0;
	setp.eq.s16 	%p100, %rs79, 3;
	selp.b32 	%r213, 2, 1, %p100;
	selp.b32 	%r214, 0, %r213, %p99;
	add.s32 	%r215, %r214, %r212;
	ld.global.nc.u8 	%rs80, [%rd86+7];
	cvt.u16.u8 	%rs81, %rs80;
	setp.eq.s16 	%p101, %rs81, 0;
	setp.eq.s16 	%p102, %rs81, 3;
	selp.b32 	%r216, 2, 1, %p102;
	selp.b32 	%r217, 0, %r216, %p101;
	add.s32 	%r414, %r217, %r215;
	add.s32 	%r409, %r409, 8;
$L__BB4_28:
	and.b32  	%r46, %r26, 7;
	setp.eq.s32 	%p103, %r46, 0;
	@%p103 bra 	$L__BB4_35;
	and.b32  	%r47, %r26, 3;
	setp.lt.u32 	%p104, %r46, 4;
	@%p104 bra 	$L__BB4_31;
	cvt.s64.s32 	%rd87, %r409;
	add.s64 	%rd88, %rd14, %rd87;
	ld.global.nc.u8 	%rs82, [%rd88];
	cvt.u16.u8 	%rs83, %rs82;
	setp.eq.s16 	%p105, %rs83, 0;
	setp.eq.s16 	%p106, %rs83, 3;
	selp.b32 	%r219, 2, 1, %p106;
	selp.b32 	%r220, 0, %r219, %p105;
	add.s32 	%r221, %r220, %r414;
	ld.global.nc.u8 	%rs84, [%rd88+1];
	cvt.u16.u8 	%rs85, %rs84;
	setp.eq.s16 	%p107, %rs85, 0;
	setp.eq.s16 	%p108, %rs85, 3;
	selp.b32 	%r222, 2, 1, %p108;
	selp.b32 	%r223, 0, %r222, %p107;
	add.s32 	%r224, %r223, %r221;
	ld.global.nc.u8 	%rs86, [%rd88+2];
	cvt.u16.u8 	%rs87, %rs86;
	setp.eq.s16 	%p109, %rs87, 0;
	setp.eq.s16 	%p110, %rs87, 3;
	selp.b32 	%r225, 2, 1, %p110;
	selp.b32 	%r226, 0, %r225, %p109;
	add.s32 	%r227, %r226, %r224;
	ld.global.nc.u8 	%rs88, [%rd88+3];
	cvt.u16.u8 	%rs89, %rs88;
	setp.eq.s16 	%p111, %rs89, 0;
	setp.eq.s16 	%p112, %rs89, 3;
	selp.b32 	%r228, 2, 1, %p112;
	selp.b32 	%r229, 0, %r228, %p111;
	add.s32 	%r414, %r229, %r227;
	add.s32 	%r409, %r409, 4;
$L__BB4_31:
	setp.eq.s32 	%p113, %r47, 0;
	@%p113 bra 	$L__BB4_35;
	cvt.s64.s32 	%rd89, %r409;
	add.s64 	%rd27, %rd14, %rd89;
	ld.global.nc.u8 	%rs90, [%rd27];
	cvt.u16.u8 	%rs91, %rs90;
	setp.eq.s16 	%p114, %rs91, 0;
	setp.eq.s16 	%p115, %rs91, 3;
	selp.b32 	%r230, 2, 1, %p115;
	selp.b32 	%r231, 0, %r230, %p114;
	add.s32 	%r414, %r231, %r414;
	setp.eq.s32 	%p116, %r47, 1;
	@%p116 bra 	$L__BB4_35;
	ld.global.nc.u8 	%rs92, [%rd27+1];
	cvt.u16.u8 	%rs93, %rs92;
	setp.eq.s16 	%p117, %rs93, 0;
	setp.eq.s16 	%p118, %rs93, 3;
	selp.b32 	%r232, 2, 1, %p118;
	selp.b32 	%r233, 0, %r232, %p117;
	add.s32 	%r414, %r233, %r414;
	setp.eq.s32 	%p119, %r47, 2;
	@%p119 bra 	$L__BB4_35;
	ld.global.nc.u8 	%rs94, [%rd27+2];
	cvt.u16.u8 	%rs95, %rs94;
	setp.eq.s16 	%p120, %rs95, 0;
	setp.eq.s16 	%p121, %rs95, 3;
	selp.b32 	%r234, 2, 1, %p121;
	selp.b32 	%r235, 0, %r234, %p120;
	add.s32 	%r414, %r235, %r414;
$L__BB4_35:
	mov.f64 	%fd60, 0d3FF3988E1409212E;
	div.rn.f64 	%fd61, %fd60, %fd1;
	setp.eq.s16 	%p122, %rs3, 3;
	setp.eq.s16 	%p123, %rs25, 3;
	setp.lt.s32 	%p124, %r6, %r7;
	selp.u32 	%r236, -1, 0, %p122;
	selp.u32 	%r237, -1, 0, %p123;
	add.s32 	%r238, %r236, %r237;
	selp.b32 	%r239, %r238, 0, %p124;
	add.s32 	%r240, %r414, %r239;
	and.b32  	%r241, %r240, 1;
	setp.eq.b32 	%p125, %r241, 1;
	neg.f64 	%fd62, %fd61;
	selp.f64 	%fd2, %fd62, %fd61, %p125;
	setp.lt.s32 	%p126, %r397, 2;
	@%p126 bra 	$L__BB4_39;
	mov.b32 	%r415, 1;
	bra.uni 	$L__BB4_38;
$L__BB4_37:
	add.s32 	%r415, %r415, 1;
	setp.eq.s32 	%p128, %r415, %r397;
	@%p128 bra 	$L__BB4_39;
$L__BB4_38:
	mul.wide.u32 	%rd90, %r415, 4;
	add.s64 	%rd91, %rd15, %rd90;
	ld.global.nc.u32 	%r243, [%rd91];
	mul.wide.s32 	%rd92, %r243, 2;
	add.s64 	%rd93, %rd7, %rd92;
	ld.global.nc.u16 	%rs97, [%rd93];
	add.s64 	%rd94, %rd23, %rd90;
	ld.global.nc.u32 	%r244, [%rd94];
	mul.wide.s32 	%rd95, %r244, 2;
	add.s64 	%rd96, %rd7, %rd95;
	ld.global.nc.u16 	%rs98, [%rd96];
	setp.eq.s16 	%p127, %rs97, %rs98;
	@%p127 bra 	$L__BB4_37;
	bra.uni 	$L__BB4_156;
$L__BB4_39:
	setp.ge.s32 	%p129, %r6, %r7;
	@%p129 bra 	$L__BB4_73;
	shl.b64 	%rd152, %rd25, 2;
	add.s64 	%rd153, %rd15, %rd152;
	ld.global.nc.u32 	%r314, [%rd153];
	mul.wide.s32 	%rd154, %r314, 2;
	add.s64 	%rd28, %rd7, %rd154;
	add.s32 	%r416, %r6, 1;
	ld.global.nc.u32 	%r315, [%rd153+4];
	mul.wide.s32 	%rd155, %r315, 2;
	add.s64 	%rd156, %rd7, %rd155;
	ld.global.nc.u16 	%rs4, [%rd156];
	add.s64 	%rd157, %rd23, %rd152;
	ld.global.nc.u32 	%r316, [%rd157];
	mul.wide.s32 	%rd158, %r316, 2;
	add.s64 	%rd159, %rd7, %rd158;
	ld.global.nc.u16 	%rs5, [%rd159];
	ld.global.nc.u32 	%r317, [%rd157+4];
	mul.wide.s32 	%rd160, %r317, 2;
	add.s64 	%rd161, %rd7, %rd160;
	ld.global.nc.u16 	%rs6, [%rd161];
	mov.f64 	%fd157, 0d0000000000000000;
	@%p122 bra 	$L__BB4_43;
	ld.global.nc.u16 	%rs122, [%rd28];
	setp.ne.s16 	%p182, %rs4, %rs122;
	@%p182 bra 	$L__BB4_46;
	cvt.rn.f64.s16 	%fd91, %rs6;
	add.f64 	%fd92, %fd91, 0d3FF0000000000000;
	sqrt.rn.f64 	%fd157, %fd92;
	bra.uni 	$L__BB4_46;
$L__BB4_43:
	setp.ne.s16 	%p183, %rs6, %rs5;
	@%p183 bra 	$L__BB4_46;
	not.b16 	%rs123, %rs4;
	cvt.s32.s16 	%r318, %rs123;
	cvt.s32.s16 	%r319, %rs5;
	add.s32 	%r320, %r319, %r318;
	and.b32  	%r321, %r320, 1;
	setp.eq.b32 	%p184, %r321, 1;
	and.b32  	%r322, %r320, 2;
	setp.eq.s32 	%p185, %r322, 0;
	selp.f64 	%fd95, 0d3FF0000000000000, 0dBFF0000000000000, %p185;
	selp.f64 	%fd4, 0d0000000000000000, %fd95, %p184;
	setp.eq.f64 	%p186, %fd4, 0d0000000000000000;
	@%p186 bra 	$L__BB4_46;
	cvt.rn.f64.s16 	%fd96, %rs4;
	add.f64 	%fd97, %fd96, 0d3FF0000000000000;
	sqrt.rn.f64 	%fd98, %fd97;
	mul.f64 	%fd157, %fd98, %fd4;
$L__BB4_46:
	mul.f64 	%fd158, %fd2, %fd157;
	setp.eq.f64 	%p187, %fd158, 0d0000000000000000;
	@%p187 bra 	$L__BB4_156;
	setp.ge.s32 	%p188, %r416, %r7;
	@%p188 bra 	$L__BB4_54;
$L__BB4_48:
	cvt.s64.s32 	%rd162, %r416;
	add.s64 	%rd163, %rd14, %rd162;
	ld.global.nc.u8 	%rs125, [%rd163];
	cvt.u16.u8 	%rs124, %rs125;
	setp.eq.s16 	%p189, %rs124, 0;
	@%p189 bra 	$L__BB4_53;
	setp.eq.s16 	%p190, %rs124, 3;
	@%p190 bra 	$L__BB4_53;
	mul.wide.s32 	%rd164, %r416, 4;
	add.s64 	%rd165, %rd15, %rd164;
	ld.global.nc.u32 	%r323, [%rd165];
	mul.wide.s32 	%rd166, %r323, 2;
	add.s64 	%rd167, %rd7, %rd166;
	ld.global.nc.u16 	%rs126, [%rd167];
	cvt.s32.s16 	%r61, %rs126;
	ld.global.nc.u32 	%r324, [%rd165+4];
	mul.wide.s32 	%rd168, %r324, 2;
	add.s64 	%rd169, %rd7, %rd168;
	ld.global.nc.u16 	%rs128, [%rd169];
	cvt.s32.s16 	%r325, %rs128;
	add.s64 	%rd170, %rd23, %rd164;
	ld.global.nc.u32 	%r326, [%rd170];
	mul.wide.s32 	%rd171, %r326, 2;
	add.s64 	%rd172, %rd7, %rd171;
	ld.global.nc.u16 	%rs130, [%rd172];
	cvt.s32.s16 	%r62, %rs130;
	ld.global.nc.u32 	%r327, [%rd170+4];
	mul.wide.s32 	%rd173, %r327, 2;
	add.s64 	%rd174, %rd7, %rd173;
	ld.global.nc.u16 	%rs132, [%rd174];
	cvt.s32.s16 	%r328, %rs132;
	sub.s32 	%r329, %r325, %r61;
	sub.s32 	%r330, %r328, %r62;
	setp.eq.s32 	%p191, %r329, -1;
	selp.b32 	%r331, 1, -1, %p191;
	setp.eq.s32 	%p192, %r329, 1;
	selp.b32 	%r63, 0, %r331, %p192;
	setp.eq.s32 	%p193, %r330, -1;
	selp.b32 	%r332, 1, -1, %p193;
	setp.eq.s32 	%p194, %r330, 1;
	selp.b32 	%r333, 0, %r332, %p194;
	or.b32  	%r334, %r63, %r333;
	setp.lt.s32 	%p195, %r334, 0;
	max.u32 	%r335, %r61, %r325;
	setp.gt.u32 	%p196, %r335, %r106;
	or.pred  	%p197, %p196, %p195;
	setp.lt.u32 	%p198, %r106, %r62;
	or.pred  	%p199, %p197, %p198;
	setp.lt.u32 	%p200, %r106, %r328;
	or.pred  	%p201, %p199, %p200;
	@%p201 bra 	$L__BB4_156;
	mad.lo.s32 	%r336, %r2, %r61, %r62;
	shl.b32 	%r337, %r336, 2;
	shl.b32 	%r338, %r63, 1;
	add.s32 	%r339, %r338, %r337;
	add.s32 	%r340, %r339, %r333;
	mul.wide.s32 	%rd175, %r340, 4;
	add.s64 	%rd176, %rd4, %rd175;
	ld.global.nc.f32 	%f1, [%rd176];
	setp.eq.f32 	%p202, %f1, 0f00000000;
	@%p202 bra 	$L__BB4_156;
	cvt.f64.f32 	%fd99, %f1;
	mul.f64 	%fd158, %fd158, %fd99;
$L__BB4_53:
	add.s32 	%r416, %r416, 1;
	setp.lt.s32 	%p203, %r416, %r7;
	@%p203 bra 	$L__BB4_48;
$L__BB4_54:
	shl.b64 	%rd177, %rd26, 2;
	add.s64 	%rd178, %rd15, %rd177;
	ld.global.nc.u32 	%r341, [%rd178];
	mul.wide.s32 	%rd179, %r341, 2;
	add.s64 	%rd180, %rd7, %rd179;
	ld.global.nc.u16 	%rs7, [%rd180];
	cvt.s32.s16 	%r66, %rs7;
	add.s32 	%r417, %r7, 1;
	ld.global.nc.u32 	%r342, [%rd178+4];
	mul.wide.s32 	%rd181, %r342, 2;
	add.s64 	%rd182, %rd7, %rd181;
	ld.global.nc.u16 	%rs8, [%rd182];
	cvt.s32.s16 	%r68, %rs8;
	add.s64 	%rd183, %rd23, %rd177;
	ld.global.nc.u32 	%r343, [%rd183];
	mul.wide.s32 	%rd184, %r343, 2;
	add.s64 	%rd185, %rd7, %rd184;
	ld.global.nc.u16 	%rs9, [%rd185];
	cvt.s32.s16 	%r69, %rs9;
	ld.global.nc.u32 	%r344, [%rd183+4];
	mul.wide.s32 	%rd186, %r344, 2;
	add.s64 	%rd187, %rd7, %rd186;
	ld.global.nc.u16 	%rs10, [%rd187];
	cvt.s32.s16 	%r70, %rs10;
	mov.f64 	%fd163, 0d0000000000000000;
	@%p21 bra 	$L__BB4_60;
	setp.ne.s16 	%p210, %rs8, %rs7;
	@%p210 bra 	$L__BB4_65;
	add.s32 	%r355, %r70, %r68;
	and.b32  	%r356, %r355, 1;
	setp.eq.b32 	%p211, %r356, 1;
	and.b32  	%r357, %r355, 2;
	setp.eq.s32 	%p212, %r357, 0;
	selp.f64 	%fd110, 0d3FF0000000000000, 0dBFF0000000000000, %p212;
	selp.f64 	%fd12, 0d0000000000000000, %fd110, %p211;
	setp.eq.f64 	%p213, %fd12, 0d0000000000000000;
	@%p213 bra 	$L__BB4_65;
	max.u32 	%r359, %r69, %r68;
	max.u32 	%r361, %r359, %r70;
	setp.gt.u32 	%p214, %r361, %r106;
	mov.f64 	%fd161, 0d0000000000000000;
	@%p214 bra 	$L__BB4_59;
	mad.lo.s32 	%r362, %r2, %r69, %r68;
	mad.lo.s32 	%r363, %r362, %r2, %r70;
	mul.wide.s32 	%rd190, %r363, 4;
	add.s64 	%rd191, %rd5, %rd190;
	ld.global.nc.f32 	%f8, [%rd191];
	cvt.f64.f32 	%fd161, %f8;
$L__BB4_59:
	cvt.rn.f64.s16 	%fd112, %rs10;
	add.f64 	%fd113, %fd112, 0d3FF0000000000000;
	sqrt.rn.f64 	%fd114, %fd113;
	mul.f64 	%fd115, %fd114, %fd12;
	mul.f64 	%fd163, %fd115, %fd161;
	bra.uni 	$L__BB4_65;
$L__BB4_60:
	setp.ne.s16 	%p205, %rs10, %rs9;
	@%p205 bra 	$L__BB4_65;
	add.s32 	%r345, %r66, %r69;
	add.s32 	%r346, %r345, -1;
	and.b32  	%r347, %r346, 1;
	setp.eq.b32 	%p206, %r347, 1;
	and.b32  	%r348, %r346, 2;
	setp.eq.s32 	%p207, %r348, 0;
	selp.f64 	%fd102, 0d3FF0000000000000, 0dBFF0000000000000, %p207;
	selp.f64 	%fd16, 0d0000000000000000, %fd102, %p206;
	setp.eq.f64 	%p208, %fd16, 0d0000000000000000;
	@%p208 bra 	$L__BB4_65;
	max.u32 	%r350, %r66, %r69;
	max.u32 	%r352, %r350, %r68;
	setp.gt.u32 	%p209, %r352, %r106;
	mov.f64 	%fd162, 0d0000000000000000;
	@%p209 bra 	$L__BB4_64;
	mad.lo.s32 	%r353, %r2, %r66, %r69;
	mad.lo.s32 	%r354, %r353, %r2, %r68;
	mul.wide.s32 	%rd188, %r354, 4;
	add.s64 	%rd189, %rd5, %rd188;
	ld.global.nc.f32 	%f7, [%rd189];
	cvt.f64.f32 	%fd162, %f7;
$L__BB4_64:
	cvt.rn.f64.s16 	%fd104, %rs8;
	add.f64 	%fd105, %fd104, 0d3FF0000000000000;
	sqrt.rn.f64 	%fd106, %fd105;
	mul.f64 	%fd107, %fd106, %fd16;
	mul.f64 	%fd163, %fd107, %fd162;
$L__BB4_65:
	mul.f64 	%fd175, %fd158, %fd163;
	setp.eq.f64 	%p215, %fd175, 0d0000000000000000;
	@%p215 bra 	$L__BB4_156;
	setp.ge.s32 	%p216, %r417, %r103;
	@%p216 bra 	$L__BB4_106;
$L__BB4_67:
	cvt.s64.s32 	%rd192, %r417;
	add.s64 	%rd193, %rd14, %rd192;
	ld.global.nc.u8 	%rs136, [%rd193];
	cvt.u16.u8 	%rs135, %rs136;
	setp.eq.s16 	%p217, %rs135, 0;
	@%p217 bra 	$L__BB4_72;
	setp.eq.s16 	%p218, %rs135, 3;
	@%p218 bra 	$L__BB4_72;
	mul.wide.s32 	%rd194, %r417, 4;
	add.s64 	%rd195, %rd15, %rd194;
	ld.global.nc.u32 	%r364, [%rd195];
	mul.wide.s32 	%rd196, %r364, 2;
	add.s64 	%rd197, %rd7, %rd196;
	ld.global.nc.u16 	%rs137, [%rd197];
	cvt.s32.s16 	%r72, %rs137;
	ld.global.nc.u32 	%r365, [%rd195+4];
	mul.wide.s32 	%rd198, %r365, 2;
	add.s64 	%rd199, %rd7, %rd198;
	ld.global.nc.u16 	%rs139, [%rd199];
	cvt.s32.s16 	%r366, %rs139;
	add.s64 	%rd200, %rd23, %rd194;
	ld.global.nc.u32 	%r367, [%rd200];
	mul.wide.s32 	%rd201, %r367, 2;
	add.s64 	%rd202, %rd7, %rd201;
	ld.global.nc.u16 	%rs141, [%rd202];
	cvt.s32.s16 	%r73, %rs141;
	ld.global.nc.u32 	%r368, [%rd200+4];
	mul.wide.s32 	%rd203, %r368, 2;
	add.s64 	%rd204, %rd7, %rd203;
	ld.global.nc.u16 	%rs143, [%rd204];
	cvt.s32.s16 	%r369, %rs143;
	sub.s32 	%r370, %r366, %r72;
	sub.s32 	%r371, %r369, %r73;
	setp.eq.s32 	%p219, %r370, -1;
	selp.b32 	%r372, 1, -1, %p219;
	setp.eq.s32 	%p220, %r370, 1;
	selp.b32 	%r74, 0, %r372, %p220;
	setp.eq.s32 	%p221, %r371, -1;
	selp.b32 	%r373, 1, -1, %p221;
	setp.eq.s32 	%p222, %r371, 1;
	selp.b32 	%r374, 0, %r373, %p222;
	or.b32  	%r375, %r74, %r374;
	setp.lt.s32 	%p223, %r375, 0;
	max.u32 	%r376, %r72, %r366;
	setp.gt.u32 	%p224, %r376, %r106;
	or.pred  	%p225, %p224, %p223;
	setp.lt.u32 	%p226, %r106, %r73;
	or.pred  	%p227, %p225, %p226;
	setp.lt.u32 	%p228, %r106, %r369;
	or.pred  	%p229, %p227, %p228;
	@%p229 bra 	$L__BB4_156;
	add.s32 	%r377, %r2, %r72;
	mad.lo.s32 	%r378, %r377, %r2, %r73;
	shl.b32 	%r379, %r378, 2;
	shl.b32 	%r380, %r74, 1;
	add.s32 	%r381, %r380, %r379;
	add.s32 	%r382, %r381, %r374;
	mul.wide.s32 	%rd205, %r382, 4;
	add.s64 	%rd206, %rd4, %rd205;
	ld.global.nc.f32 	%f2, [%rd206];
	setp.eq.f32 	%p230, %f2, 0f00000000;
	@%p230 bra 	$L__BB4_156;
	cvt.f64.f32 	%fd116, %f2;
	mul.f64 	%fd175, %fd175, %fd116;
$L__BB4_72:
	add.s32 	%r417, %r417, 1;
	setp.eq.s32 	%p231, %r417, %r103;
	@%p231 bra 	$L__BB4_106;
	bra.uni 	$L__BB4_67;
$L__BB4_73:
	shl.b64 	%rd97, %rd26, 2;
	add.s64 	%rd98, %rd15, %rd97;
	ld.global.nc.u32 	%r245, [%rd98];
	mul.wide.s32 	%rd99, %r245, 2;
	add.s64 	%rd29, %rd7, %rd99;
	add.s32 	%r418, %r7, 1;
	ld.global.nc.u32 	%r246, [%rd98+4];
	mul.wide.s32 	%rd100, %r246, 2;
	add.s64 	%rd101, %rd7, %rd100;
	ld.global.nc.u16 	%rs11, [%rd101];
	add.s64 	%rd102, %rd23, %rd97;
	ld.global.nc.u32 	%r247, [%rd102];
	mul.wide.s32 	%rd103, %r247, 2;
	add.s64 	%rd104, %rd7, %rd103;
	ld.global.nc.u16 	%rs12, [%rd104];
	ld.global.nc.u32 	%r248, [%rd102+4];
	mul.wide.s32 	%rd105, %r248, 2;
	add.s64 	%rd106, %rd7, %rd105;
	ld.global.nc.u16 	%rs13, [%rd106];
	mov.f64 	%fd166, 0d0000000000000000;
	@%p21 bra 	$L__BB4_76;
	ld.global.nc.u16 	%rs101, [%rd29];
	setp.ne.s16 	%p135, %rs11, %rs101;
	@%p135 bra 	$L__BB4_79;
	cvt.rn.f64.s16 	%fd70, %rs13;
	add.f64 	%fd71, %fd70, 0d3FF0000000000000;
	sqrt.rn.f64 	%fd166, %fd71;
	bra.uni 	$L__BB4_79;
$L__BB4_76:
	setp.ne.s16 	%p131, %rs13, %rs12;
	@%p131 bra 	$L__BB4_79;
	not.b16 	%rs100, %rs11;
	cvt.s32.s16 	%r249, %rs100;
	cvt.s32.s16 	%r250, %rs12;
	add.s32 	%r251, %r250, %r249;
	and.b32  	%r252, %r251, 1;
	setp.eq.b32 	%p132, %r252, 1;
	and.b32  	%r253, %r251, 2;
	setp.eq.s32 	%p133, %r253, 0;
	selp.f64 	%fd65, 0d3FF0000000000000, 0dBFF0000000000000, %p133;
	selp.f64 	%fd26, 0d0000000000000000, %fd65, %p132;
	setp.eq.f64 	%p134, %fd26, 0d0000000000000000;
	@%p134 bra 	$L__BB4_79;
	cvt.rn.f64.s16 	%fd66, %rs11;
	add.f64 	%fd67, %fd66, 0d3FF0000000000000;
	sqrt.rn.f64 	%fd68, %fd67;
	mul.f64 	%fd166, %fd68, %fd26;
$L__BB4_79:
	mul.f64 	%fd167, %fd2, %fd166;
	setp.eq.f64 	%p136, %fd167, 0d0000000000000000;
	@%p136 bra 	$L__BB4_156;
	setp.ge.s32 	%p137, %r418, %r6;
	@%p137 bra 	$L__BB4_87;
$L__BB4_81:
	cvt.s64.s32 	%rd107, %r418;
	add.s64 	%rd108, %rd14, %rd107;
	ld.global.nc.u8 	%rs103, [%rd108];
	cvt.u16.u8 	%rs102, %rs103;
	setp.eq.s16 	%p138, %rs102, 0;
	@%p138 bra 	$L__BB4_86;
	setp.eq.s16 	%p139, %rs102, 3;
	@%p139 bra 	$L__BB4_86;
	mul.wide.s32 	%rd109, %r418, 4;
	add.s64 	%rd110, %rd15, %rd109;
	ld.global.nc.u32 	%r254, [%rd110];
	mul.wide.s32 	%rd111, %r254, 2;
	add.s64 	%rd112, %rd7, %rd111;
	ld.global.nc.u16 	%rs104, [%rd112];
	cvt.s32.s16 	%r79, %rs104;
	ld.global.nc.u32 	%r255, [%rd110+4];
	mul.wide.s32 	%rd113, %r255, 2;
	add.s64 	%rd114, %rd7, %rd113;
	ld.global.nc.u16 	%rs106, [%rd114];
	cvt.s32.s16 	%r256, %rs106;
	add.s64 	%rd115, %rd23, %rd109;
	ld.global.nc.u32 	%r257, [%rd115];
	mul.wide.s32 	%rd116, %r257, 2;
	add.s64 	%rd117, %rd7, %rd116;
	ld.global.nc.u16 	%rs108, [%rd117];
	cvt.s32.s16 	%r80, %rs108;
	ld.global.nc.u32 	%r258, [%rd115+4];
	mul.wide.s32 	%rd118, %r258, 2;
	add.s64 	%rd119, %rd7, %rd118;
	ld.global.nc.u16 	%rs110, [%rd119];
	cvt.s32.s16 	%r259, %rs110;
	sub.s32 	%r260, %r256, %r79;
	sub.s32 	%r261, %r259, %r80;
	setp.eq.s32 	%p140, %r260, -1;
	selp.b32 	%r262, 1, -1, %p140;
	setp.eq.s32 	%p141, %r260, 1;
	selp.b32 	%r81, 0, %r262, %p141;
	setp.eq.s32 	%p142, %r261, -1;
	selp.b32 	%r263, 1, -1, %p142;
	setp.eq.s32 	%p143, %r261, 1;
	selp.b32 	%r264, 0, %r263, %p143;
	or.b32  	%r265, %r81, %r264;
	setp.lt.s32 	%p144, %r265, 0;
	max.u32 	%r266, %r79, %r256;
	setp.gt.u32 	%p145, %r266, %r106;
	or.pred  	%p146, %p145, %p144;
	setp.lt.u32 	%p147, %r106, %r80;
	or.pred  	%p148, %p146, %p147;
	setp.lt.u32 	%p149, %r106, %r259;
	or.pred  	%p150, %p148, %p149;
	@%p150 bra 	$L__BB4_156;
	mad.lo.s32 	%r267, %r2, %r79, %r80;
	shl.b32 	%r268, %r267, 2;
	shl.b32 	%r269, %r81, 1;
	add.s32 	%r270, %r269, %r268;
	add.s32 	%r271, %r270, %r264;
	mul.wide.s32 	%rd120, %r271, 4;
	add.s64 	%rd121, %rd4, %rd120;
	ld.global.nc.f32 	%f3, [%rd121];
	setp.eq.f32 	%p151, %f3, 0f00000000;
	@%p151 bra 	$L__BB4_156;
	cvt.f64.f32 	%fd72, %f3;
	mul.f64 	%fd167, %fd167, %fd72;
$L__BB4_86:
	add.s32 	%r418, %r418, 1;
	setp.ne.s32 	%p152, %r418, %r6;
	@%p152 bra 	$L__BB4_81;
$L__BB4_87:
	shl.b64 	%rd122, %rd25, 2;
	add.s64 	%rd123, %rd15, %rd122;
	ld.global.nc.u32 	%r272, [%rd123];
	mul.wide.s32 	%rd124, %r272, 2;
	add.s64 	%rd125, %rd7, %rd124;
	ld.global.nc.u16 	%rs14, [%rd125];
	cvt.s32.s16 	%r84, %rs14;
	add.s32 	%r419, %r6, 1;
	ld.global.nc.u32 	%r273, [%rd123+4];
	mul.wide.s32 	%rd126, %r273, 2;
	add.s64 	%rd127, %rd7, %rd126;
	ld.global.nc.u16 	%rs15, [%rd127];
	cvt.s32.s16 	%r86, %rs15;
	add.s64 	%rd128, %rd23, %rd122;
	ld.global.nc.u32 	%r274, [%rd128];
	mul.wide.s32 	%rd129, %r274, 2;
	add.s64 	%rd130, %rd7, %rd129;
	ld.global.nc.u16 	%rs16, [%rd130];
	cvt.s32.s16 	%r87, %rs16;
	ld.global.nc.u32 	%r275, [%rd128+4];
	mul.wide.s32 	%rd131, %r275, 2;
	add.s64 	%rd132, %rd7, %rd131;
	ld.global.nc.u16 	%rs17, [%rd132];
	cvt.s32.s16 	%r88, %rs17;
	mov.f64 	%fd172, 0d0000000000000000;
	@%p122 bra 	$L__BB4_93;
	setp.ne.s16 	%p154, %rs15, %rs14;
	@%p154 bra 	$L__BB4_98;
	add.s32 	%r276, %r88, %r86;
	and.b32  	%r277, %r276, 1;
	setp.eq.b32 	%p155, %r277, 1;
	and.b32  	%r278, %r276, 2;
	setp.eq.s32 	%p156, %r278, 0;
	selp.f64 	%fd75, 0d3FF0000000000000, 0dBFF0000000000000, %p156;
	selp.f64 	%fd34, 0d0000000000000000, %fd75, %p155;
	setp.eq.f64 	%p157, %fd34, 0d0000000000000000;
	@%p157 bra 	$L__BB4_98;
	max.u32 	%r280, %r87, %r86;
	max.u32 	%r282, %r280, %r88;
	setp.gt.u32 	%p158, %r282, %r106;
	mov.f64 	%fd170, 0d0000000000000000;
	@%p158 bra 	$L__BB4_92;
	mad.lo.s32 	%r283, %r2, %r87, %r86;
	mad.lo.s32 	%r284, %r283, %r2, %r88;
	mul.wide.s32 	%rd133, %r284, 4;
	add.s64 	%rd134, %rd5, %rd133;
	ld.global.nc.f32 	%f5, [%rd134];
	cvt.f64.f32 	%fd170, %f5;
$L__BB4_92:
	cvt.rn.f64.s16 	%fd77, %rs17;
	add.f64 	%fd78, %fd77, 0d3FF0000000000000;
	sqrt.rn.f64 	%fd79, %fd78;
	mul.f64 	%fd80, %fd79, %fd34;
	mul.f64 	%fd172, %fd80, %fd170;
	bra.uni 	$L__BB4_98;
$L__BB4_93:
	setp.ne.s16 	%p159, %rs17, %rs16;
	@%p159 bra 	$L__BB4_98;
	add.s32 	%r285, %r84, %r87;
	add.s32 	%r286, %r285, -1;
	and.b32  	%r287, %r286, 1;
	setp.eq.b32 	%p160, %r287, 1;
	and.b32  	%r288, %r286, 2;
	setp.eq.s32 	%p161, %r288, 0;
	selp.f64 	%fd83, 0d3FF0000000000000, 0dBFF0000000000000, %p161;
	selp.f64 	%fd38, 0d0000000000000000, %fd83, %p160;
	setp.eq.f64 	%p162, %fd38, 0d0000000000000000;
	@%p162 bra 	$L__BB4_98;
	max.u32 	%r290, %r84, %r87;
	max.u32 	%r292, %r290, %r86;
	setp.gt.u32 	%p163, %r292, %r106;
	mov.f64 	%fd171, 0d0000000000000000;
	@%p163 bra 	$L__BB4_97;
	mad.lo.s32 	%r293, %r2, %r84, %r87;
	mad.lo.s32 	%r294, %r293, %r2, %r86;
	mul.wide.s32 	%rd135, %r294, 4;
	add.s64 	%rd136, %rd5, %rd135;
	ld.global.nc.f32 	%f6, [%rd136];
	cvt.f64.f32 	%fd171, %f6;
$L__BB4_97:
	cvt.rn.f64.s16 	%fd85, %rs15;
	add.f64 	%fd86, %fd85, 0d3FF0000000000000;
	sqrt.rn.f64 	%fd87, %fd86;
	mul.f64 	%fd88, %fd87, %fd38;
	mul.f64 	%fd172, %fd88, %fd171;
$L__BB4_98:
	mul.f64 	%fd175, %fd167, %fd172;
	setp.eq.f64 	%p164, %fd175, 0d0000000000000000;
	@%p164 bra 	$L__BB4_156;
	setp.ge.s32 	%p165, %r419, %r103;
	@%p165 bra 	$L__BB4_106;
$L__BB4_100:
	cvt.s64.s32 	%rd137, %r419;
	add.s64 	%rd138, %rd14, %rd137;
	ld.global.nc.u8 	%rs113, [%rd138];
	cvt.u16.u8 	%rs112, %rs113;
	setp.eq.s16 	%p166, %rs112, 0;
	@%p166 bra 	$L__BB4_105;
	setp.eq.s16 	%p167, %rs112, 3;
	@%p167 bra 	$L__BB4_105;
	mul.wide.s32 	%rd139, %r419, 4;
	add.s64 	%rd140, %rd15, %rd139;
	ld.global.nc.u32 	%r295, [%rd140];
	mul.wide.s32 	%rd141, %r295, 2;
	add.s64 	%rd142, %rd7, %rd141;
	ld.global.nc.u16 	%rs114, [%rd142];
	cvt.s32.s16 	%r90, %rs114;
	ld.global.nc.u32 	%r296, [%rd140+4];
	mul.wide.s32 	%rd143, %r296, 2;
	add.s64 	%rd144, %rd7, %rd143;
	ld.global.nc.u16 	%rs116, [%rd144];
	cvt.s32.s16 	%r297, %rs116;
	add.s64 	%rd145, %rd23, %rd139;
	ld.global.nc.u32 	%r298, [%rd145];
	mul.wide.s32 	%rd146, %r298, 2;
	add.s64 	%rd147, %rd7, %rd146;
	ld.global.nc.u16 	%rs118, [%rd147];
	cvt.s32.s16 	%r91, %rs118;
	ld.global.nc.u32 	%r299, [%rd145+4];
	mul.wide.s32 	%rd148, %r299, 2;
	add.s64 	%rd149, %rd7, %rd148;
	ld.global.nc.u16 	%rs120, [%rd149];
	cvt.s32.s16 	%r300, %rs120;
	sub.s32 	%r301, %r297, %r90;
	sub.s32 	%r302, %r300, %r91;
	setp.eq.s32 	%p168, %r301, -1;
	selp.b32 	%r303, 1, -1, %p168;
	setp.eq.s32 	%p169, %r301, 1;
	selp.b32 	%r92, 0, %r303, %p169;
	setp.eq.s32 	%p170, %r302, -1;
	selp.b32 	%r304, 1, -1, %p170;
	setp.eq.s32 	%p171, %r302, 1;
	selp.b32 	%r305, 0, %r304, %p171;
	or.b32  	%r306, %r92, %r305;
	setp.lt.s32 	%p172, %r306, 0;
	max.u32 	%r307, %r90, %r297;
	setp.gt.u32 	%p173, %r307, %r106;
	or.pred  	%p174, %p173, %p172;
	setp.lt.u32 	%p175, %r106, %r91;
	or.pred  	%p176, %p174, %p175;
	setp.lt.u32 	%p177, %r106, %r300;
	or.pred  	%p178, %p176, %p177;
	@%p178 bra 	$L__BB4_156;
	add.s32 	%r308, %r2, %r90;
	mad.lo.s32 	%r309, %r308, %r2, %r91;
	shl.b32 	%r310, %r309, 2;
	shl.b32 	%r311, %r92, 1;
	add.s32 	%r312, %r311, %r310;
	add.s32 	%r313, %r312, %r305;
	mul.wide.s32 	%rd150, %r313, 4;
	add.s64 	%rd151, %rd4, %rd150;
	ld.global.nc.f32 	%f4, [%rd151];
	setp.eq.f32 	%p179, %f4, 0f00000000;
	@%p179 bra 	$L__BB4_156;
	cvt.f64.f32 	%fd89, %f4;
	mul.f64 	%fd175, %fd175, %fd89;
$L__BB4_105:
	add.s32 	%r419, %r419, 1;
	setp.ne.s32 	%p180, %r419, %r103;
	@%p180 bra 	$L__BB4_100;
$L__BB4_106:
	setp.eq.f64 	%p232, %fd175, 0d0000000000000000;
	@%p232 bra 	$L__BB4_156;
	setp.lt.s32 	%p233, %r104, 1;
	@%p233 bra 	$L__BB4_156;
	mov.b32 	%r420, 0;
$L__BB4_109:
	ld.param.u64 	%rd233, [_ZN36_GLOBAL__N__da906feb_4_k_cu_901dc2ec38guga_triplet_build_gm_epq_table_kernelEPKsPKaPKiiiPKlS5_S5_PKdiS9_iS9_S9_PKfSB_iPdSC__param_13];
	ld.param.u64 	%rd232, [_ZN36_GLOBAL__N__da906feb_4_k_cu_901dc2ec38guga_triplet_build_gm_epq_table_kernelEPKsPKaPKiiiPKlS5_S5_PKdiS9_iS9_S9_PKfSB_iPdSC__param_12];
	cvt.u64.u32 	%rd30, %r420;
	mad.lo.s64 	%rd207, %rd30, %rd10, %rd25;
	mad.lo.s64 	%rd208, %rd207, %rd10, %rd26;
	cvta.to.global.u64 	%rd209, %rd232;
	shl.b64 	%rd210, %rd208, 3;
	add.s64 	%rd211, %rd209, %rd210;
	ld.global.nc.f64 	%fd48, [%rd211];
	cvta.to.global.u64 	%rd212, %rd233;
	add.s64 	%rd213, %rd212, %rd210;
	ld.global.nc.f64 	%fd117, [%rd213];
	setp.eq.f64 	%p234, %fd48, 0d0000000000000000;
	setp.eq.f64 	%p235, %fd117, 0d0000000000000000;
	and.pred  	%p236, %p234, %p235;
	@%p236 bra 	$L__BB4_155;
	setp.lt.s32 	%p237, %r105, 1;
	@%p237 bra 	$L__BB4_155;
	mov.b32 	%r421, 0;
$L__BB4_112:
	cvt.u64.u32 	%rd31, %r421;
	cvt.u64.u32 	%rd214, %r5;
	mad.lo.s64 	%rd215, %rd214, %rd16, %rd31;
	shl.b64 	%rd216, %rd215, 3;
	add.s64 	%rd217, %rd20, %rd216;
	ld.global.nc.f64 	%fd50, [%rd217];
	setp.eq.f64 	%p238, %fd50, 0d0000000000000000;
	@%p238 bra 	$L__BB4_154;
	setp.lt.u32 	%p239, %r105, 4;
	mad.lo.s64 	%rd218, %rd30, %rd16, %rd31;
	mul.lo.s64 	%rd32, %rd218, %rd17;
	mul.f64 	%fd51, %fd175, %fd50;
	mov.b32 	%r423, 0;
	@%p239 bra 	$L__BB4_136;
	mov.b32 	%r422, 0;
$L__BB4_115:
	cvt.u64.u32 	%rd219, %r422;
	add.s64 	%rd220, %rd18, %rd219;
	shl.b64 	%rd221, %rd220, 3;
	add.s64 	%rd33, %rd3, %rd221;
	ld.global.nc.f64 	%fd118, [%rd33];
	mul.f64 	%fd52, %fd51, %fd118;
	setp.eq.f64 	%p240, %fd52, 0d0000000000000000;
	add.s64 	%rd222, %rd32, %rd219;
	shl.b64 	%rd223, %rd222, 3;
	add.s64 	%rd34, %rd2, %rd223;
	add.s64 	%rd35, %rd1, %rd223;
	@%p240 bra 	$L__BB4_120;
	@%p234 bra 	$L__BB4_118;
	mul.f64 	%fd119, %fd48, %fd52;
	atom.global.add.f64 	%fd120, [%rd34], %fd119;
$L__BB4_118:
	@%p235 bra 	$L__BB4_120;
	mul.f64 	%fd121, %fd117, %fd52;
	atom.global.add.f64 	%fd122, [%rd35], %fd121;
$L__BB4_120:
	ld.global.nc.f64 	%fd123, [%rd33+8];
	mul.f64 	%fd53, %fd51, %fd123;
	setp.eq.f64 	%p243, %fd53, 0d0000000000000000;
	@%p243 bra 	$L__BB4_125;
	@%p234 bra 	$L__BB4_123;
	mul.f64 	%fd124, %fd48, %fd53;
	atom.global.add.f64 	%fd125, [%rd34+8], %fd124;
$L__BB4_123:
	@%p235 bra 	$L__BB4_125;
	mul.f64 	%fd126, %fd117, %fd53;
	atom.global.add.f64 	%fd127, [%rd35+8], %fd126;
$L__BB4_125:
	ld.global.nc.f64 	%fd128, [%rd33+16];
	mul.f64 	%fd54, %fd51, %fd128;
	setp.eq.f64 	%p246, %fd54, 0d0000000000000000;
	@%p246 bra 	$L__BB4_130;
	@%p234 bra 	$L__BB4_128;
	mul.f64 	%fd129, %fd48, %fd54;
	atom.global.add.f64 	%fd130, [%rd34+16], %fd129;
$L__BB4_128:
	@%p235 bra 	$L__BB4_130;
	mul.f64 	%fd131, %fd117, %fd54;
	atom.global.add.f64 	%fd132, [%rd35+16], %fd131;
$L__BB4_130:
	ld.global.nc.f64 	%fd133, [%rd33+24];
	mul.f64 	%fd55, %fd51, %fd133;
	setp.eq.f64 	%p249, %fd55, 0d0000000000000000;
	@%p249 bra 	$L__BB4_135;
	@%p234 bra 	$L__BB4_133;
	mul.f64 	%fd134, %fd48, %fd55;
	atom.global.add.f64 	%fd135, [%rd34+24], %fd134;
$L__BB4_133:
	@%p235 bra 	$L__BB4_135;
	mul.f64 	%fd136, %fd117, %fd55;
	atom.global.add.f64 	%fd137, [%rd35+24], %fd136;
$L__BB4_135:
	add.s32 	%r422, %r422, 4;
	setp.ne.s32 	%p252, %r422, %r4;
	mov.u32 	%r423, %r4;
	@%p252 bra 	$L__BB4_115;
$L__BB4_136:
	setp.eq.s32 	%p253, %r3, 0;
	@%p253 bra 	$L__BB4_154;
	cvt.u64.u32 	%rd224, %r423;
	add.s64 	%rd225, %rd18, %rd224;
	shl.b64 	%rd226, %rd225, 3;
	add.s64 	%rd36, %rd3, %rd226;
	ld.global.nc.f64 	%fd138, [%rd36];
	mul.f64 	%fd56, %fd51, %fd138;
	setp.eq.f64 	%p254, %fd56, 0d0000000000000000;
	add.s64 	%rd227, %rd32, %rd224;
	shl.b64 	%rd228, %rd227, 3;
	add.s64 	%rd37, %rd2, %rd228;
	add.s64 	%rd38, %rd1, %rd228;
	@%p254 bra 	$L__BB4_142;
	@%p234 bra 	$L__BB4_140;
	mul.f64 	%fd139, %fd48, %fd56;
	atom.global.add.f64 	%fd140, [%rd37], %fd139;
$L__BB4_140:
	@%p235 bra 	$L__BB4_142;
	mul.f64 	%fd141, %fd117, %fd56;
	atom.global.add.f64 	%fd142, [%rd38], %fd141;
$L__BB4_142:
	setp.eq.s32 	%p257, %r3, 1;
	@%p257 bra 	$L__BB4_154;
	ld.global.nc.f64 	%fd143, [%rd36+8];
	mul.f64 	%fd57, %fd51, %fd143;
	setp.eq.f64 	%p258, %fd57, 0d0000000000000000;
	@%p258 bra 	$L__BB4_148;
	@%p234 bra 	$L__BB4_146;
	mul.f64 	%fd144, %fd48, %fd57;
	atom.global.add.f64 	%fd145, [%rd37+8], %fd144;
$L__BB4_146:
	@%p235 bra 	$L__BB4_148;
	mul.f64 	%fd146, %fd117, %fd57;
	atom.global.add.f64 	%fd147, [%rd38+8], %fd146;
$L__BB4_148:
	setp.eq.s32 	%p261, %r3, 2;
	@%p261 bra 	$L__BB4_154;
	ld.global.nc.f64 	%fd148, [%rd36+16];
	mul.f64 	%fd58, %fd51, %fd148;
	setp.eq.f64 	%p262, %fd58, 0d0000000000000000;
	@%p262 bra 	$L__BB4_154;
	@%p234 bra 	$L__BB4_152;
	mul.f64 	%fd149, %fd48, %fd58;
	atom.global.add.f64 	%fd150, [%rd37+16], %fd149;
$L__BB4_152:
	@%p235 bra 	$L__BB4_154;
	mul.f64 	%fd151, %fd117, %fd58;
	atom.global.add.f64 	%fd152, [%rd38+16], %fd151;
$L__BB4_154:
	cvt.u32.u64 	%r387, %rd31;
	add.s32 	%r421, %r387, 1;
	setp.eq.s32 	%p265, %r421, %r104;
	@%p265 bra 	$L__BB4_155;
	bra.uni 	$L__BB4_112;
$L__BB4_155:
	cvt.u32.u64 	%r388, %rd30;
	add.s32 	%r420, %r388, 1;
	setp.eq.s32 	%p266, %r420, 3;
	@%p266 bra 	$L__BB4_156;
	bra.uni 	$L__BB4_109;
$L__BB4_156:
	mov.u32 	%r389, %ntid.x;
	cvt.u64.u32 	%rd229, %r389;
	add.s64 	%rd234, %rd234, %rd229;
	setp.lt.s64 	%p267, %rd234, %rd12;
	@%p267 bra 	$L__BB4_3;
$L__BB4_157:
	ret;

}
.entry _ZN36_GLOBAL__N__da906feb_4_k_cu_901dc2ec32guga_triplet_build_gm_dfs_kernelEPKiPKsPKliiiiS3_PKaS1_iiiPKdiS9_iS9_S9_PKfSB_iPdSC_(
	.param .u64 .ptr .align 1 _ZN36_GLOBAL__N__da906feb_4_k_cu_901dc2ec32guga_triplet_build_gm_dfs_kernelEPKiPKsPKliiiiS3_PKaS1_iiiPKdiS9_iS9_S9_PKfSB_iPdSC__param_0,
	.param .u64 .ptr .align 1 _ZN36_GLOBAL__N__da906feb_4_k_cu_901dc2ec32guga_triplet_build_gm_dfs_kernelEPKiPKsPKliiiiS3_PKaS1_iiiPKdiS9_iS9_S9_PKfSB_iPdSC__param_1,
	.param .u64 .ptr .align 1 _ZN36_GLOBAL__N__da906feb_4_k_cu_901dc2ec32guga_triplet_build_gm_dfs_kernelEPKiPKsPKliiiiS3_PKaS1_iiiPKdiS9_iS9_S9_PKfSB_iPdSC__param_2,
	.param .u32 _ZN36_GLOBAL__N__da906feb_4_k_cu_901dc2ec32guga_triplet_build_gm_dfs_kernelEPKiPKsPKliiiiS3_PKaS1_iiiPKdiS9_iS9_S9_PKfSB_iPdSC__param_3,
	.param .u32 _ZN36_GLOBAL__N__da906feb_4_k_cu_901dc2ec32guga_triplet_build_gm_dfs_kernelEPKiPKsPKliiiiS3_PKaS1_iiiPKdiS9_iS9_S9_PKfSB_iPdSC__param_4,
	.param .u32 _ZN36_GLOBAL__N__da906feb_4_k_cu_901dc2ec32guga_triplet_build_gm_dfs_kernelEPKiPKsPKliiiiS3_PKaS1_iiiPKdiS9_iS9_S9_PKfSB_iPdSC__param_5,
	.param .u32 _ZN36_GLOBAL__N__da906feb_4_k_cu_901dc2ec32guga_triplet_build_gm_dfs_kernelEPKiPKsPKliiiiS3_PKaS1_iiiPKdiS9_iS9_S9_PKfSB_iPdSC__param_6,
	.param .u64 .ptr .align 1 _ZN36_GLOBAL__N__da906feb_4_k_cu_901dc2ec32guga_triplet_build_gm_dfs_kernelEPKiPKsPKliiiiS3_PKaS1_iiiPKdiS9_iS9_S9_PKfSB_iPdSC__param_7,
	.param .u64 .ptr .align 1 _ZN36_GLOBAL__N__da906feb_4_k_cu_901dc2ec32guga_triplet_build_gm_dfs_kernelEPKiPKsPKliiiiS3_PKaS1_iiiPKdiS9_iS9_S9_PKfSB_iPdSC__param_8,
	.param .u64 .ptr .align 1 _ZN36_GLOBAL__N__da906feb_4_k_cu_901dc2ec32guga_triplet_build_gm_dfs_kernelEPKiPKsPKliiiiS3_PKaS1_iiiPKdiS9_iS9_S9_PKfSB_iPdSC__param_9,
	.param .u32 _ZN36_GLOBAL__N__da906feb_4_k_cu_901dc2ec32guga_triplet_build_gm_dfs_kernelEPKiPKsPKliiiiS3_PKaS1_iiiPKdiS9_iS9_S9_PKfSB_iPdSC__param_10,
	.param .u32 _ZN36_GLOBAL__N__da906feb_4_k_cu_901dc2ec32guga_triplet_build_gm_dfs_kernelEPKiPKsPKliiiiS3_PKaS1_iiiPKdiS9_iS9_S9_PKfSB_iPdSC__param_11,
	.param .u32 _ZN36_GLOBAL__N__da906feb_4_k_cu_901dc2ec32guga_triplet_build_gm_dfs_kernelEPKiPKsPKliiiiS3_PKaS1_iiiPKdiS9_iS9_S9_PKfSB_iPdSC__param_12,
	.param .u64 .ptr .align 1 _ZN36_GLOBAL__N__da906feb_4_k_cu_901dc2ec32guga_triplet_build_gm_dfs_kernelEPKiPKsPKliiiiS3_PKaS1_iiiPKdiS9_iS9_S9_PKfSB_iPdSC__param_13,
	.param .u32 _ZN36_GLOBAL__N__da906feb_4_k_cu_901dc2ec32guga_triplet_build_gm_dfs_kernelEPKiPKsPKliiiiS3_PKaS1_iiiPKdiS9_iS9_S9_PKfSB_iPdSC__param_14,
	.param .u64 .ptr .align 1 _ZN36_GLOBAL__N__da906feb_4_k_cu_901dc2ec32guga_triplet_build_gm_dfs_kernelEPKiPKsPKliiiiS3_PKaS1_iiiPKdiS9_iS9_S9_PKfSB_iPdSC__param_15,
	.param .u32 _ZN36_GLOBAL__N__da906feb_4_k_cu_901dc2ec32guga_triplet_build_gm_dfs_kernelEPKiPKsPKliiiiS3_PKaS1_iiiPKdiS9_iS9_S9_PKfSB_iPdSC__param_16,
	.param .u64 .ptr .align 1 _ZN36_GLOBAL__N__da906feb_4_k_cu_901dc2ec32guga_triplet_build_gm_dfs_kernelEPKiPKsPKliiiiS3_PKaS1_iiiPKdiS9_iS9_S9_PKfSB_iPdSC__param_17,
	.param .u64 .ptr .align 1 _ZN36_GLOBAL__N__da906feb_4_k_cu_901dc2ec32guga_triplet_build_gm_dfs_kernelEPKiPKsPKliiiiS3_PKaS1_iiiPKdiS9_iS9_S9_PKfSB_iPdSC__param_18,
	.param .u64 .ptr .align 1 _ZN36_GLOBAL__N__da906feb_4_k_cu_901dc2ec32guga_triplet_build_gm_dfs_kernelEPKiPKsPKliiiiS3_PKaS1_iiiPKdiS9_iS9_S9_PKfSB_iPdSC__param_19,
	.param .u64 .ptr .align 1 _ZN36_GLOBAL__N__da906feb_4_k_cu_901dc2ec32guga_triplet_build_gm_dfs_kernelEPKiPKsPKliiiiS3_PKaS1_iiiPKdiS9_iS9_S9_PKfSB_iPdSC__param_20,
	.param .u32 _ZN36_GLOBAL__N__da906feb_4_k_cu_901dc2ec32guga_triplet_build_gm_dfs_kernelEPKiPKsPKliiiiS3_PKaS1_iiiPKdiS9_iS9_S9_PKfSB_iPdSC__param_21,
	.param .u64 .ptr .align 1 _ZN36_GLOBAL__N__da906feb_4_k_cu_901dc2ec32guga_triplet_build_gm_dfs_kernelEPKiPKsPKliiiiS3_PKaS1_iiiPKdiS9_iS9_S9_PKfSB_iPdSC__param_22,
	.param .u64 .ptr .align 1 _ZN36_GLOBAL__N__da906feb_4_k_cu_901dc2ec32guga_triplet_build_gm_dfs_kernelEPKiPKsPKliiiiS3_PKaS1_iiiPKdiS9_iS9_S9_PKfSB_iPdSC__param_23
)
{
	.local .align 16 .b8 	__local_depot5[1200];
	.reg .b64 	%SP;
	.reg .b64 	%SPL;
	.reg .pred 	%p<313>;
	.reg .b16 	%rs<204>;
	.reg .b32 	%r<550>;
	.reg .b32 	%f<9>;
	.reg .b64 	%rd<285>;
	.reg .b64 	%fd<176>;

	mov.u64 	%SPL, __local_depot5;
	ld.param.u64 	%rd66, [_ZN36_GLOBAL__N__da906feb_4_k_cu_901dc2ec32guga_triplet_build_gm_dfs_kernelEPKiPKsPKliiiiS3_PKaS1_iiiPKdiS9_iS9_S9_PKfSB_iPdSC__param_0];
	ld.param.u64 	%rd67, [_ZN36_GLOBAL__N__da906feb_4_k_cu_901dc2ec32guga_triplet_build_gm_dfs_kernelEPKiPKsPKliiiiS3_PKaS1_iiiPKdiS9_iS9_S9_PKfSB_iPdSC__param_1];
	ld.param.u64 	%rd68, [_ZN36_GLOBAL__N__da906feb_4_k_cu_901dc2ec32guga_triplet_build_gm_dfs_kernelEPKiPKsPKliiiiS3_PKaS1_iiiPKdiS9_iS9_S9_PKfSB_iPdSC__param_2];
	ld.param.u32 	%r145, [_ZN36_GLOBAL__N__da906feb_4_k_cu_901dc2ec32guga_triplet_build_gm_dfs_kernelEPKiPKsPKliiiiS3_PKaS1_iiiPKdiS9_iS9_S9_PKfSB_iPdSC__param_3];
	ld.param.u32 	%r146, [_ZN36_GLOBAL__N__da906feb_4_k_cu_901dc2ec32guga_triplet_build_gm_dfs_kernelEPKiPKsPKliiiiS3_PKaS1_iiiPKdiS9_iS9_S9_PKfSB_iPdSC__param_4];
	ld.param.u32 	%r147, [_ZN36_GLOBAL__N__da906feb_4_k_cu_901dc2ec32guga_triplet_build_gm_dfs_kernelEPKiPKsPKliiiiS3_PKaS1_iiiPKdiS9_iS9_S9_PKfSB_iPdSC__param_5];
	ld.param.u32 	%r148, [_ZN36_GLOBAL__N__da906feb_4_k_cu_901dc2ec32guga_triplet_build_gm_dfs_kernelEPKiPKsPKliiiiS3_PKaS1_iiiPKdiS9_iS9_S9_PKfSB_iPdSC__param_6];
	ld.param.u64 	%rd69, [_ZN36_GLOBAL__N__da906feb_4_k_cu_901dc2ec32guga_triplet_build_gm_dfs_kernelEPKiPKsPKliiiiS3_PKaS1_iiiPKdiS9_iS9_S9_PKfSB_iPdSC__param_7];
	ld.param.u64 	%rd61, [_ZN36_GLOBAL__N__da906feb_4_k_cu_901dc2ec32guga_triplet_build_gm_dfs_kernelEPKiPKsPKliiiiS3_PKaS1_iiiPKdiS9_iS9_S9_PKfSB_iPdSC__param_8];
	ld.param.u64 	%rd62, [_ZN36_GLOBAL__N__da906feb_4_k_cu_901dc2ec32guga_triplet_build_gm_dfs_kernelEPKiPKsPKliiiiS3_PKaS1_iiiPKdiS9_iS9_S9_PKfSB_iPdSC__param_9];
	ld.param.u32 	%r154, [_ZN36_GLOBAL__N__da906feb_4_k_cu_901dc2ec32guga_triplet_build_gm_dfs_kernelEPKiPKsPKliiiiS3_PKaS1_iiiPKdiS9_iS9_S9_PKfSB_iPdSC__param_10];
	ld.param.u32 	%r149, [_ZN36_GLOBAL__N__da906feb_4_k_cu_901dc2ec32guga_triplet_build_gm_dfs_kernelEPKiPKsPKliiiiS3_PKaS1_iiiPKdiS9_iS9_S9_PKfSB_iPdSC__param_11];
	ld.param.u32 	%r150, [_ZN36_GLOBAL__N__da906feb_4_k_cu_901dc2ec32guga_triplet_build_gm_dfs_kernelEPKiPKsPKliiiiS3_PKaS1_iiiPKdiS9_iS9_S9_PKfSB_iPdSC__param_12];
	ld.param.u64 	%rd63, [_ZN36_GLOBAL__N__da906feb_4_k_cu_901dc2ec32guga_triplet_build_gm_dfs_kernelEPKiPKsPKliiiiS3_PKaS1_iiiPKdiS9_iS9_S9_PKfSB_iPdSC__param_13];
	ld.param.u32 	%r151, [_ZN36_GLOBAL__N__da906feb_4_k_cu_901dc2ec32guga_triplet_build_gm_dfs_kernelEPKiPKsPKliiiiS3_PKaS1_iiiPKdiS9_iS9_S9_PKfSB_iPdSC__param_14];
	ld.param.u64 	%rd70, [_ZN36_GLOBAL__N__da906feb_4_k_cu_901dc2ec32guga_triplet_build_gm_dfs_kernelEPKiPKsPKliiiiS3_PKaS1_iiiPKdiS9_iS9_S9_PKfSB_iPdSC__param_15];
	ld.param.u32 	%r152, [_ZN36_GLOBAL__N__da906feb_4_k_cu_901dc2ec32guga_triplet_build_gm_dfs_kernelEPKiPKsPKliiiiS3_PKaS1_iiiPKdiS9_iS9_S9_PKfSB_iPdSC__param_16];
	ld.param.u64 	%rd64, [_ZN36_GLOBAL__N__da906feb_4_k_cu_901dc2ec32guga_triplet_build_gm_dfs_kernelEPKiPKsPKliiiiS3_PKaS1_iiiPKdiS9_iS9_S9_PKfSB_iPdSC__param_17];
	ld.param.u64 	%rd65, [_ZN36_GLOBAL__N__da906feb_4_k_cu_901dc2ec32guga_triplet_build_gm_dfs_kernelEPKiPKsPKliiiiS3_PKaS1_iiiPKdiS9_iS9_S9_PKfSB_iPdSC__param_18];
	ld.param.u64 	%rd71, [_ZN36_GLOBAL__N__da906feb_4_k_cu_901dc2ec32guga_triplet_build_gm_dfs_kernelEPKiPKsPKliiiiS3_PKaS1_iiiPKdiS9_iS9_S9_PKfSB_iPdSC__param_19];
	ld.param.u64 	%rd72, [_ZN36_GLOBAL__N__da906feb_4_k_cu_901dc2ec32guga_triplet_build_gm_dfs_kernelEPKiPKsPKliiiiS3_PKaS1_iiiPKdiS9_iS9_S9_PKfSB_iPdSC__param_20];
	ld.param.u32 	%r153, [_ZN36_GLOBAL__N__da906feb_4_k_cu_901dc2ec32guga_triplet_build_gm_dfs_kernelEPKiPKsPKliiiiS3_PKaS1_iiiPKdiS9_iS9_S9_PKfSB_iPdSC__param_21];
	ld.param.u64 	%rd73, [_ZN36_GLOBAL__N__da906feb_4_k_cu_901dc2ec32guga_triplet_build_gm_dfs_kernelEPKiPKsPKliiiiS3_PKaS1_iiiPKdiS9_iS9_S9_PKfSB_iPdSC__param_22];
	ld.param.u64 	%rd74, [_ZN36_GLOBAL__N__da906feb_4_k_cu_901dc2ec32guga_triplet_build_gm_dfs_kernelEPKiPKsPKliiiiS3_PKaS1_iiiPKdiS9_iS9_S9_PKfSB_iPdSC__param_23];
	cvta.to.global.u64 	%rd1, %rd74;
	cvta.to.global.u64 	%rd2, %rd73;
	cvta.to.global.u64 	%rd3, %rd70;
	cvta.to.global.u64 	%rd4, %rd72;
	cvta.to.global.u64 	%rd5, %rd71;
	cvta.to.global.u64 	%rd6, %rd69;
	cvta.to.global.u64 	%rd7, %rd67;
	cvta.to.global.u64 	%rd8, %rd68;
	cvta.to.global.u64 	%rd9, %rd66;
	add.u64 	%rd10, %SPL, 0;
	add.u64 	%rd11, %SPL, 64;
	add.u64 	%rd12, %SPL, 328;
	add.u64 	%rd13, %SPL, 592;
	add.u64 	%rd14, %SPL, 856;
	add.u64 	%rd15, %SPL, 1120;
	mov.u32 	%r1, %ctaid.x;
	setp.ge.s32 	%p4, %r1, %r154;
	or.b32  	%r155, %r150, %r148;
	setp.lt.s32 	%p5, %r155, 0;
	or.pred  	%p6, %p4, %p5;
	@%p6 bra 	$L__BB5_197;
	add.s32 	%r156, %r150, %r148;
	and.b32  	%r157, %r156, 1;
	setp.eq.b32 	%p7, %r157, 1;
	@%p7 bra 	$L__BB5_197;
	add.s32 	%r158, %r148, -2;
	abs.s32 	%r159, %r158;
	add.s32 	%r160, %r148, 2;
	setp.lt.s32 	%p8, %r150, %r159;
	setp.gt.s32 	%p9, %r150, %r160;
	or.pred  	%p10, %p8, %p9;
	@%p10 bra 	$L__BB5_197;
	cvt.s64.s32 	%rd16, %r149;
	mul.lo.s32 	%r2, %r149, %r149;
	mov.u32 	%r497, %tid.x;
	setp.ge.u32 	%p11, %r497, %r2;
	@%p11 bra 	$L__BB5_197;
	cvta.to.global.u64 	%rd81, %rd61;
	cvt.u64.u32 	%rd82, %r1;
	mad.lo.s64 	%rd17, %rd16, %rd82, %rd81;
	cvta.to.global.u64 	%rd83, %rd62;
	add.s32 	%r161, %r149, 1;
	cvt.s64.s32 	%rd84, %r161;
	mul.lo.s64 	%rd85, %rd84, %rd82;
	shl.b64 	%rd86, %rd85, 2;
	add.s64 	%rd18, %rd83, %rd86;
	add.s32 	%r4, %r153, 1;
	cvt.s64.s32 	%rd19, %r151;
	cvt.s64.s32 	%rd20, %r152;
	mul.lo.s64 	%rd21, %rd20, %rd82;
	and.b32  	%r5, %r149, 15;
	and.b32  	%r6, %r149, 7;
	and.b32  	%r7, %r149, 2147483632;
	and.b32  	%r8, %r149, 3;
	and.b32  	%r9, %r152, 3;
	and.b32  	%r10, %r152, 2147483644;
	neg.s32 	%r11, %r7;
	add.s64 	%rd22, %rd17, 7;
	cvta.to.global.u64 	%rd23, %rd64;
	cvta.to.global.u64 	%rd24, %rd65;
	cvta.to.global.u64 	%rd25, %rd63;
$L__BB5_5:
	div.s32 	%r13, %r497, %r149;
	mul.lo.s32 	%r162, %r13, %r149;
	sub.s32 	%r14, %r497, %r162;
	setp.eq.s32 	%p12, %r13, %r14;
	@%p12 bra 	$L__BB5_196;
	cvt.s64.s32 	%rd26, %r13;
	add.s64 	%rd27, %rd17, %rd26;
	ld.global.nc.u8 	%rs21, [%rd27];
	cvt.u16.u8 	%rs22, %rs21;
	and.b16  	%rs23, %rs22, 255;
	setp.eq.s16 	%p13, %rs23, 3;
	cvt.s64.s32 	%rd28, %r14;
	add.s64 	%rd29, %rd17, %rd28;
	ld.global.nc.u8 	%rs24, [%rd29];
	cvt.u16.u8 	%rs2, %rs24;
	setp.eq.s16 	%p14, %rs2, 0;
	or.pred  	%p15, %p14, %p13;
	@%p15 bra 	$L__BB5_196;
	setp.lt.s32 	%p16, %r149, 1;
	min.s32 	%r15, %r13, %r14;
	max.s32 	%r16, %r13, %r14;
	@%p16 bra 	$L__BB5_21;
	setp.lt.u32 	%p17, %r149, 16;
	mov.b32 	%r500, 0;
	@%p17 bra 	$L__BB5_11;
	mov.u64 	%rd283, %rd22;
	mov.u64 	%rd284, %rd10;
	mov.u32 	%r498, %r11;
$L__BB5_10:
	.pragma "nounroll";
	ld.global.nc.u8 	%rs25, [%rd283+8];
	cvt.u32.u8 	%r164, %rs25;
	ld.global.nc.u8 	%rs26, [%rd283+7];
	cvt.u32.u8 	%r165, %rs26;
	prmt.b32 	%r166, %r165, %r164, 0x3340U;
	ld.global.nc.u8 	%rs27, [%rd283+6];
	cvt.u32.u8 	%r167, %rs27;
	ld.global.nc.u8 	%rs28, [%rd283+5];
	cvt.u32.u8 	%r168, %rs28;
	prmt.b32 	%r169, %r168, %r167, 0x3340U;
	prmt.b32 	%r170, %r169, %r166, 0x5410U;
	ld.global.nc.u8 	%rs29, [%rd283+4];
	cvt.u32.u8 	%r171, %rs29;
	ld.global.nc.u8 	%rs30, [%rd283+3];
	cvt.u32.u8 	%r172, %rs30;
	prmt.b32 	%r173, %r172, %r171, 0x3340U;
	ld.global.nc.u8 	%rs31, [%rd283+2];
	cvt.u32.u8 	%r174, %rs31;
	ld.global.nc.u8 	%rs32, [%rd283+1];
	cvt.u32.u8 	%r175, %rs32;
	prmt.b32 	%r176, %r175, %r174, 0x3340U;
	prmt.b32 	%r177, %r176, %r173, 0x5410U;
	ld.global.nc.u8 	%rs33, [%rd283];
	cvt.u32.u8 	%r178, %rs33;
	ld.global.nc.u8 	%rs34, [%rd283+-1];
	cvt.u32.u8 	%r179, %rs34;
	prmt.b32 	%r180, %r179, %r178, 0x3340U;
	ld.global.nc.u8 	%rs35, [%rd283+-2];
	cvt.u32.u8 	%r181, %rs35;
	ld.global.nc.u8 	%rs36, [%rd283+-3];
	cvt.u32.u8 	%r182, %rs36;
	prmt.b32 	%r183, %r182, %r181, 0x3340U;
	prmt.b32 	%r184, %r183, %r180, 0x5410U;
	ld.global.nc.u8 	%rs37, [%rd283+-4];
	cvt.u32.u8 	%r185, %rs37;
	ld.global.nc.u8 	%rs38, [%rd283+-5];
	cvt.u32.u8 	%r186, %rs38;
	prmt.b32 	%r187, %r186, %r185, 0x3340U;
	ld.global.nc.u8 	%rs39, [%rd283+-6];
	cvt.u32.u8 	%r188, %rs39;
	ld.global.nc.u8 	%rs40, [%rd283+-7];
	cvt.u32.u8 	%r189, %rs40;
	prmt.b32 	%r190, %r189, %r188, 0x3340U;
	prmt.b32 	%r191, %r190, %r187, 0x5410U;
	st.local.v4.b32 	[%rd284], {%r191, %r184, %r177, %r170};
	add.s32 	%r498, %r498, 16;
	add.s64 	%rd284, %rd284, 16;
	add.s64 	%rd283, %rd283, 16;
	setp.ne.s32 	%p18, %r498, 0;
	mov.u32 	%r500, %r7;
	@%p18 bra 	$L__BB5_10;
$L__BB5_11:
	setp.eq.s32 	%p19, %r5, 0;
	@%p19 bra 	$L__BB5_21;
	add.s32 	%r192, %r5, -1;
	setp.lt.u32 	%p20, %r192, 7;
	@%p20 bra 	$L__BB5_14;
	cvt.u64.u32 	%rd87, %r500;
	add.s64 	%rd88, %rd17, %rd87;
	ld.global.nc.u8 	%rs41, [%rd88];
	cvt.u16.u8 	%rs42, %rs41;
	add.s64 	%rd89, %rd10, %rd87;
	st.local.u8 	[%rd89], %rs42;
	ld.global.nc.u8 	%rs43, [%rd88+1];
	cvt.u16.u8 	%rs44, %rs43;
	st.local.u8 	[%rd89+1], %rs44;
	ld.global.nc.u8 	%rs45, [%rd88+2];
	cvt.u16.u8 	%rs46, %rs45;
	st.local.u8 	[%rd89+2], %rs46;
	ld.global.nc.u8 	%rs47, [%rd88+3];
	cvt.u16.u8 	%rs48, %rs47;
	st.local.u8 	[%rd89+3], %rs48;
	ld.global.nc.u8 	%rs49, [%rd88+4];
	cvt.u16.u8 	%rs50, %rs49;
	st.local.u8 	[%rd89+4], %rs50;
	ld.global.nc.u8 	%rs51, [%rd88+5];
	cvt.u16.u8 	%rs52, %rs51;
	st.local.u8 	[%rd89+5], %rs52;
	ld.global.nc.u8 	%rs53, [%rd88+6];
	cvt.u16.u8 	%rs54, %rs53;
	st.local.u8 	[%rd89+6], %rs54;
	ld.global.nc.u8 	%rs55, [%rd88+7];
	cvt.u16.u8 	%rs56, %rs55;
	st.local.u8 	[%rd89+7], %rs56;
	add.s32 	%r500, %r500, 8;
$L__BB5_14:
	setp.eq.s32 	%p21, %r6, 0;
	@%p21 bra 	$L__BB5_21;
	add.s32 	%r193, %r6, -1;
	setp.lt.u32 	%p22, %r193, 3;
	@%p22 bra 	$L__BB5_17;
	cvt.u64.u32 	%rd90, %r500;
	add.s64 	%rd91, %rd17, %rd90;
	ld.global.nc.u8 	%rs57, [%rd91];
	cvt.u16.u8 	%rs58, %rs57;
	add.s64 	%rd92, %rd10, %rd90;
	st.local.u8 	[%rd92], %rs58;
	ld.global.nc.u8 	%rs59, [%rd91+1];
	cvt.u16.u8 	%rs60, %rs59;
	st.local.u8 	[%rd92+1], %rs60;
	ld.global.nc.u8 	%rs61, [%rd91+2];
	cvt.u16.u8 	%rs62, %rs61;
	st.local.u8 	[%rd92+2], %rs62;
	ld.global.nc.u8 	%rs63, [%rd91+3];
	cvt.u16.u8 	%rs64, %rs63;
	st.local.u8 	[%rd92+3], %rs64;
	add.s32 	%r500, %r500, 4;
$L__BB5_17:
	setp.eq.s32 	%p23, %r8, 0;
	@%p23 bra 	$L__BB5_21;
	setp.eq.s32 	%p24, %r8, 1;
	cvt.u64.u32 	%rd93, %r500;
	add.s64 	%rd34, %rd17, %rd93;
	ld.global.nc.u8 	%rs65, [%rd34];
	cvt.u16.u8 	%rs66, %rs65;
	add.s64 	%rd35, %rd10, %rd93;
	st.local.u8 	[%rd35], %rs66;
	@%p24 bra 	$L__BB5_21;
	setp.eq.s32 	%p25, %r8, 2;
	ld.global.nc.u8 	%rs67, [%rd34+1];
	cvt.u16.u8 	%rs68, %rs67;
	st.local.u8 	[%rd35+1], %rs68;
	@%p25 bra 	$L__BB5_21;
	ld.global.nc.u8 	%rs69, [%rd34+2];
	cvt.u16.u8 	%rs70, %rs69;
	st.local.u8 	[%rd35+2], %rs70;
$L__BB5_21:
	st.local.u32 	[%rd11], %r145;
	setp.lt.s32 	%p26, %r15, 1;
	mov.b32 	%r506, 0;
	mov.u32 	%r505, %r145;
	@%p26 bra 	$L__BB5_25;
	mov.b32 	%r502, 0;
	mov.u32 	%r506, %r502;
	mov.u32 	%r505, %r145;
$L__BB5_23:
	cvt.u64.u32 	%rd94, %r502;
	add.s64 	%rd95, %rd17, %rd94;
	ld.global.nc.u8 	%rs71, [%rd95];
	cvt.s64.s8 	%rd96, %rs71;
	cvt.s64.s32 	%rd36, %r505;
	mul.wide.s32 	%rd97, %r505, 4;
	add.s64 	%rd37, %rd97, %rd96;
	shl.b64 	%rd98, %rd37, 2;
	add.s64 	%rd99, %rd9, %rd98;
	ld.global.nc.u32 	%r505, [%rd99];
	setp.lt.s32 	%p27, %r505, 0;
	@%p27 bra 	$L__BB5_196;
	add.s64 	%rd100, %rd37, %rd36;
	shl.b64 	%rd101, %rd100, 3;
	add.s64 	%rd102, %rd8, %rd101;
	ld.global.nc.u32 	%r196, [%rd102];
	add.s32 	%r506, %r506, %r196;
	add.s32 	%r29, %r502, 1;
	mul.wide.u32 	%rd103, %r502, 4;
	add.s64 	%rd104, %rd11, %rd103;
	st.local.u32 	[%rd104+4], %r505;
	setp.ne.s32 	%p28, %r29, %r15;
	mov.u32 	%r502, %r29;
	@%p28 bra 	$L__BB5_23;
$L__BB5_25:
	st.local.u32 	[%rd12], %r15;
	st.local.u32 	[%rd13], %r505;
	st.local.u32 	[%rd14], %r506;
	mov.b16 	%rs72, 0;
	st.local.u8 	[%rd15], %rs72;
	add.s32 	%r32, %r16, 1;
	add.s32 	%r33, %r15, 1;
	shl.b64 	%rd105, %rd28, 2;
	add.s64 	%rd38, %rd18, %rd105;
	add.s32 	%r34, %r14, 1;
	add.s64 	%rd39, %rd11, %rd105;
	shl.b64 	%rd106, %rd26, 2;
	add.s64 	%rd40, %rd18, %rd106;
	add.s32 	%r35, %r13, 1;
	add.s64 	%rd41, %rd11, %rd106;
	not.b32 	%r36, %r15;
	add.s32 	%r198, %r16, %r36;
	and.b32  	%r37, %r198, 15;
	and.b32  	%r38, %r198, 7;
	and.b32  	%r39, %r198, 3;
	setp.eq.s16 	%p29, %rs2, 3;
	selp.u32 	%r40, 1, 0, %p29;
	setp.eq.s16 	%p30, %rs23, 0;
	selp.b32 	%r41, 1, 2, %p30;
	mov.b32 	%r549, 0;
$L__BB5_26:
	mul.wide.u32 	%rd107, %r549, 4;
	add.s64 	%rd42, %rd12, %rd107;
	ld.local.u32 	%r43, [%rd42];
	setp.ne.s32 	%p31, %r43, %r32;
	@%p31 bra 	$L__BB5_187;
	setp.ge.s32 	%p42, %r32, %r149;
	mul.wide.u32 	%rd125, %r549, 4;
	add.s64 	%rd126, %rd13, %rd125;
	ld.local.u32 	%r512, [%rd126];
	add.s64 	%rd127, %rd14, %rd125;
	ld.local.u32 	%r513, [%rd127];
	mov.pred 	%p41, -1;
	mov.pred 	%p311, %p41;
	@%p42 bra 	$L__BB5_31;
	mov.u32 	%r508, %r32;
	mov.u32 	%r509, %r16;
$L__BB5_29:
	mov.u32 	%r46, %r508;
	cvt.s64.s32 	%rd128, %r46;
	add.s64 	%rd129, %rd17, %rd128;
	ld.global.nc.u8 	%rs79, [%rd129];
	cvt.s64.s8 	%rd130, %rs79;
	cvt.s64.s32 	%rd43, %r512;
	mul.wide.s32 	%rd131, %r512, 4;
	add.s64 	%rd44, %rd131, %rd130;
	shl.b64 	%rd132, %rd44, 2;
	add.s64 	%rd133, %rd9, %rd132;
	ld.global.nc.u32 	%r50, [%rd133];
	setp.lt.s32 	%p44, %r50, 0;
	mov.pred 	%p311, 0;
	@%p44 bra 	$L__BB5_31;
	add.s64 	%rd134, %rd44, %rd43;
	shl.b64 	%rd135, %rd134, 3;
	add.s64 	%rd136, %rd8, %rd135;
	ld.global.nc.u32 	%r216, [%rd136];
	add.s32 	%r513, %r513, %r216;
	mul.wide.s32 	%rd137, %r509, 4;
	add.s64 	%rd138, %rd11, %rd137;
	st.local.u32 	[%rd138+8], %r50;
	add.s32 	%r508, %r46, 1;
	setp.lt.s32 	%p46, %r508, %r149;
	mov.u32 	%r509, %r46;
	mov.u32 	%r512, %r50;
	mov.pred 	%p311, %p41;
	@%p46 bra 	$L__BB5_29;
$L__BB5_31:
	setp.eq.s32 	%p47, %r512, %r146;
	and.pred  	%p48, %p311, %p47;
	setp.gt.s32 	%p49, %r513, -1;
	setp.lt.s32 	%p50, %r513, %r147;
	and.pred  	%p51, %p49, %p50;
	and.pred  	%p52, %p48, %p51;
	not.pred 	%p53, %p52;
	@%p53 bra 	$L__BB5_186;
	shl.b64 	%rd139, %rd16, 2;
	add.s64 	%rd140, %rd11, %rd139;
	ld.local.u32 	%r217, [%rd140];
	mul.wide.s32 	%rd141, %r217, 2;
	add.s64 	%rd142, %rd7, %rd141;
	ld.global.nc.u16 	%rs3, [%rd142];
	cvt.s32.s16 	%r55, %rs3;
	add.s64 	%rd143, %rd18, %rd139;
	ld.global.nc.u32 	%r218, [%rd143];
	mul.wide.s32 	%rd144, %r218, 2;
	add.s64 	%rd145, %rd6, %rd144;
	ld.global.nc.u16 	%rs80, [%rd145];
	cvt.s32.s16 	%r56, %rs80;
	or.b16  	%rs82, %rs3, %rs80;
	setp.lt.s16 	%p54, %rs82, 0;
	@%p54 bra 	$L__BB5_186;
	add.s32 	%r219, %r56, %r55;
	and.b32  	%r220, %r219, 1;
	setp.eq.b32 	%p55, %r220, 1;
	@%p55 bra 	$L__BB5_186;
	add.s32 	%r222, %r55, -2;
	abs.s32 	%r223, %r222;
	add.s32 	%r224, %r55, 2;
	setp.gt.s32 	%p56, %r223, %r56;
	setp.lt.s32 	%p57, %r224, %r56;
	or.pred  	%p58, %p56, %p57;
	@%p58 bra 	$L__BB5_186;
	ld.global.nc.u8 	%rs83, [%rd27];
	cvt.u16.u8 	%rs84, %rs83;
	setp.eq.s16 	%p59, %rs84, 0;
	setp.eq.s16 	%p60, %rs84, 3;
	ld.global.nc.u8 	%rs85, [%rd29];
	cvt.u16.u8 	%rs86, %rs85;
	and.b16  	%rs87, %rs86, 255;
	setp.eq.s16 	%p61, %rs87, 0;
	setp.eq.s16 	%p62, %rs87, 3;
	setp.ne.s16 	%p63, %rs87, 3;
	add.s64 	%rd146, %rd10, %rd26;
	ld.local.u8 	%rs5, [%rd146];
	setp.eq.s16 	%p64, %rs5, 0;
	setp.eq.s16 	%p65, %rs5, 3;
	setp.ne.s16 	%p66, %rs5, 3;
	add.s64 	%rd147, %rd10, %rd28;
	ld.local.u8 	%rs88, [%rd147];
	setp.eq.s16 	%p67, %rs88, 0;
	setp.eq.s16 	%p68, %rs88, 3;
	or.pred  	%p69, %p60, %p66;
	selp.u32 	%r226, -1, 0, %p65;
	selp.u32 	%r227, -1, 0, %p69;
	selp.b32 	%r228, %r226, %r227, %p59;
	and.b32  	%r230, %r228, 1;
	setp.eq.b32 	%p70, %r230, 1;
	or.pred  	%p71, %p64, %p70;
	or.pred  	%p72, %p68, %p63;
	selp.u32 	%r231, -1, 0, %p72;
	selp.u32 	%r232, -1, 0, %p62;
	selp.b32 	%r233, %r232, %r231, %p67;
	and.b32  	%r235, %r233, 1;
	setp.eq.b32 	%p73, %r235, 1;
	or.pred  	%p74, %p71, %p61;
	or.pred  	%p75, %p74, %p73;
	@%p75 bra 	$L__BB5_186;
	setp.lt.s32 	%p77, %r149, 1;
	mov.b32 	%r521, -1;
	mov.pred 	%p312, 0;
	mov.u32 	%r518, %r521;
	@%p77 bra 	$L__BB5_45;
	mov.b32 	%r515, -1;
	mov.b32 	%r514, 0;
	mov.u32 	%r516, %r515;
	mov.u32 	%r520, %r514;
	mov.u32 	%r521, %r516;
	mov.u32 	%r518, %r515;
$L__BB5_38:
	cvt.u64.u32 	%rd148, %r514;
	add.s64 	%rd149, %rd17, %rd148;
	ld.global.nc.u8 	%rs89, [%rd149];
	cvt.u16.u8 	%rs90, %rs89;
	setp.eq.s16 	%p78, %rs90, 0;
	setp.eq.s16 	%p79, %rs90, 3;
	selp.b32 	%r239, 2, 1, %p79;
	selp.b32 	%r61, 0, %r239, %p78;
	add.s64 	%rd150, %rd10, %rd148;
	ld.local.u8 	%rs91, [%rd150];
	setp.eq.s16 	%p80, %rs91, 0;
	setp.eq.s16 	%p81, %rs91, 3;
	selp.b32 	%r240, 2, 1, %p81;
	selp.b32 	%r62, 0, %r240, %p80;
	setp.eq.s32 	%p82, %r61, %r62;
	@%p82 bra 	$L__BB5_43;
	setp.eq.s32 	%p83, %r520, 0;
	mov.u32 	%r518, %r515;
	mov.u32 	%r521, %r514;
	@%p83 bra 	$L__BB5_42;
	setp.ne.s32 	%p84, %r520, 1;
	mov.u32 	%r518, %r514;
	mov.u32 	%r521, %r516;
	@%p84 bra 	$L__BB5_41;
	bra.uni 	$L__BB5_42;
$L__BB5_41:
	setp.gt.s32 	%p85, %r520, 1;
	mov.u32 	%r518, %r515;
	@%p85 bra 	$L__BB5_186;
$L__BB5_42:
	add.s32 	%r520, %r520, 1;
	sub.s32 	%r241, %r61, %r62;
	abs.s32 	%r242, %r241;
	setp.ne.s32 	%p86, %r242, 1;
	@%p86 bra 	$L__BB5_186;
$L__BB5_43:
	add.s32 	%r514, %r514, 1;
	setp.ne.s32 	%p87, %r514, %r149;
	mov.u32 	%r515, %r518;
	mov.u32 	%r516, %r521;
	@%p87 bra 	$L__BB5_38;
	setp.eq.s32 	%p312, %r520, 2;
$L__BB5_45:
	not.pred 	%p88, %p312;
	@%p88 bra 	$L__BB5_186;
	setp.ne.s32 	%p89, %r521, %r15;
	setp.ne.s32 	%p90, %r518, %r16;
	or.pred  	%p91, %p89, %p90;
	@%p91 bra 	$L__BB5_186;
	setp.ge.s32 	%p92, %r33, %r16;
	add.s16 	%rs92, %rs3, 1;
	cvt.rn.f64.u16 	%fd59, %rs92;
	sqrt.rn.f64 	%fd1, %fd59;
	mov.b32 	%r536, 0;
	@%p92 bra 	$L__BB5_61;
	sub.s32 	%r246, %r16, %r15;
	add.s32 	%r247, %r246, -2;
	setp.lt.u32 	%p93, %r247, 15;
	mov.b32 	%r536, 0;
	mov.u32 	%r528, %r33;
	@%p93 bra 	$L__BB5_51;
	mov.b32 	%r536, 0;
	mov.u32 	%r528, %r33;
$L__BB5_50:
	.pragma "nounroll";
	cvt.s64.s32 	%rd151, %r528;
	add.s64 	%rd152, %rd17, %rd151;
	ld.global.nc.u8 	%rs93, [%rd152];
	cvt.u16.u8 	%rs94, %rs93;
	setp.eq.s16 	%p94, %rs94, 0;
	setp.eq.s16 	%p95, %rs94, 3;
	selp.b32 	%r249, 2, 1, %p95;
	selp.b32 	%r250, 0, %r249, %p94;
	add.s32 	%r251, %r250, %r536;
	ld.global.nc.u8 	%rs95, [%rd152+1];
	cvt.u16.u8 	%rs96, %rs95;
	setp.eq.s16 	%p96, %rs96, 0;
	setp.eq.s16 	%p97, %rs96, 3;
	selp.b32 	%r252, 2, 1, %p97;
	selp.b32 	%r253, 0, %r252, %p96;
	add.s32 	%r254, %r253, %r251;
	ld.global.nc.u8 	%rs97, [%rd152+2];
	cvt.u16.u8 	%rs98, %rs97;
	setp.eq.s16 	%p98, %rs98, 0;
	setp.eq.s16 	%p99, %rs98, 3;
	selp.b32 	%r255, 2, 1, %p99;
	selp.b32 	%r256, 0, %r255, %p98;
	add.s32 	%r257, %r256, %r254;
	ld.global.nc.u8 	%rs99, [%rd152+3];
	cvt.u16.u8 	%rs100, %rs99;
	setp.eq.s16 	%p100, %rs100, 0;
	setp.eq.s16 	%p101, %rs100, 3;
	selp.b32 	%r258, 2, 1, %p101;
	selp.b32 	%r259, 0, %r258, %p100;
	add.s32 	%r260, %r259, %r257;
	ld.global.nc.u8 	%rs101, [%rd152+4];
	cvt.u16.u8 	%rs102, %rs101;
	setp.eq.s16 	%p102, %rs102, 0;
	setp.eq.s16 	%p103, %rs102, 3;
	selp.b32 	%r261, 2, 1, %p103;
	selp.b32 	%r262, 0, %r261, %p102;
	add.s32 	%r263, %r262, %r260;
	ld.global.nc.u8 	%rs103, [%rd152+5];
	cvt.u16.u8 	%rs104, %rs103;
	setp.eq.s16 	%p104, %rs104, 0;
	setp.eq.s16 	%p105, %rs104, 3;
	selp.b32 	%r264, 2, 1, %p105;
	selp.b32 	%r265, 0, %r264, %p104;
	add.s32 	%r266, %r265, %r263;
	ld.global.nc.u8 	%rs105, [%rd152+6];
	cvt.u16.u8 	%rs106, %rs105;
	setp.eq.s16 	%p106, %rs106, 0;
	setp.eq.s16 	%p107, %rs106, 3;
	selp.b32 	%r267, 2, 1, %p107;
	selp.b32 	%r268, 0, %r267, %p106;
	add.s32 	%r269, %r268, %r266;
	ld.global.nc.u8 	%rs107, [%rd152+7];
	cvt.u16.u8 	%rs108, %rs107;
	setp.eq.s16 	%p108, %rs108, 0;
	setp.eq.s16 	%p109, %rs108, 3;
	selp.b32 	%r270, 2, 1, %p109;
	selp.b32 	%r271, 0, %r270, %p108;
	add.s32 	%r272, %r271, %r269;
	ld.global.nc.u8 	%rs109, [%rd152+8];
	cvt.u16.u8 	%rs110, %rs109;
	setp.eq.s16 	%p110, %rs110, 0;
	setp.eq.s16 	%p111, %rs110, 3;
	selp.b32 	%r273, 2, 1, %p111;
	selp.b32 	%r274, 0, %r273, %p110;
	add.s32 	%r275, %r274, %r272;
	ld.global.nc.u8 	%rs111, [%rd152+9];
	cvt.u16.u8 	%rs112, %rs111;
	setp.eq.s16 	%p112, %rs112, 0;
	setp.eq.s16 	%p113, %rs112, 3;
	selp.b32 	%r276, 2, 1, %p113;
	selp.b32 	%r277, 0, %r276, %p112;
	add.s32 	%r278, %r277, %r275;
	ld.global.nc.u8 	%rs113, [%rd152+10];
	cvt.u16.u8 	%rs114, %rs113;
	setp.eq.s16 	%p114, %rs114, 0;
	setp.eq.s16 	%p115, %rs114, 3;
	selp.b32 	%r279, 2, 1, %p115;
	selp.b32 	%r280, 0, %r279, %p114;
	add.s32 	%r281, %r280, %r278;
	ld.global.nc.u8 	%rs115, [%rd152+11];
	cvt.u16.u8 	%rs116, %rs115;
	setp.eq.s16 	%p116, %rs116, 0;
	setp.eq.s16 	%p117, %rs116, 3;
	selp.b32 	%r282, 2, 1, %p117;
	selp.b32 	%r283, 0, %r282, %p116;
	add.s32 	%r284, %r283, %r281;
	ld.global.nc.u8 	%rs117, [%rd152+12];
	cvt.u16.u8 	%rs118, %rs117;
	setp.eq.s16 	%p118, %rs118, 0;
	setp.eq.s16 	%p119, %rs118, 3;
	selp.b32 	%r285, 2, 1, %p119;
	selp.b32 	%r286, 0, %r285, %p118;
	add.s32 	%r287, %r286, %r284;
	ld.global.nc.u8 	%rs119, [%rd152+13];
	cvt.u16.u8 	%rs120, %rs119;
	setp.eq.s16 	%p120, %rs120, 0;
	setp.eq.s16 	%p121, %rs120, 3;
	selp.b32 	%r288, 2, 1, %p121;
	selp.b32 	%r289, 0, %r288, %p120;
	add.s32 	%r290, %r289, %r287;
	ld.global.nc.u8 	%rs121, [%rd152+14];
	cvt.u16.u8 	%rs122, %rs121;
	setp.eq.s16 	%p122, %rs122, 0;
	setp.eq.s16 	%p123, %rs122, 3;
	selp.b32 	%r291, 2, 1, %p123;
	selp.b32 	%r292, 0, %r291, %p122;
	add.s32 	%r293, %r292, %r290;
	ld.global.nc.u8 	%rs123, [%rd152+15];
	cvt.u16.u8 	%rs124, %rs123;
	setp.eq.s16 	%p124, %rs124, 0;
	setp.eq.s16 	%p125, %rs124, 3;
	selp.b32 	%r294, 2, 1, %p125;
	selp.b32 	%r295, 0, %r294, %p124;
	add.s32 	%r536, %r295, %r293;
	add.s32 	%r528, %r528, 16;
	add.s32 	%r296, %r528, %r36;
	add.s32 	%r297, %r16, %r36;
	and.b32  	%r298, %r297, -16;
	setp.ne.s32 	%p126, %r296, %r298;
	@%p126 bra 	$L__BB5_50;
$L__BB5_51:
	setp.eq.s32 	%p127, %r37, 0;
	@%p127 bra 	$L__BB5_61;
	add.s32 	%r300, %r37, -1;
	setp.lt.u32 	%p128, %r300, 7;
	@%p128 bra 	$L__BB5_54;
	cvt.s64.s32 	%rd153, %r528;
	add.s64 	%rd154, %rd17, %rd153;
	ld.global.nc.u8 	%rs125, [%rd154];
	cvt.u16.u8 	%rs126, %rs125;
	setp.eq.s16 	%p129, %rs126, 0;
	setp.eq.s16 	%p130, %rs126, 3;
	selp.b32 	%r301, 2, 1, %p130;
	selp.b32 	%r302, 0, %r301, %p129;
	add.s32 	%r303, %r302, %r536;
	ld.global.nc.u8 	%rs127, [%rd154+1];
	cvt.u16.u8 	%rs128, %rs127;
	setp.eq.s16 	%p131, %rs128, 0;
	setp.eq.s16 	%p132, %rs128, 3;
	selp.b32 	%r304, 2, 1, %p132;
	selp.b32 	%r305, 0, %r304, %p131;
	add.s32 	%r306, %r305, %r303;
	ld.global.nc.u8 	%rs129, [%rd154+2];
	cvt.u16.u8 	%rs130, %rs129;
	setp.eq.s16 	%p133, %rs130, 0;
	setp.eq.s16 	%p134, %rs130, 3;
	selp.b32 	%r307, 2, 1, %p134;
	selp.b32 	%r308, 0, %r307, %p133;
	add.s32 	%r309, %r308, %r306;
	ld.global.nc.u8 	%rs131, [%rd154+3];
	cvt.u16.u8 	%rs132, %rs131;
	setp.eq.s16 	%p135, %rs132, 0;
	setp.eq.s16 	%p136, %rs132, 3;
	selp.b32 	%r310, 2, 1, %p136;
	selp.b32 	%r311, 0, %r310, %p135;
	add.s32 	%r312, %r311, %r309;
	ld.global.nc.u8 	%rs133, [%rd154+4];
	cvt.u16.u8 	%rs134, %rs133;
	setp.eq.s16 	%p137, %rs134, 0;
	setp.eq.s16 	%p138, %rs134, 3;
	selp.b32 	%r313, 2, 1, %p138;
	selp.b32 	%r314, 0, %r313, %p137;
	add.s32 	%r315, %r314, %r312;
	ld.global.nc.u8 	%rs135, [%rd154+5];
	cvt.u16.u8 	%rs136, %rs135;
	setp.eq.s16 	%p139, %rs136, 0;
	setp.eq.s16 	%p140, %rs136, 3;
	selp.b32 	%r316, 2, 1, %p140;
	selp.b32 	%r317, 0, %r316, %p139;
	add.s32 	%r318, %r317, %r315;
	ld.global.nc.u8 	%rs137, [%rd154+6];
	cvt.u16.u8 	%rs138, %rs137;
	setp.eq.s16 	%p141, %rs138, 0;
	setp.eq.s16 	%p142, %rs138, 3;
	selp.b32 	%r319, 2, 1, %p142;
	selp.b32 	%r320, 0, %r319, %p141;
	add.s32 	%r321, %r320, %r318;
	ld.global.nc.u8 	%rs139, [%rd154+7];
	cvt.u16.u8 	%rs140, %rs139;
	setp.eq.s16 	%p143, %rs140, 0;
	setp.eq.s16 	%p144, %rs140, 3;
	selp.b32 	%r322, 2, 1, %p144;
	selp.b32 	%r323, 0, %r322, %p143;
	add.s32 	%r536, %r323, %r321;
	add.s32 	%r528, %r528, 8;
$L__BB5_54:
	setp.eq.s32 	%p145, %r38, 0;
	@%p145 bra 	$L__BB5_61;
	add.s32 	%r325, %r38, -1;
	setp.lt.u32 	%p146, %r325, 3;
	@%p146 bra 	$L__BB5_57;
	cvt.s64.s32 	%rd155, %r528;
	add.s64 	%rd156, %rd17, %rd155;
	ld.global.nc.u8 	%rs141, [%rd156];
	cvt.u16.u8 	%rs142, %rs141;
	setp.eq.s16 	%p147, %rs142, 0;
	setp.eq.s16 	%p148, %rs142, 3;
	selp.b32 	%r326, 2, 1, %p148;
	selp.b32 	%r327, 0, %r326, %p147;
	add.s32 	%r328, %r327, %r536;
	ld.global.nc.u8 	%rs143, [%rd156+1];
	cvt.u16.u8 	%rs144, %rs143;
	setp.eq.s16 	%p149, %rs144, 0;
	setp.eq.s16 	%p150, %rs144, 3;
	selp.b32 	%r329, 2, 1, %p150;
	selp.b32 	%r330, 0, %r329, %p149;
	add.s32 	%r331, %r330, %r328;
	ld.global.nc.u8 	%rs145, [%rd156+2];
	cvt.u16.u8 	%rs146, %rs145;
	setp.eq.s16 	%p151, %rs146, 0;
	setp.eq.s16 	%p152, %rs146, 3;
	selp.b32 	%r332, 2, 1, %p152;
	selp.b32 	%r333, 0, %r332, %p151;
	add.s32 	%r334, %r333, %r331;
	ld.global.nc.u8 	%rs147, [%rd156+3];
	cvt.u16.u8 	%rs148, %rs147;
	setp.eq.s16 	%p153, %rs148, 0;
	setp.eq.s16 	%p154, %rs148, 3;
	selp.b32 	%r335, 2, 1, %p154;
	selp.b32 	%r336, 0, %r335, %p153;
	add.s32 	%r536, %r336, %r334;
	add.s32 	%r528, %r528, 4;
$L__BB5_57:
	setp.eq.s32 	%p155, %r39, 0;
	@%p155 bra 	$L__BB5_61;
	setp.eq.s32 	%p156, %r39, 1;
	cvt.s64.s32 	%rd157, %r528;
	add.s64 	%rd45, %rd17, %rd157;
	ld.global.nc.u8 	%rs149, [%rd45];
	cvt.u16.u8 	%rs150, %rs149;
	setp.eq.s16 	%p157, %rs150, 0;
	setp.eq.s16 	%p158, %rs150, 3;
	selp.b32 	%r337, 2, 1, %p158;
	selp.b32 	%r338, 0, %r337, %p157;
	add.s32 	%r536, %r338, %r536;
	@%p156 bra 	$L__BB5_61;
	setp.eq.s32 	%p159, %r39, 2;
	ld.global.nc.u8 	%rs151, [%rd45+1];
	cvt.u16.u8 	%rs152, %rs151;
	setp.eq.s16 	%p160, %rs152, 0;
	setp.eq.s16 	%p161, %rs152, 3;
	selp.b32 	%r339, 2, 1, %p161;
	selp.b32 	%r340, 0, %r339, %p160;
	add.s32 	%r536, %r340, %r536;
	@%p159 bra 	$L__BB5_61;
	ld.global.nc.u8 	%rs153, [%rd45+2];
	cvt.u16.u8 	%rs154, %rs153;
	setp.eq.s16 	%p162, %rs154, 0;
	setp.eq.s16 	%p163, %rs154, 3;
	selp.b32 	%r341, 2, 1, %p163;
	selp.b32 	%r342, 0, %r341, %p162;
	add.s32 	%r536, %r342, %r536;
$L__BB5_61:
	mov.f64 	%fd60, 0d3FF3988E1409212E;
	div.rn.f64 	%fd61, %fd60, %fd1;
	setp.eq.s16 	%p164, %rs5, 3;
	setp.eq.s16 	%p165, %rs87, 3;
	setp.lt.s32 	%p166, %r15, 2;
	setp.lt.s32 	%p167, %r13, %r14;
	selp.u32 	%r343, -1, 0, %p164;
	selp.u32 	%r344, -1, 0, %p165;
	add.s32 	%r345, %r343, %r344;
	selp.b32 	%r346, %r345, 0, %p167;
	add.s32 	%r347, %r536, %r346;
	and.b32  	%r348, %r347, 1;
	setp.eq.b32 	%p168, %r348, 1;
	neg.f64 	%fd62, %fd61;
	selp.f64 	%fd2, %fd62, %fd61, %p168;
	@%p166 bra 	$L__BB5_65;
	mov.b32 	%r537, 1;
	bra.uni 	$L__BB5_64;
$L__BB5_63:
	add.s32 	%r537, %r537, 1;
	setp.eq.s32 	%p170, %r537, %r15;
	@%p170 bra 	$L__BB5_65;
$L__BB5_64:
	mul.wide.u32 	%rd158, %r537, 4;
	add.s64 	%rd159, %rd18, %rd158;
	ld.global.nc.u32 	%r350, [%rd159];
	mul.wide.s32 	%rd160, %r350, 2;
	add.s64 	%rd161, %rd6, %rd160;
	ld.global.nc.u16 	%rs156, [%rd161];
	add.s64 	%rd162, %rd11, %rd158;
	ld.local.u32 	%r351, [%rd162];
	mul.wide.s32 	%rd163, %r351, 2;
	add.s64 	%rd164, %rd7, %rd163;
	ld.global.nc.u16 	%rs157, [%rd164];
	setp.eq.s16 	%p169, %rs156, %rs157;
	@%p169 bra 	$L__BB5_63;
	bra.uni 	$L__BB5_186;
$L__BB5_65:
	setp.ge.s32 	%p171, %r13, %r14;
	@%p171 bra 	$L__BB5_101;
	ld.global.nc.u32 	%r421, [%rd40];
	mul.wide.s32 	%rd214, %r421, 2;
	add.s64 	%rd46, %rd6, %rd214;
	ld.global.nc.u32 	%r422, [%rd40+4];
	mul.wide.s32 	%rd215, %r422, 2;
	add.s64 	%rd216, %rd6, %rd215;
	ld.global.nc.u16 	%rs6, [%rd216];
	ld.local.u32 	%r423, [%rd41];
	mul.wide.s32 	%rd217, %r423, 2;
	add.s64 	%rd218, %rd7, %rd217;
	ld.global.nc.u16 	%rs7, [%rd218];
	ld.local.u32 	%r424, [%rd41+4];
	mul.wide.s32 	%rd219, %r424, 2;
	add.s64 	%rd220, %rd7, %rd219;
	ld.global.nc.u16 	%rs8, [%rd220];
	mov.f64 	%fd157, 0d0000000000000000;
	@%p164 bra 	$L__BB5_69;
	ld.global.nc.u16 	%rs181, [%rd46];
	setp.ne.s16 	%p224, %rs6, %rs181;
	@%p224 bra 	$L__BB5_72;
	cvt.rn.f64.s16 	%fd91, %rs8;
	add.f64 	%fd92, %fd91, 0d3FF0000000000000;
	sqrt.rn.f64 	%fd157, %fd92;
	bra.uni 	$L__BB5_72;
$L__BB5_69:
	setp.ne.s16 	%p225, %rs8, %rs7;
	@%p225 bra 	$L__BB5_72;
	not.b16 	%rs182, %rs6;
	cvt.s32.s16 	%r425, %rs182;
	cvt.s32.s16 	%r426, %rs7;
	add.s32 	%r427, %r426, %r425;
	and.b32  	%r428, %r427, 1;
	setp.eq.b32 	%p226, %r428, 1;
	and.b32  	%r429, %r427, 2;
	setp.eq.s32 	%p227, %r429, 0;
	selp.f64 	%fd95, 0d3FF0000000000000, 0dBFF0000000000000, %p227;
	selp.f64 	%fd4, 0d0000000000000000, %fd95, %p226;
	setp.eq.f64 	%p228, %fd4, 0d0000000000000000;
	@%p228 bra 	$L__BB5_72;
	cvt.rn.f64.s16 	%fd96, %rs6;
	add.f64 	%fd97, %fd96, 0d3FF0000000000000;
	sqrt.rn.f64 	%fd98, %fd97;
	mul.f64 	%fd157, %fd98, %fd4;
$L__BB5_72:
	mul.f64 	%fd158, %fd2, %fd157;
	setp.eq.f64 	%p229, %fd158, 0d0000000000000000;
	@%p229 bra 	$L__BB5_186;
	setp.ge.s32 	%p230, %r35, %r14;
	@%p230 bra 	$L__BB5_81;
	mov.u32 	%r538, %r35;
$L__BB5_75:
	cvt.s64.s32 	%rd221, %r538;
	add.s64 	%rd222, %rd17, %rd221;
	ld.global.nc.u8 	%rs184, [%rd222];
	cvt.u16.u8 	%rs183, %rs184;
	setp.eq.s16 	%p231, %rs183, 0;
	@%p231 bra 	$L__BB5_80;
	setp.eq.s16 	%p232, %rs183, 3;
	@%p232 bra 	$L__BB5_80;
	mul.wide.s32 	%rd223, %r538, 4;
	add.s64 	%rd224, %rd18, %rd223;
	ld.global.nc.u32 	%r430, [%rd224];
	mul.wide.s32 	%rd225, %r430, 2;
	add.s64 	%rd226, %rd6, %rd225;
	ld.global.nc.u16 	%rs185, [%rd226];
	cvt.s32.s16 	%r96, %rs185;
	ld.global.nc.u32 	%r431, [%rd224+4];
	mul.wide.s32 	%rd227, %r431, 2;
	add.s64 	%rd228, %rd6, %rd227;
	ld.global.nc.u16 	%rs187, [%rd228];
	cvt.s32.s16 	%r432, %rs187;
	add.s64 	%rd229, %rd11, %rd223;
	ld.local.u32 	%r433, [%rd229];
	mul.wide.s32 	%rd230, %r433, 2;
	add.s64 	%rd231, %rd7, %rd230;
	ld.global.nc.u16 	%rs189, [%rd231];
	cvt.s32.s16 	%r97, %rs189;
	ld.local.u32 	%r434, [%rd229+4];
	mul.wide.s32 	%rd232, %r434, 2;
	add.s64 	%rd233, %rd7, %rd232;
	ld.global.nc.u16 	%rs191, [%rd233];
	cvt.s32.s16 	%r435, %rs191;
	sub.s32 	%r436, %r432, %r96;
	sub.s32 	%r437, %r435, %r97;
	setp.eq.s32 	%p233, %r436, -1;
	selp.b32 	%r438, 1, -1, %p233;
	setp.eq.s32 	%p234, %r436, 1;
	selp.b32 	%r98, 0, %r438, %p234;
	setp.eq.s32 	%p235, %r437, -1;
	selp.b32 	%r439, 1, -1, %p235;
	setp.eq.s32 	%p236, %r437, 1;
	selp.b32 	%r440, 0, %r439, %p236;
	or.b32  	%r441, %r98, %r440;
	setp.lt.s32 	%p237, %r441, 0;
	max.u32 	%r442, %r96, %r432;
	setp.gt.u32 	%p238, %r442, %r153;
	or.pred  	%p239, %p238, %p237;
	setp.lt.u32 	%p240, %r153, %r97;
	or.pred  	%p241, %p239, %p240;
	setp.lt.u32 	%p242, %r153, %r435;
	or.pred  	%p243, %p241, %p242;
	@%p243 bra 	$L__BB5_186;
	mad.lo.s32 	%r443, %r4, %r96, %r97;
	shl.b32 	%r444, %r443, 2;
	shl.b32 	%r445, %r98, 1;
	add.s32 	%r446, %r445, %r444;
	add.s32 	%r447, %r446, %r440;
	mul.wide.s32 	%rd234, %r447, 4;
	add.s64 	%rd235, %rd4, %rd234;
	ld.global.nc.f32 	%f1, [%rd235];
	setp.eq.f32 	%p244, %f1, 0f00000000;
	@%p244 bra 	$L__BB5_186;
	cvt.f64.f32 	%fd99, %f1;
	mul.f64 	%fd158, %fd158, %fd99;
$L__BB5_80:
	add.s32 	%r538, %r538, 1;
	setp.lt.s32 	%p245, %r538, %r14;
	@%p245 bra 	$L__BB5_75;
$L__BB5_81:
	ld.global.nc.u32 	%r448, [%rd38];
	mul.wide.s32 	%rd236, %r448, 2;
	add.s64 	%rd237, %rd6, %rd236;
	ld.global.nc.u16 	%rs9, [%rd237];
	cvt.s32.s16 	%r101, %rs9;
	ld.global.nc.u32 	%r449, [%rd38+4];
	mul.wide.s32 	%rd238, %r449, 2;
	add.s64 	%rd239, %rd6, %rd238;
	ld.global.nc.u16 	%rs10, [%rd239];
	cvt.s32.s16 	%r102, %rs10;
	ld.local.u32 	%r450, [%rd39];
	mul.wide.s32 	%rd240, %r450, 2;
	add.s64 	%rd241, %rd7, %rd240;
	ld.global.nc.u16 	%rs11, [%rd241];
	cvt.s32.s16 	%r103, %rs11;
	ld.local.u32 	%r451, [%rd39+4];
	mul.wide.s32 	%rd242, %r451, 2;
	add.s64 	%rd243, %rd7, %rd242;
	ld.global.nc.u16 	%rs12, [%rd243];
	cvt.s32.s16 	%r104, %rs12;
	mov.f64 	%fd163, 0d0000000000000000;
	@%p63 bra 	$L__BB5_87;
	setp.ne.s16 	%p252, %rs10, %rs9;
	@%p252 bra 	$L__BB5_92;
	add.s32 	%r462, %r104, %r102;
	and.b32  	%r463, %r462, 1;
	setp.eq.b32 	%p253, %r463, 1;
	and.b32  	%r464, %r462, 2;
	setp.eq.s32 	%p254, %r464, 0;
	selp.f64 	%fd110, 0d3FF0000000000000, 0dBFF0000000000000, %p254;
	selp.f64 	%fd12, 0d0000000000000000, %fd110, %p253;
	setp.eq.f64 	%p255, %fd12, 0d0000000000000000;
	@%p255 bra 	$L__BB5_92;
	max.u32 	%r466, %r103, %r102;
	max.u32 	%r468, %r466, %r104;
	setp.gt.u32 	%p256, %r468, %r153;
	mov.f64 	%fd161, 0d0000000000000000;
	@%p256 bra 	$L__BB5_86;
	mad.lo.s32 	%r469, %r4, %r103, %r102;
	mad.lo.s32 	%r470, %r469, %r4, %r104;
	mul.wide.s32 	%rd246, %r470, 4;
	add.s64 	%rd247, %rd5, %rd246;
	ld.global.nc.f32 	%f8, [%rd247];
	cvt.f64.f32 	%fd161, %f8;
$L__BB5_86:
	cvt.rn.f64.s16 	%fd112, %rs12;
	add.f64 	%fd113, %fd112, 0d3FF0000000000000;
	sqrt.rn.f64 	%fd114, %fd113;
	mul.f64 	%fd115, %fd114, %fd12;
	mul.f64 	%fd163, %fd115, %fd161;
	bra.uni 	$L__BB5_92;
$L__BB5_87:
	setp.ne.s16 	%p247, %rs12, %rs11;
	@%p247 bra 	$L__BB5_92;
	add.s32 	%r452, %r101, %r103;
	add.s32 	%r453, %r452, -1;
	and.b32  	%r454, %r453, 1;
	setp.eq.b32 	%p248, %r454, 1;
	and.b32  	%r455, %r453, 2;
	setp.eq.s32 	%p249, %r455, 0;
	selp.f64 	%fd102, 0d3FF0000000000000, 0dBFF0000000000000, %p249;
	selp.f64 	%fd16, 0d0000000000000000, %fd102, %p248;
	setp.eq.f64 	%p250, %fd16, 0d0000000000000000;
	@%p250 bra 	$L__BB5_92;
	max.u32 	%r457, %r101, %r103;
	max.u32 	%r459, %r457, %r102;
	setp.gt.u32 	%p251, %r459, %r153;
	mov.f64 	%fd162, 0d0000000000000000;
	@%p251 bra 	$L__BB5_91;
	mad.lo.s32 	%r460, %r4, %r101, %r103;
	mad.lo.s32 	%r461, %r460, %r4, %r102;
	mul.wide.s32 	%rd244, %r461, 4;
	add.s64 	%rd245, %rd5, %rd244;
	ld.global.nc.f32 	%f7, [%rd245];
	cvt.f64.f32 	%fd162, %f7;
$L__BB5_91:
	cvt.rn.f64.s16 	%fd104, %rs10;
	add.f64 	%fd105, %fd104, 0d3FF0000000000000;
	sqrt.rn.f64 	%fd106, %fd105;
	mul.f64 	%fd107, %fd106, %fd16;
	mul.f64 	%fd163, %fd107, %fd162;
$L__BB5_92:
	mul.f64 	%fd175, %fd158, %fd163;
	setp.eq.f64 	%p257, %fd175, 0d0000000000000000;
	@%p257 bra 	$L__BB5_186;
	setp.ge.s32 	%p258, %r34, %r149;
	@%p258 bra 	$L__BB5_136;
	mov.u32 	%r539, %r34;
$L__BB5_95:
	cvt.s64.s32 	%rd248, %r539;
	add.s64 	%rd249, %rd17, %rd248;
	ld.global.nc.u8 	%rs195, [%rd249];
	cvt.u16.u8 	%rs194, %rs195;
	setp.eq.s16 	%p259, %rs194, 0;
	@%p259 bra 	$L__BB5_100;
	setp.eq.s16 	%p260, %rs194, 3;
	@%p260 bra 	$L__BB5_100;
	mul.wide.s32 	%rd250, %r539, 4;
	add.s64 	%rd251, %rd18, %rd250;
	ld.global.nc.u32 	%r471, [%rd251];
	mul.wide.s32 	%rd252, %r471, 2;
	add.s64 	%rd253, %rd6, %rd252;
	ld.global.nc.u16 	%rs196, [%rd253];
	cvt.s32.s16 	%r106, %rs196;
	ld.global.nc.u32 	%r472, [%rd251+4];
	mul.wide.s32 	%rd254, %r472, 2;
	add.s64 	%rd255, %rd6, %rd254;
	ld.global.nc.u16 	%rs198, [%rd255];
	cvt.s32.s16 	%r473, %rs198;
	add.s64 	%rd256, %rd11, %rd250;
	ld.local.u32 	%r474, [%rd256];
	mul.wide.s32 	%rd257, %r474, 2;
	add.s64 	%rd258, %rd7, %rd257;
	ld.global.nc.u16 	%rs200, [%rd258];
	cvt.s32.s16 	%r107, %rs200;
	ld.local.u32 	%r475, [%rd256+4];
	mul.wide.s32 	%rd259, %r475, 2;
	add.s64 	%rd260, %rd7, %rd259;
	ld.global.nc.u16 	%rs202, [%rd260];
	cvt.s32.s16 	%r476, %rs202;
	sub.s32 	%r477, %r473, %r106;
	sub.s32 	%r478, %r476, %r107;
	setp.eq.s32 	%p261, %r477, -1;
	selp.b32 	%r479, 1, -1, %p261;
	setp.eq.s32 	%p262, %r477, 1;
	selp.b32 	%r108, 0, %r479, %p262;
	setp.eq.s32 	%p263, %r478, -1;
	selp.b32 	%r480, 1, -1, %p263;
	setp.eq.s32 	%p264, %r478, 1;
	selp.b32 	%r481, 0, %r480, %p264;
	or.b32  	%r482, %r108, %r481;
	setp.lt.s32 	%p265, %r482, 0;
	max.u32 	%r483, %r106, %r473;
	setp.gt.u32 	%p266, %r483, %r153;
	or.pred  	%p267, %p266, %p265;
	setp.lt.u32 	%p268, %r153, %r107;
	or.pred  	%p269, %p267, %p268;
	setp.lt.u32 	%p270, %r153, %r476;
	or.pred  	%p271, %p269, %p270;
	@%p271 bra 	$L__BB5_186;
	add.s32 	%r484, %r4, %r106;
	mad.lo.s32 	%r485, %r484, %r4, %r107;
	shl.b32 	%r486, %r485, 2;
	shl.b32 	%r487, %r108, 1;
	add.s32 	%r488, %r487, %r486;
	add.s32 	%r489, %r488, %r481;
	mul.wide.s32 	%rd261, %r489, 4;
	add.s64 	%rd262, %rd4, %rd261;
	ld.global.nc.f32 	%f2, [%rd262];
	setp.eq.f32 	%p272, %f2, 0f00000000;
	@%p272 bra 	$L__BB5_186;
	cvt.f64.f32 	%fd116, %f2;
	mul.f64 	%fd175, %fd175, %fd116;
$L__BB5_100:
	add.s32 	%r539, %r539, 1;
	setp.lt.s32 	%p273, %r539, %r149;
	@%p273 bra 	$L__BB5_95;
	bra.uni 	$L__BB5_136;
$L__BB5_101:
	ld.global.nc.u32 	%r352, [%rd38];
	mul.wide.s32 	%rd165, %r352, 2;
	add.s64 	%rd47, %rd6, %rd165;
	ld.global.nc.u32 	%r353, [%rd38+4];
	mul.wide.s32 	%rd166, %r353, 2;
	add.s64 	%rd167, %rd6, %rd166;
	ld.global.nc.u16 	%rs13, [%rd167];
	ld.local.u32 	%r354, [%rd39];
	mul.wide.s32 	%rd168, %r354, 2;
	add.s64 	%rd169, %rd7, %rd168;
	ld.global.nc.u16 	%rs14, [%rd169];
	ld.local.u32 	%r355, [%rd39+4];
	mul.wide.s32 	%rd170, %r355, 2;
	add.s64 	%rd171, %rd7, %rd170;
	ld.global.nc.u16 	%rs15, [%rd171];
	mov.f64 	%fd166, 0d0000000000000000;
	@%p63 bra 	$L__BB5_104;
	ld.global.nc.u16 	%rs160, [%rd47];
	setp.ne.s16 	%p177, %rs13, %rs160;
	@%p177 bra 	$L__BB5_107;
	cvt.rn.f64.s16 	%fd70, %rs15;
	add.f64 	%fd71, %fd70, 0d3FF0000000000000;
	sqrt.rn.f64 	%fd166, %fd71;
	bra.uni 	$L__BB5_107;
$L__BB5_104:
	setp.ne.s16 	%p173, %rs15, %rs14;
	@%p173 bra 	$L__BB5_107;
	not.b16 	%rs159, %rs13;
	cvt.s32.s16 	%r356, %rs159;
	cvt.s32.s16 	%r357, %rs14;
	add.s32 	%r358, %r357, %r356;
	and.b32  	%r359, %r358, 1;
	setp.eq.b32 	%p174, %r359, 1;
	and.b32  	%r360, %r358, 2;
	setp.eq.s32 	%p175, %r360, 0;
	selp.f64 	%fd65, 0d3FF0000000000000, 0dBFF0000000000000, %p175;
	selp.f64 	%fd26, 0d0000000000000000, %fd65, %p174;
	setp.eq.f64 	%p176, %fd26, 0d0000000000000000;
	@%p176 bra 	$L__BB5_107;
	cvt.rn.f64.s16 	%fd66, %rs13;
	add.f64 	%fd67, %fd66, 0d3FF0000000000000;
	sqrt.rn.f64 	%fd68, %fd67;
	mul.f64 	%fd166, %fd68, %fd26;
$L__BB5_107:
	mul.f64 	%fd167, %fd2, %fd166;
	setp.eq.f64 	%p178, %fd167, 0d0000000000000000;
	@%p178 bra 	$L__BB5_186;
	setp.ge.s32 	%p179, %r34, %r13;
	@%p179 bra 	$L__BB5_116;
	mov.u32 	%r540, %r34;
$L__BB5_110:
	cvt.s64.s32 	%rd172, %r540;
	add.s64 	%rd173, %rd17, %rd172;
	ld.global.nc.u8 	%rs162, [%rd173];
	cvt.u16.u8 	%rs161, %rs162;
	setp.eq.s16 	%p180, %rs161, 0;
	@%p180 bra 	$L__BB5_115;
	setp.eq.s16 	%p181, %rs161, 3;
	@%p181 bra 	$L__BB5_115;
	mul.wide.s32 	%rd174, %r540, 4;
	add.s64 	%rd175, %rd18, %rd174;
	ld.global.nc.u32 	%r361, [%rd175];
	mul.wide.s32 	%rd176, %r361, 2;
	add.s64 	%rd177, %rd6, %rd176;
	ld.global.nc.u16 	%rs163, [%rd177];
	cvt.s32.s16 	%r112, %rs163;
	ld.global.nc.u32 	%r362, [%rd175+4];
	mul.wide.s32 	%rd178, %r362, 2;
	add.s64 	%rd179, %rd6, %rd178;
	ld.global.nc.u16 	%rs165, [%rd179];
	cvt.s32.s16 	%r363, %rs165;
	add.s64 	%rd180, %rd11, %rd174;
	ld.local.u32 	%r364, [%rd180];
	mul.wide.s32 	%rd181, %r364, 2;
	add.s64 	%rd182, %rd7, %rd181;
	ld.global.nc.u16 	%rs167, [%rd182];
	cvt.s32.s16 	%r113, %rs167;
	ld.local.u32 	%r365, [%rd180+4];
	mul.wide.s32 	%rd183, %r365, 2;
	add.s64 	%rd184, %rd7, %rd183;
	ld.global.nc.u16 	%rs169, [%rd184];
	cvt.s32.s16 	%r366, %rs169;
	sub.s32 	%r367, %r363, %r112;
	sub.s32 	%r368, %r366, %r113;
	setp.eq.s32 	%p182, %r367, -1;
	selp.b32 	%r369, 1, -1, %p182;
	setp.eq.s32 	%p183, %r367, 1;
	selp.b32 	%r114, 0, %r369, %p183;
	setp.eq.s32 	%p184, %r368, -1;
	selp.b32 	%r370, 1, -1, %p184;
	setp.eq.s32 	%p185, %r368, 1;
	selp.b32 	%r371, 0, %r370, %p185;
	or.b32  	%r372, %r114, %r371;
	setp.lt.s32 	%p186, %r372, 0;
	max.u32 	%r373, %r112, %r363;
	setp.gt.u32 	%p187, %r373, %r153;
	or.pred  	%p188, %p187, %p186;
	setp.lt.u32 	%p189, %r153, %r113;
	or.pred  	%p190, %p188, %p189;
	setp.lt.u32 	%p191, %r153, %r366;
	or.pred  	%p192, %p190, %p191;
	@%p192 bra 	$L__BB5_186;
	mad.lo.s32 	%r374, %r4, %r112, %r113;
	shl.b32 	%r375, %r374, 2;
	shl.b32 	%r376, %r114, 1;
	add.s32 	%r377, %r376, %r375;
	add.s32 	%r378, %r377, %r371;
	mul.wide.s32 	%rd185, %r378, 4;
	add.s64 	%rd186, %rd4, %rd185;
	ld.global.nc.f32 	%f3, [%rd186];
	setp.eq.f32 	%p193, %f3, 0f00000000;
	@%p193 bra 	$L__BB5_186;
	cvt.f64.f32 	%fd72, %f3;
	mul.f64 	%fd167, %fd167, %fd72;
$L__BB5_115:
	add.s32 	%r540, %r540, 1;
	setp.lt.s32 	%p194, %r540, %r13;
	@%p194 bra 	$L__BB5_110;
$L__BB5_116:
	ld.global.nc.u32 	%r379, [%rd40];
	mul.wide.s32 	%rd187, %r379, 2;
	add.s64 	%rd188, %rd6, %rd187;
	ld.global.nc.u16 	%rs16, [%rd188];
	cvt.s32.s16 	%r117, %rs16;
	ld.global.nc.u32 	%r380, [%rd40+4];
	mul.wide.s32 	%rd189, %r380, 2;
	add.s64 	%rd190, %rd6, %rd189;
	ld.global.nc.u16 	%rs17, [%rd190];
	cvt.s32.s16 	%r118, %rs17;
	ld.local.u32 	%r381, [%rd41];
	mul.wide.s32 	%rd191, %r381, 2;
	add.s64 	%rd192, %rd7, %rd191;
	ld.global.nc.u16 	%rs18, [%rd192];
	cvt.s32.s16 	%r119, %rs18;
	ld.local.u32 	%r382, [%rd41+4];
	mul.wide.s32 	%rd193, %r382, 2;
	add.s64 	%rd194, %rd7, %rd193;
	ld.global.nc.u16 	%rs19, [%rd194];
	cvt.s32.s16 	%r120, %rs19;
	mov.f64 	%fd172, 0d0000000000000000;
	@%p164 bra 	$L__BB5_122;
	setp.ne.s16 	%p196, %rs17, %rs16;
	@%p196 bra 	$L__BB5_127;
	add.s32 	%r383, %r120, %r118;
	and.b32  	%r384, %r383, 1;
	setp.eq.b32 	%p197, %r384, 1;
	and.b32  	%r385, %r383, 2;
	setp.eq.s32 	%p198, %r385, 0;
	selp.f64 	%fd75, 0d3FF0000000000000, 0dBFF0000000000000, %p198;
	selp.f64 	%fd34, 0d0000000000000000, %fd75, %p197;
	setp.eq.f64 	%p199, %fd34, 0d0000000000000000;
	@%p199 bra 	$L__BB5_127;
	max.u32 	%r387, %r119, %r118;
	max.u32 	%r389, %r387, %r120;
	setp.gt.u32 	%p200, %r389, %r153;
	mov.f64 	%fd170, 0d0000000000000000;
	@%p200 bra 	$L__BB5_121;
	mad.lo.s32 	%r390, %r4, %r119, %r118;
	mad.lo.s32 	%r391, %r390, %r4, %r120;
	mul.wide.s32 	%rd195, %r391, 4;
	add.s64 	%rd196, %rd5, %rd195;
	ld.global.nc.f32 	%f5, [%rd196];
	cvt.f64.f32 	%fd170, %f5;
$L__BB5_121:
	cvt.rn.f64.s16 	%fd77, %rs19;
	add.f64 	%fd78, %fd77, 0d3FF0000000000000;
	sqrt.rn.f64 	%fd79, %fd78;
	mul.f64 	%fd80, %fd79, %fd34;
	mul.f64 	%fd172, %fd80, %fd170;
	bra.uni 	$L__BB5_127;
$L__BB5_122:
	setp.ne.s16 	%p201, %rs19, %rs18;
	@%p201 bra 	$L__BB5_127;
	add.s32 	%r392, %r117, %r119;
	add.s32 	%r393, %r392, -1;
	and.b32  	%r394, %r393, 1;
	setp.eq.b32 	%p202, %r394, 1;
	and.b32  	%r395, %r393, 2;
	setp.eq.s32 	%p203, %r395, 0;
	selp.f64 	%fd83, 0d3FF0000000000000, 0dBFF0000000000000, %p203;
	selp.f64 	%fd38, 0d0000000000000000, %fd83, %p202;
	setp.eq.f64 	%p204, %fd38, 0d0000000000000000;
	@%p204 bra 	$L__BB5_127;
	max.u32 	%r397, %r117, %r119;
	max.u32 	%r399, %r397, %r118;
	setp.gt.u32 	%p205, %r399, %r153;
	mov.f64 	%fd171, 0d0000000000000000;
	@%p205 bra 	$L__BB5_126;
	mad.lo.s32 	%r400, %r4, %r117, %r119;
	mad.lo.s32 	%r401, %r400, %r4, %r118;
	mul.wide.s32 	%rd197, %r401, 4;
	add.s64 	%rd198, %rd5, %rd197;
	ld.global.nc.f32 	%f6, [%rd198];
	cvt.f64.f32 	%fd171, %f6;
$L__BB5_126:
	cvt.rn.f64.s16 	%fd85, %rs17;
	add.f64 	%fd86, %fd85, 0d3FF0000000000000;
	sqrt.rn.f64 	%fd87, %fd86;
	mul.f64 	%fd88, %fd87, %fd38;
	mul.f64 	%fd172, %fd88, %fd171;
$L__BB5_127:
	mul.f64 	%fd175, %fd167, %fd172;
	setp.eq.f64 	%p206, %fd175, 0d0000000000000000;
	@%p206 bra 	$L__BB5_186;
	setp.ge.s32 	%p207, %r35, %r149;
	@%p207 bra 	$L__BB5_136;
	mov.u32 	%r541, %r35;
$L__BB5_130:
	cvt.s64.s32 	%rd199, %r541;
	add.s64 	%rd200, %rd17, %rd199;
	ld.global.nc.u8 	%rs172, [%rd200];
	cvt.u16.u8 	%rs171, %rs172;
	setp.eq.s16 	%p208, %rs171, 0;
	@%p208 bra 	$L__BB5_135;
	setp.eq.s16 	%p209, %rs171, 3;
	@%p209 bra 	$L__BB5_135;
	mul.wide.s32 	%rd201, %r541, 4;
	add.s64 	%rd202, %rd18, %rd201;
	ld.global.nc.u32 	%r402, [%rd202];
	mul.wide.s32 	%rd203, %r402, 2;
	add.s64 	%rd204, %rd6, %rd203;
	ld.global.nc.u16 	%rs173, [%rd204];
	cvt.s32.s16 	%r122, %rs173;
	ld.global.nc.u32 	%r403, [%rd202+4];
	mul.wide.s32 	%rd205, %r403, 2;
	add.s64 	%rd206, %rd6, %rd205;
	ld.global.nc.u16 	%rs175, [%rd206];
	cvt.s32.s16 	%r404, %rs175;
	add.s64 	%rd207, %rd11, %rd201;
	ld.local.u32 	%r405, [%rd207];
	mul.wide.s32 	%rd208, %r405, 2;
	add.s64 	%rd209, %rd7, %rd208;
	ld.global.nc.u16 	%rs177, [%rd209];
	cvt.s32.s16 	%r123, %rs177;
	ld.local.u32 	%r406, [%rd207+4];
	mul.wide.s32 	%rd210, %r406, 2;
	add.s64 	%rd211, %rd7, %rd210;
	ld.global.nc.u16 	%rs179, [%rd211];
	cvt.s32.s16 	%r407, %rs179;
	sub.s32 	%r408, %r404, %r122;
	sub.s32 	%r409, %r407, %r123;
	setp.eq.s32 	%p210, %r408, -1;
	selp.b32 	%r410, 1, -1, %p210;
	setp.eq.s32 	%p211, %r408, 1;
	selp.b32 	%r124, 0, %r410, %p211;
	setp.eq.s32 	%p212, %r409, -1;
	selp.b32 	%r411, 1, -1, %p212;
	setp.eq.s32 	%p213, %r409, 1;
	selp.b32 	%r412, 0, %r411, %p213;
	or.b32  	%r413, %r124, %r412;
	setp.lt.s32 	%p214, %r413, 0;
	max.u32 	%r414, %r122, %r404;
	setp.gt.u32 	%p215, %r414, %r153;
	or.pred  	%p216, %p215, %p214;
	setp.lt.u32 	%p217, %r153, %r123;
	or.pred  	%p218, %p216, %p217;
	setp.lt.u32 	%p219, %r153, %r407;
	or.pred  	%p220, %p218, %p219;
	@%p220 bra 	$L__BB5_186;
	add.s32 	%r415, %r4, %r122;
	mad.lo.s32 	%r416, %r415, %r4, %r123;
	shl.b32 	%r417, %r416, 2;
	shl.b32 	%r418, %r124, 1;
	add.s32 	%r419, %r418, %r417;
	add.s32 	%r420, %r419, %r412;
	mul.wide.s32 	%rd212, %r420, 4;
	add.s64 	%rd213, %rd4, %rd212;
	ld.global.nc.f32 	%f4, [%rd213];
	setp.eq.f32 	%p221, %f4, 0f00000000;
	@%p221 bra 	$L__BB5_186;
	cvt.f64.f32 	%fd89, %f4;
	mul.f64 	%fd175, %fd175, %fd89;
$L__BB5_135:
	add.s32 	%r541, %r541, 1;
	setp.ne.s32 	%p222, %r541, %r149;
	@%p222 bra 	$L__BB5_130;
$L__BB5_136:
	setp.eq.f64 	%p274, %fd175, 0d0000000000000000;
	@%p274 bra 	$L__BB5_186;
	mov.b32 	%r542, 0;
$L__BB5_138:
	cvt.u64.u32 	%rd48, %r542;
	mad.lo.s64 	%rd263, %rd48, %rd16, %rd26;
	mad.lo.s64 	%rd264, %rd263, %rd16, %rd28;
	shl.b64 	%rd265, %rd264, 3;
	add.s64 	%rd266, %rd23, %rd265;
	ld.global.nc.f64 	%fd48, [%rd266];
	add.s64 	%rd267, %rd24, %rd265;
	ld.global.nc.f64 	%fd117, [%rd267];
	setp.eq.f64 	%p275, %fd48, 0d0000000000000000;
	setp.eq.f64 	%p276, %fd117, 0d0000000000000000;
	and.pred  	%p277, %p275, %p276;
	@%p277 bra 	$L__BB5_185;
	setp.lt.s32 	%p278, %r151, 1;
	@%p278 bra 	$L__BB5_185;
	setp.lt.s32 	%p279, %r152, 1;
	@%p279 bra 	$L__BB5_185;
	mov.b32 	%r543, 0;
$L__BB5_142:
	cvt.u64.u32 	%rd49, %r543;
	cvt.u64.u32 	%rd268, %r513;
	mad.lo.s64 	%rd269, %rd268, %rd19, %rd49;
	shl.b64 	%rd270, %rd269, 3;
	add.s64 	%rd271, %rd25, %rd270;
	ld.global.nc.f64 	%fd50, [%rd271];
	setp.eq.f64 	%p280, %fd50, 0d0000000000000000;
	@%p280 bra 	$L__BB5_184;
	setp.lt.u32 	%p281, %r152, 4;
	mad.lo.s64 	%rd272, %rd48, %rd19, %rd49;
	mul.lo.s64 	%rd50, %rd272, %rd20;
	mul.f64 	%fd51, %fd175, %fd50;
	mov.b32 	%r545, 0;
	@%p281 bra 	$L__BB5_166;
	mov.b32 	%r544, 0;
$L__BB5_145:
	cvt.u64.u32 	%rd273, %r544;
	add.s64 	%rd274, %rd21, %rd273;
	shl.b64 	%rd275, %rd274, 3;
	add.s64 	%rd51, %rd3, %rd275;
	ld.global.nc.f64 	%fd118, [%rd51];
	mul.f64 	%fd52, %fd51, %fd118;
	setp.eq.f64 	%p282, %fd52, 0d0000000000000000;
	add.s64 	%rd276, %rd50, %rd273;
	shl.b64 	%rd277, %rd276, 3;
	add.s64 	%rd52, %rd2, %rd277;
	add.s64 	%rd53, %rd1, %rd277;
	@%p282 bra 	$L__BB5_150;
	@%p275 bra 	$L__BB5_148;
	mul.f64 	%fd119, %fd48, %fd52;
	atom.global.add.f64 	%fd120, [%rd52], %fd119;
$L__BB5_148:
	@%p276 bra 	$L__BB5_150;
	mul.f64 	%fd121, %fd117, %fd52;
	atom.global.add.f64 	%fd122, [%rd53], %fd121;
$L__BB5_150:
	ld.global.nc.f64 	%fd123, [%rd51+8];
	mul.f64 	%fd53, %fd51, %fd123;
	setp.eq.f64 	%p285, %fd53, 0d0000000000000000;
	@%p285 bra 	$L__BB5_155;
	@%p275 bra 	$L__BB5_153;
	mul.f64 	%fd124, %fd48, %fd53;
	atom.global.add.f64 	%fd125, [%rd52+8], %fd124;
$L__BB5_153:
	@%p276 bra 	$L__BB5_155;
	mul.f64 	%fd126, %fd117, %fd53;
	atom.global.add.f64 	%fd127, [%rd53+8], %fd126;
$L__BB5_155:
	ld.global.nc.f64 	%fd128, [%rd51+16];
	mul.f64 	%fd54, %fd51, %fd128;
	setp.eq.f64 	%p288, %fd54, 0d0000000000000000;
	@%p288 bra 	$L__BB5_160;
	@%p275 bra 	$L__BB5_158;
	mul.f64 	%fd129, %fd48, %fd54;
	atom.global.add.f64 	%fd130, [%rd52+16], %fd129;
$L__BB5_158:
	@%p276 bra 	$L__BB5_160;
	mul.f64 	%fd131, %fd117, %fd54;
	atom.global.add.f64 	%fd132, [%rd53+16], %fd131;
$L__BB5_160:
	ld.global.nc.f64 	%fd133, [%rd51+24];
	mul.f64 	%fd55, %fd51, %fd133;
	setp.eq.f64 	%p291, %fd55, 0d0000000000000000;
	@%p291 bra 	$L__BB5_165;
	@%p275 bra 	$L__BB5_163;
	mul.f64 	%fd134, %fd48, %fd55;
	atom.global.add.f64 	%fd135, [%rd52+24], %fd134;
$L__BB5_163:
	@%p276 bra 	$L__BB5_165;
	mul.f64 	%fd136, %fd117, %fd55;
	atom.global.add.f64 	%fd137, [%rd53+24], %fd136;
$L__BB5_165:
	add.s32 	%r544, %r544, 4;
	setp.ne.s32 	%p294, %r544, %r10;
	mov.u32 	%r545, %r10;
	@%p294 bra 	$L__BB5_145;
$L__BB5_166:
	setp.eq.s32 	%p295, %r9, 0;
	@%p295 bra 	$L__BB5_184;
	cvt.u64.u32 	%rd278, %r545;
	add.s64 	%rd279, %rd21, %rd278;
	shl.b64 	%rd280, %rd279, 3;
	add.s64 	%rd54, %rd3, %rd280;
	ld.global.nc.f64 	%fd138, [%rd54];
	mul.f64 	%fd56, %fd51, %fd138;
	setp.eq.f64 	%p296, %fd56, 0d0000000000000000;
	add.s64 	%rd281, %rd50, %rd278;
	shl.b64 	%rd282, %rd281, 3;
	add.s64 	%rd55, %rd2, %rd282;
	add.s64 	%rd56, %rd1, %rd282;
	@%p296 bra 	$L__BB5_172;
	@%p275 bra 	$L__BB5_170;
	mul.f64 	%fd139, %fd48, %fd56;
	atom.global.add.f64 	%fd140, [%rd55], %fd139;
$L__BB5_170:
	@%p276 bra 	$L__BB5_172;
	mul.f64 	%fd141, %fd117, %fd56;
	atom.global.add.f64 	%fd142, [%rd56], %fd141;
$L__BB5_172:
	setp.eq.s32 	%p299, %r9, 1;
	@%p299 bra 	$L__BB5_184;
	ld.global.nc.f64 	%fd143, [%rd54+8];
	mul.f64 	%fd57, %fd51, %fd143;
	setp.eq.f64 	%p300, %fd57, 0d0000000000000000;
	@%p300 bra 	$L__BB5_178;
	@%p275 bra 	$L__BB5_176;
	mul.f64 	%fd144, %fd48, %fd57;
	atom.global.add.f64 	%fd145, [%rd55+8], %fd144;
$L__BB5_176:
	@%p276 bra 	$L__BB5_178;
	mul.f64 	%fd146, %fd117, %fd57;
	atom.global.add.f64 	%fd147, [%rd56+8], %fd146;
$L__BB5_178:
	setp.eq.s32 	%p303, %r9, 2;
	@%p303 bra 	$L__BB5_184;
	ld.global.nc.f64 	%fd148, [%rd54+16];
	mul.f64 	%fd58, %fd51, %fd148;
	setp.eq.f64 	%p304, %fd58, 0d0000000000000000;
	@%p304 bra 	$L__BB5_184;
	@%p275 bra 	$L__BB5_182;
	mul.f64 	%fd149, %fd48, %fd58;
	atom.global.add.f64 	%fd150, [%rd55+16], %fd149;
$L__BB5_182:
	@%p276 bra 	$L__BB5_184;
	mul.f64 	%fd151, %fd117, %fd58;
	atom.global.add.f64 	%fd152, [%rd56+16], %fd151;
$L__BB5_184:
	cvt.u32.u64 	%r494, %rd49;
	add.s32 	%r543, %r494, 1;
	setp.ne.s32 	%p307, %r543, %r151;
	@%p307 bra 	$L__BB5_142;
$L__BB5_185:
	cvt.u32.u64 	%r495, %rd48;
	add.s32 	%r542, %r495, 1;
	setp.ne.s32 	%p308, %r542, 3;
	@%p308 bra 	$L__BB5_138;
$L__BB5_186:
	add.s32 	%r549, %r549, -1;
	bra.uni 	$L__BB5_195;
$L__BB5_187:
	cvt.s64.s32 	%rd108, %r43;
	add.s64 	%rd109, %rd17, %rd108;
	ld.global.nc.u8 	%rs74, [%rd109];
	cvt.u16.u8 	%rs75, %rs74;
	setp.eq.s16 	%p32, %rs75, 0;
	setp.eq.s16 	%p33, %rs75, 3;
	selp.b32 	%r201, 2, 1, %p33;
	selp.b32 	%r202, 0, %r201, %p32;
	setp.eq.s32 	%p34, %r43, %r13;
	setp.eq.s32 	%p35, %r43, %r14;
	selp.b32 	%r203, %r40, %r202, %p35;
	selp.b32 	%r546, %r41, %r203, %p34;
	mov.b32 	%r548, 1;
	mov.b32 	%r547, -1;
	setp.eq.s32 	%p36, %r546, 0;
	@%p36 bra 	$L__BB5_191;
	setp.eq.s32 	%p37, %r546, 2;
	@%p37 bra 	$L__BB5_190;
	mov.b32 	%r547, 2;
	mov.b32 	%r546, 1;
	mov.u32 	%r548, %r547;
	bra.uni 	$L__BB5_191;
$L__BB5_190:
	mov.b32 	%r546, 3;
$L__BB5_191:
	cvt.u64.u32 	%rd110, %r549;
	add.s64 	%rd57, %rd15, %rd110;
	ld.local.u8 	%rs20, [%rd57];
	cvt.u32.u16 	%r209, %rs20;
	cvt.s32.s8 	%r210, %r209;
	setp.gt.s32 	%p38, %r548, %r210;
	@%p38 bra 	$L__BB5_193;
	add.s32 	%r549, %r549, -1;
	bra.uni 	$L__BB5_195;
$L__BB5_193:
	setp.eq.s16 	%p39, %rs20, 0;
	selp.b32 	%r140, %r546, %r547, %p39;
	add.s16 	%rs77, %rs20, 1;
	st.local.u8 	[%rd57], %rs77;
	mul.wide.u32 	%rd111, %r549, 4;
	add.s64 	%rd58, %rd13, %rd111;
	ld.local.u32 	%r211, [%rd58];
	cvt.s64.s32 	%rd59, %r211;
	mul.wide.s32 	%rd112, %r211, 4;
	cvt.s64.s32 	%rd113, %r140;
	add.s64 	%rd60, %rd112, %rd113;
	shl.b64 	%rd114, %rd60, 2;
	add.s64 	%rd115, %rd9, %rd114;
	ld.global.nc.u32 	%r141, [%rd115];
	setp.lt.s32 	%p40, %r141, 0;
	@%p40 bra 	$L__BB5_195;
	cvt.s64.s32 	%rd116, %r43;
	add.s64 	%rd117, %rd10, %rd116;
	st.local.u8 	[%rd117], %r140;
	add.s32 	%r212, %r43, 1;
	mul.wide.s32 	%rd118, %r43, 4;
	add.s64 	%rd119, %rd11, %rd118;
	st.local.u32 	[%rd119+4], %r141;
	mul.wide.u32 	%rd120, %r549, 4;
	add.s64 	%rd121, %rd14, %rd120;
	ld.local.u32 	%r213, [%rd121];
	add.s64 	%rd122, %rd60, %rd59;
	shl.b64 	%rd123, %rd122, 3;
	add.s64 	%rd124, %rd8, %rd123;
	ld.global.nc.u32 	%r214, [%rd124];
	add.s32 	%r215, %r213, %r214;
	add.s32 	%r549, %r549, 1;
	st.local.u32 	[%rd42+4], %r212;
	st.local.u32 	[%rd58+4], %r141;
	st.local.u32 	[%rd121+4], %r215;
	mov.b16 	%rs78, 0;
	st.local.u8 	[%rd57+1], %rs78;
$L__BB5_195:
	setp.gt.s32 	%p309, %r549, -1;
	@%p309 bra 	$L__BB5_26;
$L__BB5_196:
	mov.u32 	%r496, %ntid.x;
	add.s32 	%r497, %r497, %r496;
	setp.lt.u32 	%p310, %r497, %r2;
	@%p310 bra 	$L__BB5_5;
$L__BB5_197:
	ret;

}


// ===== COMPILED SASS (sm_100) =====

	.target	sm_100

	.elftype	@"ET_EXEC"


//--------------------- .note.nv.tkinfo           --------------------------
	.section	.note.nv.tkinfo,"",@"SHT_NOTE"
	.sectionflags	@"SHF_NOTE_NV_TKINFO"
	.tkinfo
        /*0018*/ 	.word	0x00000002
        /*0030*/ 	.string	""
        /*0030*/ 	.string	"ptxas"
        /*0030*/ 	.string	"Cuda compilation tools, release 13.0, V13.0.88"
        /*0030*/ 	.string	"Build cuda_13.0.r13.0/compiler.36424714_0"
        /*0030*/ 	.string	"-arch sm_100 -m 64 "



//--------------------- .note.nv.cuinfo           --------------------------
	.section	.note.nv.cuinfo,"",@"SHT_NOTE"
	.sectionflags	@"SHF_NOTE_NV_CUINFO"
        /*0018*/ 	.short	0x0002
        /*001a*/ 	.short	0x0064
        /*001c*/ 	.short	0x0082
	.zero		2


//--------------------- .nv.info                  --------------------------
	.section	.nv.info,"",@"SHT_CUDA_INFO"
	.align	4


	//----- nvinfo : EIATTR_REGCOUNT
	.align		4
        /*0000*/ 	.byte	0x04, 0x2f
        /*0002*/ 	.short	(.L_1 - .L_0)
	.align		4
.L_0:
        /*0004*/ 	.word	index@(_ZN36_GLOBAL__N__da906feb_4_k_cu_901dc2ec46guga_triplet_apply_contracted_epq_table_kernelEPKsPKaPKiiiPKlS5_S5_PKdS9_S9_PKfSB_iPdSC_)
        /*0008*/ 	.word	0x0000002a


	//----- nvinfo : EIATTR_FRAME_SIZE
	.align		4
.L_1:
        /*000c*/ 	.byte	0x04, 0x11
        /*000e*/ 	.short	(.L_3 - .L_2)
	.align		4
.L_2:
        /*0010*/ 	.word	index@($__internal_11_$__cuda_sm20_dsqrt_rn_f64_mediumpath_v1)
        /*0014*/ 	.word	0x00000000


	//----- nvinfo : EIATTR_FRAME_SIZE
	.align		4
.L_3:
        /*0018*/ 	.byte	0x04, 0x11
        /*001a*/ 	.short	(.L_5 - .L_4)
	.align		4
.L_4:
        /*001c*/ 	.word	index@($__internal_10_$__cuda_sm20_div_rn_f64_full)
        /*0020*/ 	.word	0x00000000


	//----- nvinfo : EIATTR_FRAME_SIZE
	.align		4
.L_5:
        /*0024*/ 	.byte	0x04, 0x11
        /*0026*/ 	.short	(.L_7 - .L_6)
	.align		4
.L_6:
        /*0028*/ 	.word	index@(_ZN36_GLOBAL__N__da906feb_4_k_cu_901dc2ec46guga_triplet_apply_contracted_epq_table_kernelEPKsPKaPKiiiPKlS5_S5_PKdS9_S9_PKfSB_iPdSC_)
        /*002c*/ 	.word	0x00000000


	//----- nvinfo : EIATTR_REGCOUNT
	.align		4
.L_7:
        /*0030*/ 	.byte	0x04, 0x2f
        /*0032*/ 	.short	(.L_9 - .L_8)
	.align		4
.L_8:
        /*0034*/ 	.word	index@(_ZN36_GLOBAL__N__da906feb_4_k_cu_901dc2ec40guga_triplet_apply_contracted_dfs_kernelEPKiPKsPKliiiiS3_PKaS1_iiiPKdS9_S9_PKfSB_iPdSC_)
        /*0038*/ 	.word	0x00000048


	//----- nvinfo : EIATTR_FRAME_SIZE
	.align		4
.L_9:
        /*003c*/ 	.byte	0x04, 0x11
        /*003e*/ 	.short	(.L_11 - .L_10)
	.align		4
.L_10:
        /*0040*/ 	.word	index@($__internal_9_$__cuda_sm20_dsqrt_rn_f64_mediumpath_v1)
        /*0044*/ 	.word	0x000004b0


	//----- nvinfo : EIATTR_FRAME_SIZE
	.align		4
.L_11:
        /*0048*/ 	.byte	0x04, 0x11
        /*004a*/ 	.short	(.L_13 - .L_12)
	.align		4
.L_12:
        /*004c*/ 	.word	index@($__internal_8_$__cuda_sm20_div_rn_f64_full)
        /*0050*/ 	.word	0x000004b0


	//----- nvinfo : EIATTR_FRAME_SIZE
	.align		4
.L_13:
        /*0054*/ 	.byte	0x04, 0x11
        /*0056*/ 	.short	(.L_15 - .L_14)
	.align		4
.L_14:
        /*0058*/ 	.word	index@(_ZN36_GLOBAL__N__da906feb_4_k_cu_901dc2ec40guga_triplet_apply_contracted_dfs_kernelEPKiPKsPKliiiiS3_PKaS1_iiiPKdS9_S9_PKfSB_iPdSC_)
        /*005c*/ 	.word	0x000004b0


	//----- nvinfo : EIATTR_REGCOUNT
	.align		4
.L_15:
        /*0060*/ 	.byte	0x04, 0x2f
        /*0062*/ 	.short	(.L_17 - .L_16)
	.align		4
.L_16:
        /*0064*/ 	.word	index@(_ZN36_GLOBAL__N__da906feb_4_k_cu_901dc2ec39guga_triplet_build_rho_epq_table_kernelEPKsPKaPKiiiPKlS5_S5_PKdiS9_iS9_S9_PKfSB_iPdSC_)
        /*0068*/ 	.word	0x00000028


	//----- nvinfo : EIATTR_FRAME_SIZE
	.align		4
.L_17:
        /*006c*/ 	.byte	0x04, 0x11
        /*006e*/ 	.short	(.L_19 - .L_18)
	.align		4
.L_18:
        /*0070*/ 	.word	index@($__internal_7_$__cuda_sm20_dsqrt_rn_f64_mediumpath_v1)
        /*0074*/ 	.word	0x00000000


	//----- nvinfo : EIATTR_FRAME_SIZE
	.align		4
.L_19:
        /*0078*/ 	.byte	0x04, 0x11
        /*007a*/ 	.short	(.L_21 - .L_20)
	.align		4
.L_20:
        /*007c*/ 	.word	index@($__internal_6_$__cuda_sm20_div_rn_f64_full)
        /*0080*/ 	.word	0x00000000


	//----- nvinfo : EIATTR_FRAME_SIZE
	.align		4
.L_21:
        /*0084*/ 	.byte	0x04, 0x11
        /*0086*/ 	.short	(.L_23 - .L_22)
	.align		4
.L_22:
        /*0088*/ 	.word	index@(_ZN36_GLOBAL__N__da906feb_4_k_cu_901dc2ec39guga_triplet_build_rho_epq_table_kernelEPKsPKaPKiiiPKlS5_S5_PKdiS9_iS9_S9_PKfSB_iPdSC_)
        /*008c*/ 	.word	0x00000000


	//----- nvinfo : EIATTR_REGCOUNT
	.align		4
.L_23:
        /*0090*/ 	.byte	0x04, 0x2f
        /*0092*/ 	.short	(.L_25 - .L_24)
	.align		4
.L_24:
        /*0094*/ 	.word	index@(_ZN36_GLOBAL__N__da906feb_4_k_cu_901dc2ec33guga_triplet_build_rho_dfs_kernelEPKiPKsPKliiiiS3_PKaS1_iiiPKdiS9_iS9_S9_PKfSB_iPdSC_)
        /*0098*/ 	.word	0x00000040


	//----- nvinfo : EIATTR_FRAME_SIZE
	.align		4
.L_25:
        /*009c*/ 	.byte	0x04, 0x11
        /*009e*/ 	.short	(.L_27 - .L_26)
	.align		4
.L_26:
        /*00a0*/ 	.word	index@($__internal_5_$__cuda_sm20_dsqrt_rn_f64_mediumpath_v1)
        /*00a4*/ 	.word	0x000004b0


	//----- nvinfo : EIATTR_FRAME_SIZE
	.align		4
.L_27:
        /*00a8*/ 	.byte	0x04, 0x11
        /*00aa*/ 	.short	(.L_29 - .L_28)
	.align		4
.L_28:
        /*00ac*/ 	.word	index@($__internal_4_$__cuda_sm20_div_rn_f64_full)
        /*00b0*/ 	.word	0x000004b0


	//----- nvinfo : EIATTR_FRAME_SIZE
	.align		4
.L_29:
        /*00b4*/ 	.byte	0x04, 0x11
        /*00b6*/ 	.short	(.L_31 - .L_30)
	.align		4
.L_30:
        /*00b8*/ 	.word	index@(_ZN36_GLOBAL__N__da906feb_4_k_cu_901dc2ec33guga_triplet_build_rho_dfs_kernelEPKiPKsPKliiiiS3_PKaS1_iiiPKdiS9_iS9_S9_PKfSB_iPdSC_)
        /*00bc*/ 	.word	0x000004b0


	//----- nvinfo : EIATTR_REGCOUNT
	.align		4
.L_31:
        /*00c0*/ 	.byte	0x04, 0x2f
        /*00c2*/ 	.short	(.L_33 - .L_32)
	.align		4
.L_32:
        /*00c4*/ 	.word	index@(_ZN36_GLOBAL__N__da906feb_4_k_cu_901dc2ec38guga_triplet_build_gm_epq_table_kernelEPKsPKaPKiiiPKlS5_S5_PKdiS9_iS9_S9_PKfSB_iPdSC_)
        /*00c8*/ 	.word	0x00000026


	//----- nvinfo : EIATTR_FRAME_SIZE
	.align		4
.L_33:
        /*00cc*/ 	.byte	0x04, 0x11
        /*00ce*/ 	.short	(.L_35 - .L_34)
	.align		4
.L_34:
        /*00d0*/ 	.word	index@($__internal_3_$__cuda_sm20_dsqrt_rn_f64_mediumpath_v1)
        /*00d4*/ 	.word	0x00000000


	//----- nvinfo : EIATTR_FRAME_SIZE
	.align		4
.L_35:
        /*00d8*/ 	.byte	0x04, 0x11
        /*00da*/ 	.short	(.L_37 - .L_36)
	.align		4
.L_36:
        /*00dc*/ 	.word	index@($__internal_2_$__cuda_sm20_div_rn_f64_full)
        /*00e0*/ 	.word	0x00000000


	//----- nvinfo : EIATTR_FRAME_SIZE
	.align		4
.L_37:
        /*00e4*/ 	.byte	0x04, 0x11
        /*00e6*/ 	.short	(.L_39 - .L_38)
	.align		4
.L_38:
        /*00e8*/ 	.word	index@(_ZN36_GLOBAL__N__da906feb_4_k_cu_901dc2ec38guga_triplet_build_gm_epq_table_kernelEPKsPKaPKiiiPKlS5_S5_PKdiS9_iS9_S9_PKfSB_iPdSC_)
        /*00ec*/ 	.word	0x00000000


	//----- nvinfo : EIATTR_REGCOUNT
	.align		4
.L_39:
        /*00f0*/ 	.byte	0x04, 0x2f
        /*00f2*/ 	.short	(.L_41 - .L_40)
	.align		4
.L_40:
        /*00f4*/ 	.word	index@(_ZN36_GLOBAL__N__da906feb_4_k_cu_901dc2ec32guga_triplet_build_gm_dfs_kernelEPKiPKsPKliiiiS3_PKaS1_iiiPKdiS9_iS9_S9_PKfSB_iPdSC_)
        /*00f8*/ 	.word	0x00000036


	//----- nvinfo : EIATTR_FRAME_SIZE
	.align		4
.L_41:
        /*00fc*/ 	.byte	0x04, 0x11
        /*00fe*/ 	.short	(.L_43 - .L_42)
	.align		4
.L_42:
        /*0100*/ 	.word	index@($__internal_1_$__cuda_sm20_dsqrt_rn_f64_mediumpath_v1)
        /*0104*/ 	.word	0x000004b0


	//----- nvinfo : EIATTR_FRAME_SIZE
	.align		4
.L_43:
        /*0108*/ 	.byte	0x04, 0x11
        /*010a*/ 	.short	(.L_45 - .L_44)
	.align		4
.L_44:
        /*010c*/ 	.word	index@($__internal_0_$__cuda_sm20_div_rn_f64_full)
        /*0110*/ 	.word	0x000004b0


	//----- nvinfo : EIATTR_FRAME_SIZE
	.align		4
.L_45:
        /*0114*/ 	.byte	0x04, 0x11
        /*0116*/ 	.short	(.L_47 - .L_46)
	.align		4
.L_46:
        /*0118*/ 	.word	index@(_ZN36_GLOBAL__N__da906feb_4_k_cu_901dc2ec32guga_triplet_build_gm_dfs_kernelEPKiPKsPKliiiiS3_PKaS1_iiiPKdiS9_iS9_S9_PKfSB_iPdSC_)
        /*011c*/ 	.word	0x000004b0


	//----- nvinfo : EIATTR_MIN_STACK_SIZE
	.align		4
.L_47:
        /*0120*/ 	.byte	0x04, 0x12
        /*0122*/ 	.short	(.L_49 - .L_48)
	.align		4
.L_48:
        /*0124*/ 	.word	index@(_ZN36_GLOBAL__N__da906feb_4_k_cu_901dc2ec32guga_triplet_build_gm_dfs_kernelEPKiPKsPKliiiiS3_PKaS1_iiiPKdiS9_iS9_S9_PKfSB_iPdSC_)
        /*0128*/ 	.word	0x000004b0


	//----- nvinfo : EIATTR_MIN_STACK_SIZE
	.align		4
.L_49:
        /*012c*/ 	.byte	0x04, 0x12
        /*012e*/ 	.short	(.L_51 - .L_50)
	.align		4
.L_50:
        /*0130*/ 	.word	index@(_ZN36_GLOBAL__N__da906feb_4_k_cu_901dc2ec38guga_triplet_build_gm_epq_table_kernelEPKsPKaPKiiiPKlS5_S5_PKdiS9_iS9_S9_PKfSB_iPdSC_)
        /*0134*/ 	.word	0x00000000


	//----- nvinfo : EIATTR_MIN_STACK_SIZE
	.align		4
.L_51:
        /*0138*/ 	.byte	0x04, 0x12
        /*013a*/ 	.short	(.L_53 - .L_52)
	.align		4
.L_52:
        /*013c*/ 	.word	index@(_ZN36_GLOBAL__N__da906feb_4_k_cu_901dc2ec33guga_triplet_build_rho_dfs_kernelEPKiPKsPKliiiiS3_PKaS1_iiiPKdiS9_iS9_S9_PKfSB_iPdSC_)
        /*0140*/ 	.word	0x000004b0


	//----- nvinfo : EIATTR_MIN_STACK_SIZE
	.align		4
.L_53:
        /*0144*/ 	.byte	0x04, 0x12
        /*0146*/ 	.short	(.L_55 - .L_54)
	.align		4
.L_54:
        /*0148*/ 	.word	index@(_ZN36_GLOBAL__N__da906feb_4_k_cu_901dc2ec39guga_triplet_build_rho_epq_table_kernelEPKsPKaPKiiiPKlS5_S5_PKdiS9_iS9_S9_PKfSB_iPdSC_)
        /*014c*/ 	.word	0x00000000


	//----- nvinfo : EIATTR_MIN_STACK_SIZE
	.align		4
.L_55:
        /*0150*/ 	.byte	0x04, 0x12
        /*0152*/ 	.short	(.L_57 - .L_56)
	.align		4
.L_56:
        /*0154*/ 	.word	index@(_ZN36_GLOBAL__N__da906feb_4_k_cu_901dc2ec40guga_triplet_apply_contracted_dfs_kernelEPKiPKsPKliiiiS3_PKaS1_iiiPKdS9_S9_PKfSB_iPdSC_)
        /*0158*/ 	.word	0x000004b0


	//----- nvinfo : EIATTR_MIN_STACK_SIZE
	.align		4
.L_57:
        /*015c*/ 	.byte	0x04, 0x12
        /*015e*/ 	.short	(.L_59 - .L_58)
	.align		4
.L_58:
        /*0160*/ 	.word	index@(_ZN36_GLOBAL__N__da906feb_4_k_cu_901dc2ec46guga_triplet_apply_contracted_epq_table_kernelEPKsPKaPKiiiPKlS5_S5_PKdS9_S9_PKfSB_iPdSC_)
        /*0164*/ 	.word	0x00000000
.L_59:


//--------------------- .nv.compat                --------------------------
	.section	.nv.compat,"",@"SHT_CUDA_COMPAT_INFO"
	.align	4
        /*0000*/ 	.byte	0x02, 0x09, 0x00, 0x00, 0x02, 0x02, 0x01, 0x00, 0x02, 0x05, 0x05, 0x00, 0x03, 0x07, 0x01, 0x01
        /*0010*/ 	.byte	0x02, 0x03, 0x00, 0x00, 0x02, 0x06, 0x01, 0x00, 0x04, 0x0b, 0x08, 0x00, 0x01, 0x00, 0x00, 0x00
        /*0020*/ 	.byte	0x00, 0x00, 0x00, 0x00


//--------------------- .nv.info._ZN36_GLOBAL__N__da906feb_4_k_cu_901dc2ec32guga_triplet_build_gm_dfs_kernelEPKiPKsPKliiiiS3_PKaS1_iiiPKdiS9_iS9_S9_PKfSB_iPdSC_ --------------------------
	.section	.nv.info._ZN36_GLOBAL__N__da906feb_4_k_cu_901dc2ec32guga_triplet_build_gm_dfs_kernelEPKiPKsPKliiiiS3_PKaS1_iiiPKdiS9_iS9_S9_PKfSB_iPdSC_,"",@"SHT_CUDA_INFO"
	.sectionflags	@""
	.align	4


	//----- nvinfo : EIATTR_CUDA_API_VERSION
	.align		4
        /*0000*/ 	.byte	0x04, 0x37
        /*0002*/ 	.short	(.L_61 - .L_60)
.L_60:
        /*0004*/ 	.word	0x00000082


	//----- nvinfo : EIATTR_KPARAM_INFO
	.align		4
.L_61:
        /*0008*/ 	.byte	0x04, 0x17
        /*000a*/ 	.short	(.L_63 - .L_62)
.L_62:
        /*000c*/ 	.word	0x00000000
        /*0010*/ 	.short	0x0017
        /*0012*/ 	.short	0x00a0
        /*0014*/ 	.byte	0x00, 0xf5, 0x21, 0x00


	//----- nvinfo : EIATTR_KPARAM_INFO
	.align		4
.L_63:
        /*0018*/ 	.byte	0x04, 0x17
        /*001a*/ 	.short	(.L_65 - .L_64)
.L_64:
        /*001c*/ 	.word	0x00000000
        /*0020*/ 	.short	0x0016
        /*0022*/ 	.short	0x0098
        /*0024*/ 	.byte	0x00, 0xf5, 0x21, 0x00


	//----- nvinfo : EIATTR_KPARAM_INFO
	.align		4
.L_65:
        /*0028*/ 	.byte	0x04, 0x17
        /*002a*/ 	.short	(.L_67 - .L_66)
.L_66:
        /*002c*/ 	.word	0x00000000
        /*0030*/ 	.short	0x0015
        /*0032*/ 	.short	0x0090
        /*0034*/ 	.byte	0x00, 0xf0, 0x11, 0x00


	//----- nvinfo : EIATTR_KPARAM_INFO
	.align		4
.L_67:
        /*0038*/ 	.byte	0x04, 0x17
        /*003a*/ 	.short	(.L_69 - .L_68)
.L_68:
        /*003c*/ 	.word	0x00000000
        /*0040*/ 	.short	0x0014
        /*0042*/ 	.short	0x0088
        /*0044*/ 	.byte	0x00, 0xf5, 0x21, 0x00


	//----- nvinfo : EIATTR_KPARAM_INFO
	.align		4
.L_69:
        /*0048*/ 	.byte	0x04, 0x17
        /*004a*/ 	.short	(.L_71 - .L_70)
.L_70:
        /*004c*/ 	.word	0x00000000
        /*0050*/ 	.short	0x0013
        /*0052*/ 	.short	0x0080
        /*0054*/ 	.byte	0x00, 0xf5, 0x21, 0x00


	//----- nvinfo : EIATTR_KPARAM_INFO
	.align		4
.L_71:
        /*0058*/ 	.byte	0x04, 0x17
        /*005a*/ 	.short	(.L_73 - .L_72)
.L_72:
        /*005c*/ 	.word	0x00000000
        /*0060*/ 	.short	0x0012
        /*0062*/ 	.short	0x0078
        /*0064*/ 	.byte	0x00, 0xf5, 0x21, 0x00


	//----- nvinfo : EIATTR_KPARAM_INFO
	.align		4
.L_73:
        /*0068*/ 	.byte	0x04, 0x17
        /*006a*/ 	.short	(.L_75 - .L_74)
.L_74:
        /*006c*/ 	.word	0x00000000
        /*0070*/ 	.short	0x0011
        /*0072*/ 	.short	0x0070
        /*0074*/ 	.byte	0x00, 0xf5, 0x21, 0x00


	//----- nvinfo : EIATTR_KPARAM_INFO
	.align		4
.L_75:
        /*0078*/ 	.byte	0x04, 0x17
        /*007a*/ 	.short	(.L_77 - .L_76)
.L_76:
        /*007c*/ 	.word	0x00000000
        /*0080*/ 	.short	0x0010
        /*0082*/ 	.short	0x0068
        /*0084*/ 	.byte	0x00, 0xf0, 0x11, 0x00


	//----- nvinfo : EIATTR_KPARAM_INFO
	.align		4
.L_77:
        /*0088*/ 	.byte	0x04, 0x17
        /*008a*/ 	.short	(.L_79 - .L_78)
.L_78:
        /*008c*/ 	.word	0x00000000
        /*0090*/ 	.short	0x000f
        /*0092*/ 	.short	0x0060
        /*0094*/ 	.byte	0x00, 0xf5, 0x21, 0x00


	//----- nvinfo : EIATTR_KPARAM_INFO
	.align		4
.L_79:
        /*0098*/ 	.byte	0x04, 0x17
        /*009a*/ 	.short	(.L_81 - .L_80)
.L_80:
        /*009c*/ 	.word	0x00000000
        /*00a0*/ 	.short	0x000e
        /*00a2*/ 	.short	0x0058
        /*00a4*/ 	.byte	0x00, 0xf0, 0x11, 0x00


	//----- nvinfo : EIATTR_KPARAM_INFO
	.align		4
.L_81:
        /*00a8*/ 	.byte	0x04, 0x17
        /*00aa*/ 	.short	(.L_83 - .L_82)
.L_82:
        /*00ac*/ 	.word	0x00000000
        /*00b0*/ 	.short	0x000d
        /*00b2*/ 	.short	0x0050
        /*00b4*/ 	.byte	0x00, 0xf5, 0x21, 0x00


	//----- nvinfo : EIATTR_KPARAM_INFO
	.align		4
.L_83:
        /*00b8*/ 	.byte	0x04, 0x17
        /*00ba*/ 	.short	(.L_85 - .L_84)
.L_84:
        /*00bc*/ 	.word	0x00000000
        /*00c0*/ 	.short	0x000c
        /*00c2*/ 	.short	0x0048
        /*00c4*/ 	.byte	0x00, 0xf0, 0x11, 0x00


	//----- nvinfo : EIATTR_KPARAM_INFO
	.align		4
.L_85:
        /*00c8*/ 	.byte	0x04, 0x17
        /*00ca*/ 	.short	(.L_87 - .L_86)
.L_86:
        /*00cc*/ 	.word	0x00000000
        /*00d0*/ 	.short	0x000b
        /*00d2*/ 	.short	0x0044
        /*00d4*/ 	.byte	0x00, 0xf0, 0x11, 0x00


	//----- nvinfo : EIATTR_KPARAM_INFO
	.align		4
.L_87:
        /*00d8*/ 	.byte	0x04, 0x17
        /*00da*/ 	.short	(.L_89 - .L_88)
.L_88:
        /*00dc*/ 	.word	0x00000000
        /*00e0*/ 	.short	0x000a
        /*00e2*/ 	.short	0x0040
        /*00e4*/ 	.byte	0x00, 0xf0, 0x11, 0x00


	//----- nvinfo : EIATTR_KPARAM_INFO
	.align		4
.L_89:
        /*00e8*/ 	.byte	0x04, 0x17
        /*00ea*/ 	.short	(.L_91 - .L_90)
.L_90:
        /*00ec*/ 	.word	0x00000000
        /*00f0*/ 	.short	0x0009
        /*00f2*/ 	.short	0x0038
        /*00f4*/ 	.byte	0x00, 0xf5, 0x21, 0x00


	//----- nvinfo : EIATTR_KPARAM_INFO
	.align		4
.L_91:
        /*00f8*/ 	.byte	0x04, 0x17
        /*00fa*/ 	.short	(.L_93 - .L_92)
.L_92:
        /*00fc*/ 	.word	0x00000000
        /*0100*/ 	.short	0x0008
        /*0102*/ 	.short	0x0030
        /*0104*/ 	.byte	0x00, 0xf5, 0x21, 0x00


	//----- nvinfo : EIATTR_KPARAM_INFO
	.align		4
.L_93:
        /*0108*/ 	.byte	0x04, 0x17
        /*010a*/ 	.short	(.L_95 - .L_94)
.L_94:
        /*010c*/ 	.word	0x00000000
        /*0110*/ 	.short	0x0007
        /*0112*/ 	.short	0x0028
        /*0114*/ 	.byte	0x00, 0xf5, 0x21, 0x00


	//----- nvinfo : EIATTR_KPARAM_INFO
	.align		4
.L_95:
        /*0118*/ 	.byte	0x04, 0x17
        /*011a*/ 	.short	(.L_97 - .L_96)
.L_96:
        /*011c*/ 	.word	0x00000000
        /*0120*/ 	.short	0x0006
        /*0122*/ 	.short	0x0024
        /*0124*/ 	.byte	0x00, 0xf0, 0x11, 0x00


	//----- nvinfo : EIATTR_KPARAM_INFO
	.align		4
.L_97:
        /*0128*/ 	.byte	0x04, 0x17
        /*012a*/ 	.short	(.L_99 - .L_98)
.L_98:
        /*012c*/ 	.word	0x00000000
        /*0130*/ 	.short	0x0005
        /*0132*/ 	.short	0x0020
        /*0134*/ 	.byte	0x00, 0xf0, 0x11, 0x00


	//----- nvinfo : EIATTR_KPARAM_INFO
	.align		4
.L_99:
        /*0138*/ 	.byte	0x04, 0x17
        /*013a*/ 	.short	(.L_101 - .L_100)
.L_100:
        /*013c*/ 	.word	0x00000000
        /*0140*/ 	.short	0x0004
        /*0142*/ 	.short	0x001c
        /*0144*/ 	.byte	0x00, 0xf0, 0x11, 0x00


	//----- nvinfo : EIATTR_KPARAM_INFO
	.align		4
.L_101:
        /*0148*/ 	.byte	0x04, 0x17
        /*014a*/ 	.short	(.L_103 - .L_102)
.L_102:
        /*014c*/ 	.word	0x00000000
        /*0150*/ 	.short	0x0003
        /*0152*/ 	.short	0x0018
        /*0154*/ 	.byte	0x00, 0xf0, 0x11, 0x00


	//----- nvinfo : EIATTR_KPARAM_INFO
	.align		4
.L_103:
        /*0158*/ 	.byte	0x04, 0x17
        /*015a*/ 	.short	(.L_105 - .L_104)
.L_104:
        /*015c*/ 	.word	0x00000000
        /*0160*/ 	.short	0x0002
        /*0162*/ 	.short	0x0010
        /*0164*/ 	.byte	0x00, 0xf5, 0x21, 0x00


	//----- nvinfo : EIATTR_KPARAM_INFO
	.align		4
.L_105:
        /*0168*/ 	.byte	0x04, 0x17
        /*016a*/ 	.short	(.L_107 - .L_106)
.L_106:
        /*016c*/ 	.word	0x00000000
        /*0170*/ 	.short	0x0001
        /*0172*/ 	.short	0x0008
        /*0174*/ 	.byte	0x00, 0xf5, 0x21, 0x00


	//----- nvinfo : EIATTR_KPARAM_INFO
	.align		4
.L_107:
        /*0178*/ 	.byte	0x04, 0x17
        /*017a*/ 	.short	(.L_109 - .L_108)
.L_108:
        /*017c*/ 	.word	0x00000000
        /*0180*/ 	.short	0x0000
        /*0182*/ 	.short	0x0000
        /*0184*/ 	.byte	0x00, 0xf5, 0x21, 0x00


	//----- nvinfo : EIATTR_SPARSE_MMA_MASK
	.align		4
.L_109:
        /*0188*/ 	.byte	0x03, 0x50
        /*018a*/ 	.short	0x0000


	//----- nvinfo : EIATTR_MAXREG_COUNT
	.align		4
        /*018c*/ 	.byte	0x03, 0x1b
        /*018e*/ 	.short	0x00ff


	//----- nvinfo : EIATTR_MERCURY_ISA_VERSION
	.align		4
        /*0190*/ 	.byte	0x03, 0x5f
        /*0192*/ 	.short	0x0101


	//----- nvinfo : EIATTR_VRC_CTA_INIT_COUNT
	.align		4
        /*0194*/ 	.byte	0x02, 0x4a
	.zero		1
	.zero		1


	//----- nvinfo : EIATTR_EXIT_INSTR_OFFSETS
	.align		4
        /*0198*/ 	.byte	0x04, 0x1c
        /*019a*/ 	.short	(.L_111 - .L_110)


	//   ....[0]....
.L_110:
        /*019c*/ 	.word	0x000000a0


	//   ....[1]....
        /*01a0*/ 	.word	0x000000e0


	//   ....[2]....
        /*01a4*/ 	.word	0x00000140


	//   ....[3]....
        /*01a8*/ 	.word	0x00000190


	//   ....[4]....
        /*01ac*/ 	.word	0x00006d90


	//----- nvinfo : EIATTR_CRS_STACK_SIZE
	.align		4
.L_111:
        /*01b0*/ 	.byte	0x04, 0x1e
        /*01b2*/ 	.short	(.L_113 - .L_112)
.L_112:
        /*01b4*/ 	.word	0x00000000


	//----- nvinfo : EIATTR_CBANK_PARAM_SIZE
	.align		4
.L_113:
        /*01b8*/ 	.byte	0x03, 0x19
        /*01ba*/ 	.short	0x00a8


	//----- nvinfo : EIATTR_PARAM_CBANK
	.align		4
        /*01bc*/ 	.byte	0x04, 0x0a
        /*01be*/ 	.short	(.L_115 - .L_114)
	.align		4
.L_114:
        /*01c0*/ 	.word	index@(.nv.constant0._ZN36_GLOBAL__N__da906feb_4_k_cu_901dc2ec32guga_triplet_build_gm_dfs_kernelEPKiPKsPKliiiiS3_PKaS1_iiiPKdiS9_iS9_S9_PKfSB_iPdSC_)
        /*01c4*/ 	.short	0x0380
        /*01c6*/ 	.short	0x00a8


	//----- nvinfo : EIATTR_SW_WAR
	.align		4
.L_115:
        /*01c8*/ 	.byte	0x04, 0x36
        /*01ca*/ 	.short	(.L_117 - .L_116)
.L_116:
        /*01cc*/ 	.word	0x00000008
.L_117:


//--------------------- .nv.info._ZN36_GLOBAL__N__da906feb_4_k_cu_901dc2ec38guga_triplet_build_gm_epq_table_kernelEPKsPKaPKiiiPKlS5_S5_PKdiS9_iS9_S9_PKfSB_iPdSC_ --------------------------
	.section	.nv.info._ZN36_GLOBAL__N__da906feb_4_k_cu_901dc2ec38guga_triplet_build_gm_epq_table_kernelEPKsPKaPKiiiPKlS5_S5_PKdiS9_iS9_S9_PKfSB_iPdSC_,"",@"SHT_CUDA_INFO"
	.sectionflags	@""
	.align	4


	//----- nvinfo : EIATTR_CUDA_API_VERSION
	.align		4
        /*0000*/ 	.byte	0x04, 0x37
        /*0002*/ 	.short	(.L_119 - .L_118)
.L_118:
        /*0004*/ 	.word	0x00000082


	//----- nvinfo : EIATTR_KPARAM_INFO
	.align		4
.L_119:
        /*0008*/ 	.byte	0x04, 0x17
        /*000a*/ 	.short	(.L_121 - .L_120)
.L_120:
        /*000c*/ 	.word	0x00000000
        /*0010*/ 	.short	0x0012
        /*0012*/ 	.short	0x0088
        /*0014*/ 	.byte	0x00, 0xf5, 0x21, 0x00


	//----- nvinfo : EIATTR_KPARAM_INFO
	.align		4
.L_121:
        /*0018*/ 	.byte	0x04, 0x17
        /*001a*/ 	.short	(.L_123 - .L_122)
.L_122:
        /*001c*/ 	.word	0x00000000
        /*0020*/ 	.short	0x0011
        /*0022*/ 	.short	0x0080
        /*0024*/ 	.byte	0x00, 0xf5, 0x21, 0x00


	//----- nvinfo : EIATTR_KPARAM_INFO
	.align		4
.L_123:
        /*0028*/ 	.byte	0x04, 0x17
        /*002a*/ 	.short	(.L_125 - .L_124)
.L_124:
        /*002c*/ 	.word	0x00000000
        /*0030*/ 	.short	0x0010
        /*0032*/ 	.short	0x0078
        /*0034*/ 	.byte	0x00, 0xf0, 0x11, 0x00


	//----- nvinfo : EIATTR_KPARAM_INFO
	.align		4
.L_125:
        /*0038*/ 	.byte	0x04, 0x17
        /*003a*/ 	.short	(.L_127 - .L_126)
.L_126:
        /*003c*/ 	.word	0x00000000
        /*0040*/ 	.short	0x000f
        /*0042*/ 	.short	0x0070
        /*0044*/ 	.byte	0x00, 0xf5, 0x21, 0x00


	//----- nvinfo : EIATTR_KPARAM_INFO
	.align		4
.L_127:
        /*0048*/ 	.byte	0x04, 0x17
        /*004a*/ 	.short	(.L_129 - .L_128)
.L_128:
        /*004c*/ 	.word	0x00000000
        /*0050*/ 	.short	0x000e
        /*0052*/ 	.short	0x0068
        /*0054*/ 	.byte	0x00, 0xf5, 0x21, 0x00


	//----- nvinfo : EIATTR_KPARAM_INFO
	.align		4
.L_129:
        /*0058*/ 	.byte	0x04, 0x17
        /*005a*/ 	.short	(.L_131 - .L_130)
.L_130:
        /*005c*/ 	.word	0x00000000
        /*0060*/ 	.short	0x000d
        /*0062*/ 	.short	0x0060
        /*0064*/ 	.byte	0x00, 0xf5, 0x21, 0x00


	//----- nvinfo : EIATTR_KPARAM_INFO
	.align		4
.L_131:
        /*0068*/ 	.byte	0x04, 0x17
        /*006a*/ 	.short	(.L_133 - .L_132)
.L_132:
        /*006c*/ 	.word	0x00000000
        /*0070*/ 	.short	0x000c
        /*0072*/ 	.short	0x0058
        /*0074*/ 	.byte	0x00, 0xf5, 0x21, 0x00


	//----- nvinfo : EIATTR_KPARAM_INFO
	.align		4
.L_133:
        /*0078*/ 	.byte	0x04, 0x17
        /*007a*/ 	.short	(.L_135 - .L_134)
.L_134:
        /*007c*/ 	.word	0x00000000
        /*0080*/ 	.short	0x000b
        /*0082*/ 	.short	0x0050
        /*0084*/ 	.byte	0x00, 0xf0, 0x11, 0x00


	//----- nvinfo : EIATTR_KPARAM_INFO
	.align		4
.L_135:
        /*0088*/ 	.byte	0x04, 0x17
        /*008a*/ 	.short	(.L_137 - .L_136)
.L_136:
        /*008c*/ 	.word	0x00000000
        /*0090*/ 	.short	0x000a
        /*0092*/ 	.short	0x0048
        /*0094*/ 	.byte	0x00, 0xf5, 0x21, 0x00


	//----- nvinfo : EIATTR_KPARAM_INFO
	.align		4
.L_137:
        /*0098*/ 	.byte	0x04, 0x17
        /*009a*/ 	.short	(.L_139 - .L_138)
.L_138:
        /*009c*/ 	.word	0x00000000
        /*00a0*/ 	.short	0x0009
        /*00a2*/ 	.short	0x0040
        /*00a4*/ 	.byte	0x00, 0xf0, 0x11, 0x00


	//----- nvinfo : EIATTR_KPARAM_INFO
	.align		4
.L_139:
        /*00a8*/ 	.byte	0x04, 0x17
        /*00aa*/ 	.short	(.L_141 - .L_140)
.L_140:
        /*00ac*/ 	.word	0x00000000
        /*00b0*/ 	.short	0x0008
        /*00b2*/ 	.short	0x0038
        /*00b4*/ 	.byte	0x00, 0xf5, 0x21, 0x00


	//----- nvinfo : EIATTR_KPARAM_INFO
	.align		4
.L_141:
        /*00b8*/ 	.byte	0x04, 0x17
        /*00ba*/ 	.short	(.L_143 - .L_142)
.L_142:
        /*00bc*/ 	.word	0x00000000
        /*00c0*/ 	.short	0x0007
        /*00c2*/ 	.short	0x0030
        /*00c4*/ 	.byte	0x00, 0xf5, 0x21, 0x00


	//----- nvinfo : EIATTR_KPARAM_INFO
	.align		4
.L_143:
        /*00c8*/ 	.byte	0x04, 0x17
        /*00ca*/ 	.short	(.L_145 - .L_144)
.L_144:
        /*00cc*/ 	.word	0x00000000
        /*00d0*/ 	.short	0x0006
        /*00d2*/ 	.short	0x0028
        /*00d4*/ 	.byte	0x00, 0xf5, 0x21, 0x00


	//----- nvinfo : EIATTR_KPARAM_INFO
	.align		4
.L_145:
        /*00d8*/ 	.byte	0x04, 0x17
        /*00da*/ 	.short	(.L_147 - .L_146)
.L_146:
        /*00dc*/ 	.word	0x00000000
        /*00e0*/ 	.short	0x0005
        /*00e2*/ 	.short	0x0020
        /*00e4*/ 	.byte	0x00, 0xf5, 0x21, 0x00


	//----- nvinfo : EIATTR_KPARAM_INFO
	.align		4
.L_147:
        /*00e8*/ 	.byte	0x04, 0x17
        /*00ea*/ 	.short	(.L_149 - .L_148)
.L_148:
        /*00ec*/ 	.word	0x00000000
        /*00f0*/ 	.short	0x0004
        /*00f2*/ 	.short	0x001c
        /*00f4*/ 	.byte	0x00, 0xf0, 0x11, 0x00


	//----- nvinfo : EIATTR_KPARAM_INFO
	.align		4
.L_149:
        /*00f8*/ 	.byte	0x04, 0x17
        /*00fa*/ 	.short	(.L_151 - .L_150)
.L_150:
        /*00fc*/ 	.word	0x00000000
        /*0100*/ 	.short	0x0003
        /*0102*/ 	.short	0x0018
        /*0104*/ 	.byte	0x00, 0xf0, 0x11, 0x00


	//----- nvinfo : EIATTR_KPARAM_INFO
	.align		4
.L_151:
        /*0108*/ 	.byte	0x04, 0x17
        /*010a*/ 	.short	(.L_153 - .L_152)
.L_152:
        /*010c*/ 	.word	0x00000000
        /*0110*/ 	.short	0x0002
        /*0112*/ 	.short	0x0010
        /*0114*/ 	.byte	0x00, 0xf5, 0x21, 0x00


	//----- nvinfo : EIATTR_KPARAM_INFO
	.align		4
.L_153:
        /*0118*/ 	.byte	0x04, 0x17
        /*011a*/ 	.short	(.L_155 - .L_154)
.L_154:
        /*011c*/ 	.word	0x00000000
        /*0120*/ 	.short	0x0001
        /*0122*/ 	.short	0x0008
        /*0124*/ 	.byte	0x00, 0xf5, 0x21, 0x00


	//----- nvinfo : EIATTR_KPARAM_INFO
	.align		4
.L_155:
        /*0128*/ 	.byte	0x04, 0x17
        /*012a*/ 	.short	(.L_157 - .L_156)
.L_156:
        /*012c*/ 	.word	0x00000000
        /*0130*/ 	.short	0x0000
        /*0132*/ 	.short	0x0000
        /*0134*/ 	.byte	0x00, 0xf5, 0x21, 0x00


	//----- nvinfo : EIATTR_SPARSE_MMA_MASK
	.align		4
.L_157:
        /*0138*/ 	.byte	0x03, 0x50
        /*013a*/ 	.short	0x0000


	//----- nvinfo : EIATTR_MAXREG_COUNT
	.align		4
        /*013c*/ 	.byte	0x03, 0x1b
        /*013e*/ 	.short	0x00ff


	//----- nvinfo : EIATTR_MERCURY_ISA_VERSION
	.align		4
        /*0140*/ 	.byte	0x03, 0x5f
        /*0142*/ 	.short	0x0101


	//----- nvinfo : EIATTR_VRC_CTA_INIT_COUNT
	.align		4
        /*0144*/ 	.byte	0x02, 0x4a
	.zero		1
	.zero		1


	//----- nvinfo : EIATTR_EXIT_INSTR_OFFSETS
	.align		4
        /*0148*/ 	.byte	0x04, 0x1c
        /*014a*/ 	.short	(.L_159 - .L_158)


	//   ....[0]....
.L_158:
        /*014c*/ 	.word	0x00000050


	//   ....[1]....
        /*0150*/ 	.word	0x00000120


	//   ....[2]....
        /*0154*/ 	.word	0x00005e90


	//----- nvinfo : EIATTR_CRS_STACK_SIZE
	.align		4
.L_159:
        /*0158*/ 	.byte	0x04, 0x1e
        /*015a*/ 	.short	(.L_161 - .L_160)
.L_160:
        /*015c*/ 	.word	0x00000000


	//----- nvinfo : EIATTR_CBANK_PARAM_SIZE
	.align		4
.L_161:
        /*0160*/ 	.byte	0x03, 0x19
        /*0162*/ 	.short	0x0090


	//----- nvinfo : EIATTR_PARAM_CBANK
	.align		4
        /*0164*/ 	.byte	0x04, 0x0a
        /*0166*/ 	.short	(.L_163 - .L_162)
	.align		4
.L_162:
        /*0168*/ 	.word	index@(.nv.constant0._ZN36_GLOBAL__N__da906feb_4_k_cu_901dc2ec38guga_triplet_build_gm_epq_table_kernelEPKsPKaPKiiiPKlS5_S5_PKdiS9_iS9_S9_PKfSB_iPdSC_)
        /*016c*/ 	.short	0x0380
        /*016e*/ 	.short	0x0090


	//----- nvinfo : EIATTR_SW_WAR
	.align		4
.L_163:
        /*0170*/ 	.byte	0x04, 0x36
        /*0172*/ 	.short	(.L_165 - .L_164)
.L_164:
        /*0174*/ 	.word	0x00000008
.L_165:


//--------------------- .nv.info._ZN36_GLOBAL__N__da906feb_4_k_cu_901dc2ec33guga_triplet_build_rho_dfs_kernelEPKiPKsPKliiiiS3_PKaS1_iiiPKdiS9_iS9_S9_PKfSB_iPdSC_ --------------------------
	.section	.nv.info._ZN36_GLOBAL__N__da906feb_4_k_cu_901dc2ec33guga_triplet_build_rho_dfs_kernelEPKiPKsPKliiiiS3_PKaS1_iiiPKdiS9_iS9_S9_PKfSB_iPdSC_,"",@"SHT_CUDA_INFO"
	.sectionflags	@""
	.align	4


	//----- nvinfo : EIATTR_CUDA_API_VERSION
	.align		4
        /*0000*/ 	.byte	0x04, 0x37
        /*0002*/ 	.short	(.L_167 - .L_166)
.L_166:
        /*0004*/ 	.word	0x00000082


	//----- nvinfo : EIATTR_KPARAM_INFO
	.align		4
.L_167:
        /*0008*/ 	.byte	0x04, 0x17
        /*000a*/ 	.short	(.L_169 - .L_168)
.L_168:
        /*000c*/ 	.word	0x00000000
        /*0010*/ 	.short	0x0017
        /*0012*/ 	.short	0x00a0
        /*0014*/ 	.byte	0x00, 0xf5, 0x21, 0x00


	//----- nvinfo : EIATTR_KPARAM_INFO
	.align		4
.L_169:
        /*0018*/ 	.byte	0x04, 0x17
        /*001a*/ 	.short	(.L_171 - .L_170)
.L_170:
        /*001c*/ 	.word	0x00000000
        /*0020*/ 	.short	0x0016
        /*0022*/ 	.short	0x0098
        /*0024*/ 	.byte	0x00, 0xf5, 0x21, 0x00


	//----- nvinfo : EIATTR_KPARAM_INFO
	.align		4
.L_171:
        /*0028*/ 	.byte	0x04, 0x17
        /*002a*/ 	.short	(.L_173 - .L_172)
.L_172:
        /*002c*/ 	.word	0x00000000
        /*0030*/ 	.short	0x0015
        /*0032*/ 	.short	0x0090
        /*0034*/ 	.byte	0x00, 0xf0, 0x11, 0x00


	//----- nvinfo : EIATTR_KPARAM_INFO
	.align		4
.L_173:
        /*0038*/ 	.byte	0x04, 0x17
        /*003a*/ 	.short	(.L_175 - .L_174)
.L_174:
        /*003c*/ 	.word	0x00000000
        /*0040*/ 	.short	0x0014
        /*0042*/ 	.short	0x0088
        /*0044*/ 	.byte	0x00, 0xf5, 0x21, 0x00


	//----- nvinfo : EIATTR_KPARAM_INFO
	.align		4
.L_175:
        /*0048*/ 	.byte	0x04, 0x17
        /*004a*/ 	.short	(.L_177 - .L_176)
.L_176:
        /*004c*/ 	.word	0x00000000
        /*0050*/ 	.short	0x0013
        /*0052*/ 	.short	0x0080
        /*0054*/ 	.byte	0x00, 0xf5, 0x21, 0x00


	//----- nvinfo : EIATTR_KPARAM_INFO
	.align		4
.L_177:
        /*0058*/ 	.byte	0x04, 0x17
        /*005a*/ 	.short	(.L_179 - .L_178)
.L_178:
        /*005c*/ 	.word	0x00000000
        /*0060*/ 	.short	0x0012
        /*0062*/ 	.short	0x0078
        /*0064*/ 	.byte	0x00, 0xf5, 0x21, 0x00


	//----- nvinfo : EIATTR_KPARAM_INFO
	.align		4
.L_179:
        /*0068*/ 	.byte	0x04, 0x17
        /*006a*/ 	.short	(.L_181 - .L_180)
.L_180:
        /*006c*/ 	.word	0x00000000
        /*0070*/ 	.short	0x0011
        /*0072*/ 	.short	0x0070
        /*0074*/ 	.byte	0x00, 0xf5, 0x21, 0x00


	//----- nvinfo : EIATTR_KPARAM_INFO
	.align		4
.L_181:
        /*0078*/ 	.byte	0x04, 0x17
        /*007a*/ 	.short	(.L_183 - .L_182)
.L_182:
        /*007c*/ 	.word	0x00000000
        /*0080*/ 	.short	0x0010
        /*0082*/ 	.short	0x0068
        /*0084*/ 	.byte	0x00, 0xf0, 0x11, 0x00


	//----- nvinfo : EIATTR_KPARAM_INFO
	.align		4
.L_183:
        /*0088*/ 	.byte	0x04, 0x17
        /*008a*/ 	.short	(.L_185 - .L_184)
.L_184:
        /*008c*/ 	.word	0x00000000
        /*0090*/ 	.short	0x000f
        /*0092*/ 	.short	0x0060
        /*0094*/ 	.byte	0x00, 0xf5, 0x21, 0x00


	//----- nvinfo : EIATTR_KPARAM_INFO
	.align		4
.L_185:
        /*0098*/ 	.byte	0x04, 0x17
        /*009a*/ 	.short	(.L_187 - .L_186)
.L_186:
        /*009c*/ 	.word	0x00000000
        /*00a0*/ 	.short	0x000e
        /*00a2*/ 	.short	0x0058
        /*00a4*/ 	.byte	0x00, 0xf0, 0x11, 0x00


	//----- nvinfo : EIATTR_KPARAM_INFO
	.align		4
.L_187:
        /*00a8*/ 	.byte	0x04, 0x17
        /*00aa*/ 	.short	(.L_189 - .L_188)
.L_188:
        /*00ac*/ 	.word	0x00000000
        /*00b0*/ 	.short	0x000d
        /*00b2*/ 	.short	0x0050
        /*00b4*/ 	.byte	0x00, 0xf5, 0x21, 0x00


	//----- nvinfo : EIATTR_KPARAM_INFO
	.align		4
.L_189:
        /*00b8*/ 	.byte	0x04, 0x17
        /*00ba*/ 	.short	(.L_191 - .L_190)
.L_190:
        /*00bc*/ 	.word	0x00000000
        /*00c0*/ 	.short	0x000c
        /*00c2*/ 	.short	0x0048
        /*00c4*/ 	.byte	0x00, 0xf0, 0x11, 0x00


	//----- nvinfo : EIATTR_KPARAM_INFO
	.align		4
.L_191:
        /*00c8*/ 	.byte	0x04, 0x17
        /*00ca*/ 	.short	(.L_193 - .L_192)
.L_192:
        /*00cc*/ 	.word	0x00000000
        /*00d0*/ 	.short	0x000b
        /*00d2*/ 	.short	0x0044
        /*00d4*/ 	.byte	0x00, 0xf0, 0x11, 0x00


	//----- nvinfo : EIATTR_KPARAM_INFO
	.align		4
.L_193:
        /*00d8*/ 	.byte	0x04, 0x17
        /*00da*/ 	.short	(.L_195 - .L_194)
.L_194:
        /*00dc*/ 	.word	0x00000000
        /*00e0*/ 	.short	0x000a
        /*00e2*/ 	.short	0x0040
        /*00e4*/ 	.byte	0x00, 0xf0, 0x11, 0x00


	//----- nvinfo : EIATTR_KPARAM_INFO
	.align		4
.L_195:
        /*00e8*/ 	.byte	0x04, 0x17
        /*00ea*/ 	.short	(.L_197 - .L_196)
.L_196:
        /*00ec*/ 	.word	0x00000000
        /*00f0*/ 	.short	0x0009
        /*00f2*/ 	.short	0x0038
        /*00f4*/ 	.byte	0x00, 0xf5, 0x21, 0x00


	//----- nvinfo : EIATTR_KPARAM_INFO
	.align		4
.L_197:
        /*00f8*/ 	.byte	0x04, 0x17
        /*00fa*/ 	.short	(.L_199 - .L_198)
.L_198:
        /*00fc*/ 	.word	0x00000000
        /*0100*/ 	.short	0x0008
        /*0102*/ 	.short	0x0030
        /*0104*/ 	.byte	0x00, 0xf5, 0x21, 0x00


	//----- nvinfo : EIATTR_KPARAM_INFO
	.align		4
.L_199:
        /*0108*/ 	.byte	0x04, 0x17
        /*010a*/ 	.short	(.L_201 - .L_200)
.L_200:
        /*010c*/ 	.word	0x00000000
        /*0110*/ 	.short	0x0007
        /*0112*/ 	.short	0x0028
        /*0114*/ 	.byte	0x00, 0xf5, 0x21, 0x00


	//----- nvinfo : EIATTR_KPARAM_INFO
	.align		4
.L_201:
        /*0118*/ 	.byte	0x04, 0x17
        /*011a*/ 	.short	(.L_203 - .L_202)
.L_202:
        /*011c*/ 	.word	0x00000000
        /*0120*/ 	.short	0x0006
        /*0122*/ 	.short	0x0024
        /*0124*/ 	.byte	0x00, 0xf0, 0x11, 0x00


	//----- nvinfo : EIATTR_KPARAM_INFO
	.align		4
.L_203:
        /*0128*/ 	.byte	0x04, 0x17
        /*012a*/ 	.short	(.L_205 - .L_204)
.L_204:
        /*012c*/ 	.word	0x00000000
        /*0130*/ 	.short	0x0005
        /*0132*/ 	.short	0x0020
        /*0134*/ 	.byte	0x00, 0xf0, 0x11, 0x00


	//----- nvinfo : EIATTR_KPARAM_INFO
	.align		4
.L_205:
        /*0138*/ 	.byte	0x04, 0x17
        /*013a*/ 	.short	(.L_207 - .L_206)
.L_206:
        /*013c*/ 	.word	0x00000000
        /*0140*/ 	.short	0x0004
        /*0142*/ 	.short	0x001c
        /*0144*/ 	.byte	0x00, 0xf0, 0x11, 0x00


	//----- nvinfo : EIATTR_KPARAM_INFO
	.align		4
.L_207:
        /*0148*/ 	.byte	0x04, 0x17
        /*014a*/ 	.short	(.L_209 - .L_208)
.L_208:
        /*014c*/ 	.word	0x00000000
        /*0150*/ 	.short	0x0003
        /*0152*/ 	.short	0x0018
        /*0154*/ 	.byte	0x00, 0xf0, 0x11, 0x00


	//----- nvinfo : EIATTR_KPARAM_INFO
	.align		4
.L_209:
        /*0158*/ 	.byte	0x04, 0x17
        /*015a*/ 	.short	(.L_211 - .L_210)
.L_210:
        /*015c*/ 	.word	0x00000000
        /*0160*/ 	.short	0x0002
        /*0162*/ 	.short	0x0010
        /*0164*/ 	.byte	0x00, 0xf5, 0x21, 0x00


	//----- nvinfo : EIATTR_KPARAM_INFO
	.align		4
.L_211:
        /*0168*/ 	.byte	0x04, 0x17
        /*016a*/ 	.short	(.L_213 - .L_212)
.L_212:
        /*016c*/ 	.word	0x00000000
        /*0170*/ 	.short	0x0001
        /*0172*/ 	.short	0x0008
        /*0174*/ 	.byte	0x00, 0xf5, 0x21, 0x00


	//----- nvinfo : EIATTR_KPARAM_INFO
	.align		4
.L_213:
        /*0178*/ 	.byte	0x04, 0x17
        /*017a*/ 	.short	(.L_215 - .L_214)
.L_214:
        /*017c*/ 	.word	0x00000000
        /*0180*/ 	.short	0x0000
        /*0182*/ 	.short	0x0000
        /*0184*/ 	.byte	0x00, 0xf5, 0x21, 0x00


	//----- nvinfo : EIATTR_SPARSE_MMA_MASK
	.align		4
.L_215:
        /*0188*/ 	.byte	0x03, 0x50
        /*018a*/ 	.short	0x0000


	//----- nvinfo : EIATTR_MAXREG_COUNT
	.align		4
        /*018c*/ 	.byte	0x03, 0x1b
        /*018e*/ 	.short	0x00ff


	//----- nvinfo : EIATTR_MERCURY_ISA_VERSION
	.align		4
        /*0190*/ 	.byte	0x03, 0x5f
        /*0192*/ 	.short	0x0101


	//----- nvinfo : EIATTR_VRC_CTA_INIT_COUNT
	.align		4
        /*0194*/ 	.byte	0x02, 0x4a
	.zero		1
	.zero		1


	//----- nvinfo : EIATTR_EXIT_INSTR_OFFSETS
	.align		4
        /*0198*/ 	.byte	0x04, 0x1c
        /*019a*/ 	.short	(.L_217 - .L_216)


	//   ....[0]....
.L_216:
        /*019c*/ 	.word	0x000000b0


	//   ....[1]....
        /*01a0*/ 	.word	0x000000f0


	//   ....[2]....
        /*01a4*/ 	.word	0x00000150


	//   ....[3]....
        /*01a8*/ 	.word	0x000001a0


	//   ....[4]....
        /*01ac*/ 	.word	0x00007420


	//----- nvinfo : EIATTR_CRS_STACK_SIZE
	.align		4
.L_217:
        /*01b0*/ 	.byte	0x04, 0x1e
        /*01b2*/ 	.short	(.L_219 - .L_218)
.L_218:
        /*01b4*/ 	.word	0x00000000


	//----- nvinfo : EIATTR_CBANK_PARAM_SIZE
	.align		4
.L_219:
        /*01b8*/ 	.byte	0x03, 0x19
        /*01ba*/ 	.short	0x00a8


	//----- nvinfo : EIATTR_PARAM_CBANK
	.align		4
        /*01bc*/ 	.byte	0x04, 0x0a
        /*01be*/ 	.short	(.L_221 - .L_220)
	.align		4
.L_220:
        /*01c0*/ 	.word	index@(.nv.constant0._ZN36_GLOBAL__N__da906feb_4_k_cu_901dc2ec33guga_triplet_build_rho_dfs_kernelEPKiPKsPKliiiiS3_PKaS1_iiiPKdiS9_iS9_S9_PKfSB_iPdSC_)
        /*01c4*/ 	.short	0x0380
        /*01c6*/ 	.short	0x00a8


	//----- nvinfo : EIATTR_SW_WAR
	.align		4
.L_221:
        /*01c8*/ 	.byte	0x04, 0x36
        /*01ca*/ 	.short	(.L_223 - .L_222)
.L_222:
        /*01cc*/ 	.word	0x00000008
.L_223:


//--------------------- .nv.info._ZN36_GLOBAL__N__da906feb_4_k_cu_901dc2ec39guga_triplet_build_rho_epq_table_kernelEPKsPKaPKiiiPKlS5_S5_PKdiS9_iS9_S9_PKfSB_iPdSC_ --------------------------
	.section	.nv.info._ZN36_GLOBAL__N__da906feb_4_k_cu_901dc2ec39guga_triplet_build_rho_epq_table_kernelEPKsPKaPKiiiPKlS5_S5_PKdiS9_iS9_S9_PKfSB_iPdSC_,"",@"SHT_CUDA_INFO"
	.sectionflags	@""
	.align	4


	//----- nvinfo : EIATTR_CUDA_API_VERSION
	.align		4
        /*0000*/ 	.byte	0x04, 0x37
        /*0002*/ 	.short	(.L_225 - .L_224)
.L_224:
        /*0004*/ 	.word	0x00000082


	//----- nvinfo : EIATTR_KPARAM_INFO
	.align		4
.L_225:
        /*0008*/ 	.byte	0x04, 0x17
        /*000a*/ 	.short	(.L_227 - .L_226)
.L_226:
        /*000c*/ 	.word	0x00000000
        /*0010*/ 	.short	0x0012
        /*0012*/ 	.short	0x0088
        /*0014*/ 	.byte	0x00, 0xf5, 0x21, 0x00


	//----- nvinfo : EIATTR_KPARAM_INFO
	.align		4
.L_227:
        /*0018*/ 	.byte	0x04, 0x17
        /*001a*/ 	.short	(.L_229 - .L_228)
.L_228:
        /*001c*/ 	.word	0x00000000
        /*0020*/ 	.short	0x0011
        /*0022*/ 	.short	0x0080
        /*0024*/ 	.byte	0x00, 0xf5, 0x21, 0x00


	//----- nvinfo : EIATTR_KPARAM_INFO
	.align		4
.L_229:
        /*0028*/ 	.byte	0x04, 0x17
        /*002a*/ 	.short	(.L_231 - .L_230)
.L_230:
        /*002c*/ 	.word	0x00000000
        /*0030*/ 	.short	0x0010
        /*0032*/ 	.short	0x0078
        /*0034*/ 	.byte	0x00, 0xf0, 0x11, 0x00


	//----- nvinfo : EIATTR_KPARAM_INFO
	.align		4
.L_231:
        /*0038*/ 	.byte	0x04, 0x17
        /*003a*/ 	.short	(.L_233 - .L_232)
.L_232:
        /*003c*/ 	.word	0x00000000
        /*0040*/ 	.short	0x000f
        /*0042*/ 	.short	0x0070
        /*0044*/ 	.byte	0x00, 0xf5, 0x21, 0x00


	//----- nvinfo : EIATTR_KPARAM_INFO
	.align		4
.L_233:
        /*0048*/ 	.byte	0x04, 0x17
        /*004a*/ 	.short	(.L_235 - .L_234)
.L_234:
        /*004c*/ 	.word	0x00000000
        /*0050*/ 	.short	0x000e
        /*0052*/ 	.short	0x0068
        /*0054*/ 	.byte	0x00, 0xf5, 0x21, 0x00


	//----- nvinfo : EIATTR_KPARAM_INFO
	.align		4
.L_235:
        /*0058*/ 	.byte	0x04, 0x17
        /*005a*/ 	.short	(.L_237 - .L_236)
.L_236:
        /*005c*/ 	.word	0x00000000
        /*0060*/ 	.short	0x000d
        /*0062*/ 	.short	0x0060
        /*0064*/ 	.byte	0x00, 0xf5, 0x21, 0x00


	//----- nvinfo : EIATTR_KPARAM_INFO
	.align		4
.L_237:
        /*0068*/ 	.byte	0x04, 0x17
        /*006a*/ 	.short	(.L_239 - .L_238)
.L_238:
        /*006c*/ 	.word	0x00000000
        /*0070*/ 	.short	0x000c
        /*0072*/ 	.short	0x0058
        /*0074*/ 	.byte	0x00, 0xf5, 0x21, 0x00


	//----- nvinfo : EIATTR_KPARAM_INFO
	.align		4
.L_239:
        /*0078*/ 	.byte	0x04, 0x17
        /*007a*/ 	.short	(.L_241 - .L_240)
.L_240:
        /*007c*/ 	.word	0x00000000
        /*0080*/ 	.short	0x000b
        /*0082*/ 	.short	0x0050
        /*0084*/ 	.byte	0x00, 0xf0, 0x11, 0x00


	//----- nvinfo : EIATTR_KPARAM_INFO
	.align		4
.L_241:
        /*0088*/ 	.byte	0x04, 0x17
        /*008a*/ 	.short	(.L_243 - .L_242)
.L_242:
        /*008c*/ 	.word	0x00000000
        /*0090*/ 	.short	0x000a
        /*0092*/ 	.short	0x0048
        /*0094*/ 	.byte	0x00, 0xf5, 0x21, 0x00


	//----- nvinfo : EIATTR_KPARAM_INFO
	.align		4
.L_243:
        /*0098*/ 	.byte	0x04, 0x17
        /*009a*/ 	.short	(.L_245 - .L_244)
.L_244:
        /*009c*/ 	.word	0x00000000
        /*00a0*/ 	.short	0x0009
        /*00a2*/ 	.short	0x0040
        /*00a4*/ 	.byte	0x00, 0xf0, 0x11, 0x00


	//----- nvinfo : EIATTR_KPARAM_INFO
	.align		4
.L_245:
        /*00a8*/ 	.byte	0x04, 0x17
        /*00aa*/ 	.short	(.L_247 - .L_246)
.L_246:
        /*00ac*/ 	.word	0x00000000
        /*00b0*/ 	.short	0x0008
        /*00b2*/ 	.short	0x0038
        /*00b4*/ 	.byte	0x00, 0xf5, 0x21, 0x00


	//----- nvinfo : EIATTR_KPARAM_INFO
	.align		4
.L_247:
        /*00b8*/ 	.byte	0x04, 0x17
        /*00ba*/ 	.short	(.L_249 - .L_248)
.L_248:
        /*00bc*/ 	.word	0x00000000
        /*00c0*/ 	.short	0x0007
        /*00c2*/ 	.short	0x0030
        /*00c4*/ 	.byte	0x00, 0xf5, 0x21, 0x00


	//----- nvinfo : EIATTR_KPARAM_INFO
	.align		4
.L_249:
        /*00c8*/ 	.byte	0x04, 0x17
        /*00ca*/ 	.short	(.L_251 - .L_250)
.L_250:
        /*00cc*/ 	.word	0x00000000
        /*00d0*/ 	.short	0x0006
        /*00d2*/ 	.short	0x0028
        /*00d4*/ 	.byte	0x00, 0xf5, 0x21, 0x00


	//----- nvinfo : EIATTR_KPARAM_INFO
	.align		4
.L_251:
        /*00d8*/ 	.byte	0x04, 0x17
        /*00da*/ 	.short	(.L_253 - .L_252)
.L_252:
        /*00dc*/ 	.word	0x00000000
        /*00e0*/ 	.short	0x0005
        /*00e2*/ 	.short	0x0020
        /*00e4*/ 	.byte	0x00, 0xf5, 0x21, 0x00


	//----- nvinfo : EIATTR_KPARAM_INFO
	.align		4
.L_253:
        /*00e8*/ 	.byte	0x04, 0x17
        /*00ea*/ 	.short	(.L_255 - .L_254)
.L_254:
        /*00ec*/ 	.word	0x00000000
        /*00f0*/ 	.short	0x0004
        /*00f2*/ 	.short	0x001c
        /*00f4*/ 	.byte	0x00, 0xf0, 0x11, 0x00


	//----- nvinfo : EIATTR_KPARAM_INFO
	.align		4
.L_255:
        /*00f8*/ 	.byte	0x04, 0x17
        /*00fa*/ 	.short	(.L_257 - .L_256)
.L_256:
        /*00fc*/ 	.word	0x00000000
        /*0100*/ 	.short	0x0003
        /*0102*/ 	.short	0x0018
        /*0104*/ 	.byte	0x00, 0xf0, 0x11, 0x00


	//----- nvinfo : EIATTR_KPARAM_INFO
	.align		4
.L_257:
        /*0108*/ 	.byte	0x04, 0x17
        /*010a*/ 	.short	(.L_259 - .L_258)
.L_258:
        /*010c*/ 	.word	0x00000000
        /*0110*/ 	.short	0x0002
        /*0112*/ 	.short	0x0010
        /*0114*/ 	.byte	0x00, 0xf5, 0x21, 0x00


	//----- nvinfo : EIATTR_KPARAM_INFO
	.align		4
.L_259:
        /*0118*/ 	.byte	0x04, 0x17
        /*011a*/ 	.short	(.L_261 - .L_260)
.L_260:
        /*011c*/ 	.word	0x00000000
        /*0120*/ 	.short	0x0001
        /*0122*/ 	.short	0x0008
        /*0124*/ 	.byte	0x00, 0xf5, 0x21, 0x00


	//----- nvinfo : EIATTR_KPARAM_INFO
	.align		4
.L_261:
        /*0128*/ 	.byte	0x04, 0x17
        /*012a*/ 	.short	(.L_263 - .L_262)
.L_262:
        /*012c*/ 	.word	0x00000000
        /*0130*/ 	.short	0x0000
        /*0132*/ 	.short	0x0000
        /*0134*/ 	.byte	0x00, 0xf5, 0x21, 0x00


	//----- nvinfo : EIATTR_SPARSE_MMA_MASK
	.align		4
.L_263:
        /*0138*/ 	.byte	0x03, 0x50
        /*013a*/ 	.short	0x0000


	//----- nvinfo : EIATTR_MAXREG_COUNT
	.align		4
        /*013c*/ 	.byte	0x03, 0x1b
        /*013e*/ 	.short	0x00ff


	//----- nvinfo : EIATTR_MERCURY_ISA_VERSION
	.align		4
        /*0140*/ 	.byte	0x03, 0x5f
        /*0142*/ 	.short	0x0101


	//----- nvinfo : EIATTR_VRC_CTA_INIT_COUNT
	.align		4
        /*0144*/ 	.byte	0x02, 0x4a
	.zero		1
	.zero		1


	//----- nvinfo : EIATTR_EXIT_INSTR_OFFSETS
	.align		4
        /*0148*/ 	.byte	0x04, 0x1c
        /*014a*/ 	.short	(.L_265 - .L_264)


	//   ....[0]....
.L_264:
        /*014c*/ 	.word	0x00000050


	//   ....[1]....
        /*0150*/ 	.word	0x00000120


	//   ....[2]....
        /*0154*/ 	.word	0x00006460


	//----- nvinfo : EIATTR_CRS_STACK_SIZE
	.align		4
.L_265:
        /*0158*/ 	.byte	0x04, 0x1e
        /*015a*/ 	.short	(.L_267 - .L_266)
.L_266:
        /*015c*/ 	.word	0x00000000


	//----- nvinfo : EIATTR_CBANK_PARAM_SIZE
	.align		4
.L_267:
        /*0160*/ 	.byte	0x03, 0x19
        /*0162*/ 	.short	0x0090


	//----- nvinfo : EIATTR_PARAM_CBANK
	.align		4
        /*0164*/ 	.byte	0x04, 0x0a
        /*0166*/ 	.short	(.L_269 - .L_268)
	.align		4
.L_268:
        /*0168*/ 	.word	index@(.nv.constant0._ZN36_GLOBAL__N__da906feb_4_k_cu_901dc2ec39guga_triplet_build_rho_epq_table_kernelEPKsPKaPKiiiPKlS5_S5_PKdiS9_iS9_S9_PKfSB_iPdSC_)
        /*016c*/ 	.short	0x0380
        /*016e*/ 	.short	0x0090


	//----- nvinfo : EIATTR_SW_WAR
	.align		4
.L_269:
        /*0170*/ 	.byte	0x04, 0x36
        /*0172*/ 	.short	(.L_271 - .L_270)
.L_270:
        /*0174*/ 	.word	0x00000008
.L_271:


//--------------------- .nv.info._ZN36_GLOBAL__N__da906feb_4_k_cu_901dc2ec40guga_triplet_apply_contracted_dfs_kernelEPKiPKsPKliiiiS3_PKaS1_iiiPKdS9_S9_PKfSB_iPdSC_ --------------------------
	.section	.nv.info._ZN36_GLOBAL__N__da906feb_4_k_cu_901dc2ec40guga_triplet_apply_contracted_dfs_kernelEPKiPKsPKliiiiS3_PKaS1_iiiPKdS9_S9_PKfSB_iPdSC_,"",@"SHT_CUDA_INFO"
	.sectionflags	@""
	.align	4


	//----- nvinfo : EIATTR_CUDA_API_VERSION
	.align		4
        /*0000*/ 	.byte	0x04, 0x37
        /*0002*/ 	.short	(.L_273 - .L_272)
.L_272:
        /*0004*/ 	.word	0x00000082


	//----- nvinfo : EIATTR_KPARAM_INFO
	.align		4
.L_273:
        /*0008*/ 	.byte	0x04, 0x17
        /*000a*/ 	.short	(.L_275 - .L_274)
.L_274:
        /*000c*/ 	.word	0x00000000
        /*0010*/ 	.short	0x0014
        /*0012*/ 	.short	0x0088
        /*0014*/ 	.byte	0x00, 0xf5, 0x21, 0x00


	//----- nvinfo : EIATTR_KPARAM_INFO
	.align		4
.L_275:
        /*0018*/ 	.byte	0x04, 0x17
        /*001a*/ 	.short	(.L_277 - .L_276)
.L_276:
        /*001c*/ 	.word	0x00000000
        /*0020*/ 	.short	0x0013
        /*0022*/ 	.short	0x0080
        /*0024*/ 	.byte	0x00, 0xf5, 0x21, 0x00


	//----- nvinfo : EIATTR_KPARAM_INFO
	.align		4
.L_277:
        /*0028*/ 	.byte	0x04, 0x17
        /*002a*/ 	.short	(.L_279 - .L_278)
.L_278:
        /*002c*/ 	.word	0x00000000
        /*0030*/ 	.short	0x0012
        /*0032*/ 	.short	0x0078
        /*0034*/ 	.byte	0x00, 0xf0, 0x11, 0x00


	//----- nvinfo : EIATTR_KPARAM_INFO
	.align		4
.L_279:
        /*0038*/ 	.byte	0x04, 0x17
        /*003a*/ 	.short	(.L_281 - .L_280)
.L_280:
        /*003c*/ 	.word	0x00000000
        /*0040*/ 	.short	0x0011
        /*0042*/ 	.short	0x0070
        /*0044*/ 	.byte	0x00, 0xf5, 0x21, 0x00


	//----- nvinfo : EIATTR_KPARAM_INFO
	.align		4
.L_281:
        /*0048*/ 	.byte	0x04, 0x17
        /*004a*/ 	.short	(.L_283 - .L_282)
.L_282:
        /*004c*/ 	.word	0x00000000
        /*0050*/ 	.short	0x0010
        /*0052*/ 	.short	0x0068
        /*0054*/ 	.byte	0x00, 0xf5, 0x21, 0x00


	//----- nvinfo : EIATTR_KPARAM_INFO
	.align		4
.L_283:
        /*0058*/ 	.byte	0x04, 0x17
        /*005a*/ 	.short	(.L_285 - .L_284)
.L_284:
        /*005c*/ 	.word	0x00000000
        /*0060*/ 	.short	0x000f
        /*0062*/ 	.short	0x0060
        /*0064*/ 	.byte	0x00, 0xf5, 0x21, 0x00


	//----- nvinfo : EIATTR_KPARAM_INFO
	.align		4
.L_285:
        /*0068*/ 	.byte	0x04, 0x17
        /*006a*/ 	.short	(.L_287 - .L_286)
.L_286:
        /*006c*/ 	.word	0x00000000
        /*0070*/ 	.short	0x000e
        /*0072*/ 	.short	0x0058
        /*0074*/ 	.byte	0x00, 0xf5, 0x21, 0x00


	//----- nvinfo : EIATTR_KPARAM_INFO
	.align		4
.L_287:
        /*0078*/ 	.byte	0x04, 0x17
        /*007a*/ 	.short	(.L_289 - .L_288)
.L_288:
        /*007c*/ 	.word	0x00000000
        /*0080*/ 	.short	0x000d
        /*0082*/ 	.short	0x0050
        /*0084*/ 	.byte	0x00, 0xf5, 0x21, 0x00


	//----- nvinfo : EIATTR_KPARAM_INFO
	.align		4
.L_289:
        /*0088*/ 	.byte	0x04, 0x17
        /*008a*/ 	.short	(.L_291 - .L_290)
.L_290:
        /*008c*/ 	.word	0x00000000
        /*0090*/ 	.short	0x000c
        /*0092*/ 	.short	0x0048
        /*0094*/ 	.byte	0x00, 0xf0, 0x11, 0x00


	//----- nvinfo : EIATTR_KPARAM_INFO
	.align		4
.L_291:
        /*0098*/ 	.byte	0x04, 0x17
        /*009a*/ 	.short	(.L_293 - .L_292)
.L_292:
        /*009c*/ 	.word	0x00000000
        /*00a0*/ 	.short	0x000b
        /*00a2*/ 	.short	0x0044
        /*00a4*/ 	.byte	0x00, 0xf0, 0x11, 0x00


	//----- nvinfo : EIATTR_KPARAM_INFO
	.align		4
.L_293:
        /*00a8*/ 	.byte	0x04, 0x17
        /*00aa*/ 	.short	(.L_295 - .L_294)
.L_294:
        /*00ac*/ 	.word	0x00000000
        /*00b0*/ 	.short	0x000a
        /*00b2*/ 	.short	0x0040
        /*00b4*/ 	.byte	0x00, 0xf0, 0x11, 0x00


	//----- nvinfo : EIATTR_KPARAM_INFO
	.align		4
.L_295:
        /*00b8*/ 	.byte	0x04, 0x17
        /*00ba*/ 	.short	(.L_297 - .L_296)
.L_296:
        /*00bc*/ 	.word	0x00000000
        /*00c0*/ 	.short	0x0009
        /*00c2*/ 	.short	0x0038
        /*00c4*/ 	.byte	0x00, 0xf5, 0x21, 0x00


	//----- nvinfo : EIATTR_KPARAM_INFO
	.align		4
.L_297:
        /*00c8*/ 	.byte	0x04, 0x17
        /*00ca*/ 	.short	(.L_299 - .L_298)
.L_298:
        /*00cc*/ 	.word	0x00000000
        /*00d0*/ 	.short	0x0008
        /*00d2*/ 	.short	0x0030
        /*00d4*/ 	.byte	0x00, 0xf5, 0x21, 0x00


	//----- nvinfo : EIATTR_KPARAM_INFO
	.align		4
.L_299:
        /*00d8*/ 	.byte	0x04, 0x17
        /*00da*/ 	.short	(.L_301 - .L_300)
.L_300:
        /*00dc*/ 	.word	0x00000000
        /*00e0*/ 	.short	0x0007
        /*00e2*/ 	.short	0x0028
        /*00e4*/ 	.byte	0x00, 0xf5, 0x21, 0x00


	//----- nvinfo : EIATTR_KPARAM_INFO
	.align		4
.L_301:
        /*00e8*/ 	.byte	0x04, 0x17
        /*00ea*/ 	.short	(.L_303 - .L_302)
.L_302:
        /*00ec*/ 	.word	0x00000000
        /*00f0*/ 	.short	0x0006
        /*00f2*/ 	.short	0x0024
        /*00f4*/ 	.byte	0x00, 0xf0, 0x11, 0x00


	//----- nvinfo : EIATTR_KPARAM_INFO
	.align		4
.L_303:
        /*00f8*/ 	.byte	0x04, 0x17
        /*00fa*/ 	.short	(.L_305 - .L_304)
.L_304:
        /*00fc*/ 	.word	0x00000000
        /*0100*/ 	.short	0x0005
        /*0102*/ 	.short	0x0020
        /*0104*/ 	.byte	0x00, 0xf0, 0x11, 0x00


	//----- nvinfo : EIATTR_KPARAM_INFO
	.align		4
.L_305:
        /*0108*/ 	.byte	0x04, 0x17
        /*010a*/ 	.short	(.L_307 - .L_306)
.L_306:
        /*010c*/ 	.word	0x00000000
        /*0110*/ 	.short	0x0004
        /*0112*/ 	.short	0x001c
        /*0114*/ 	.byte	0x00, 0xf0, 0x11, 0x00


	//----- nvinfo : EIATTR_KPARAM_INFO
	.align		4
.L_307:
        /*0118*/ 	.byte	0x04, 0x17
        /*011a*/ 	.short	(.L_309 - .L_308)
.L_308:
        /*011c*/ 	.word	0x00000000
        /*0120*/ 	.short	0x0003
        /*0122*/ 	.short	0x0018
        /*0124*/ 	.byte	0x00, 0xf0, 0x11, 0x00


	//----- nvinfo : EIATTR_KPARAM_INFO
	.align		4
.L_309:
        /*0128*/ 	.byte	0x04, 0x17
        /*012a*/ 	.short	(.L_311 - .L_310)
.L_310:
        /*012c*/ 	.word	0x00000000
        /*0130*/ 	.short	0x0002
        /*0132*/ 	.short	0x0010
        /*0134*/ 	.byte	0x00, 0xf5, 0x21, 0x00


	//----- nvinfo : EIATTR_KPARAM_INFO
	.align		4
.L_311:
        /*0138*/ 	.byte	0x04, 0x17
        /*013a*/ 	.short	(.L_313 - .L_312)
.L_312:
        /*013c*/ 	.word	0x00000000
        /*0140*/ 	.short	0x0001
        /*0142*/ 	.short	0x0008
        /*0144*/ 	.byte	0x00, 0xf5, 0x21, 0x00


	//----- nvinfo : EIATTR_KPARAM_INFO
	.align		4
.L_313:
        /*0148*/ 	.byte	0x04, 0x17
        /*014a*/ 	.short	(.L_315 - .L_314)
.L_314:
        /*014c*/ 	.word	0x00000000
        /*0150*/ 	.short	0x0000
        /*0152*/ 	.short	0x0000
        /*0154*/ 	.byte	0x00, 0xf5, 0x21, 0x00


	//----- nvinfo : EIATTR_SPARSE_MMA_MASK
	.align		4
.L_315:
        /*0158*/ 	.byte	0x03, 0x50
        /*015a*/ 	.short	0x0000


	//----- nvinfo : EIATTR_MAXREG_COUNT
	.align		4
        /*015c*/ 	.byte	0x03, 0x1b
        /*015e*/ 	.short	0x00ff


	//----- nvinfo : EIATTR_MERCURY_ISA_VERSION
	.align		4
        /*0160*/ 	.byte	0x03, 0x5f
        /*0162*/ 	.short	0x0101


	//----- nvinfo : EIATTR_VRC_CTA_INIT_COUNT
	.align		4
        /*0164*/ 	.byte	0x02, 0x4a
	.zero		1
	.zero		1


	//----- nvinfo : EIATTR_EXIT_INSTR_OFFSETS
	.align		4
        /*0168*/ 	.byte	0x04, 0x1c
        /*016a*/ 	.short	(.L_317 - .L_316)


	//   ....[0]....
.L_316:
        /*016c*/ 	.word	0x000000b0


	//   ....[1]....
        /*0170*/ 	.word	0x00000100


	//   ....[2]....
        /*0174*/ 	.word	0x00000190


	//   ....[3]....
        /*0178*/ 	.word	0x00000210


	//   ....[4]....
        /*017c*/ 	.word	0x000002e0


	//   ....[5]....
        /*0180*/ 	.word	0x000069d0


	//----- nvinfo : EIATTR_CRS_STACK_SIZE
	.align		4
.L_317:
        /*0184*/ 	.byte	0x04, 0x1e
        /*0186*/ 	.short	(.L_319 - .L_318)
.L_318:
        /*0188*/ 	.word	0x00000000


	//----- nvinfo : EIATTR_CBANK_PARAM_SIZE
	.align		4
.L_319:
        /*018c*/ 	.byte	0x03, 0x19
        /*018e*/ 	.short	0x0090


	//----- nvinfo : EIATTR_PARAM_CBANK
	.align		4
        /*0190*/ 	.byte	0x04, 0x0a
        /*0192*/ 	.short	(.L_321 - .L_320)
	.align		4
.L_320:
        /*0194*/ 	.word	index@(.nv.constant0._ZN36_GLOBAL__N__da906feb_4_k_cu_901dc2ec40guga_triplet_apply_contracted_dfs_kernelEPKiPKsPKliiiiS3_PKaS1_iiiPKdS9_S9_PKfSB_iPdSC_)
        /*0198*/ 	.short	0x0380
        /*019a*/ 	.short	0x0090


	//----- nvinfo : EIATTR_SW_WAR
	.align		4
.L_321:
        /*019c*/ 	.byte	0x04, 0x36
        /*019e*/ 	.short	(.L_323 - .L_322)
.L_322:
        /*01a0*/ 	.word	0x00000008
.L_323:


//--------------------- .nv.info._ZN36_GLOBAL__N__da906feb_4_k_cu_901dc2ec46guga_triplet_apply_contracted_epq_table_kernelEPKsPKaPKiiiPKlS5_S5_PKdS9_S9_PKfSB_iPdSC_ --------------------------
	.section	.nv.info._ZN36_GLOBAL__N__da906feb_4_k_cu_901dc2ec46guga_triplet_apply_contracted_epq_table_kernelEPKsPKaPKiiiPKlS5_S5_PKdS9_S9_PKfSB_iPdSC_,"",@"SHT_CUDA_INFO"
	.sectionflags	@""
	.align	4


	//----- nvinfo : EIATTR_CUDA_API_VERSION
	.align		4
        /*0000*/ 	.byte	0x04, 0x37
        /*0002*/ 	.short	(.L_325 - .L_324)
.L_324:
        /*0004*/ 	.word	0x00000082


	//----- nvinfo : EIATTR_KPARAM_INFO
	.align		4
.L_325:
        /*0008*/ 	.byte	0x04, 0x17
        /*000a*/ 	.short	(.L_327 - .L_326)
.L_326:
        /*000c*/ 	.word	0x00000000
        /*0010*/ 	.short	0x000f
        /*0012*/ 	.short	0x0070
        /*0014*/ 	.byte	0x00, 0xf5, 0x21, 0x00


	//----- nvinfo : EIATTR_KPARAM_INFO
	.align		4
.L_327:
        /*0018*/ 	.byte	0x04, 0x17
        /*001a*/ 	.short	(.L_329 - .L_328)
.L_328:
        /*001c*/ 	.word	0x00000000
        /*0020*/ 	.short	0x000e
        /*0022*/ 	.short	0x0068
        /*0024*/ 	.byte	0x00, 0xf5, 0x21, 0x00


	//----- nvinfo : EIATTR_KPARAM_INFO
	.align		4
.L_329:
        /*0028*/ 	.byte	0x04, 0x17
        /*002a*/ 	.short	(.L_331 - .L_330)
.L_330:
        /*002c*/ 	.word	0x00000000
        /*0030*/ 	.short	0x000d
        /*0032*/ 	.short	0x0060
        /*0034*/ 	.byte	0x00, 0xf0, 0x11, 0x00


	//----- nvinfo : EIATTR_KPARAM_INFO
	.align		4
.L_331:
        /*0038*/ 	.byte	0x04, 0x17
        /*003a*/ 	.short	(.L_333 - .L_332)
.L_332:
        /*003c*/ 	.word	0x00000000
        /*0040*/ 	.short	0x000c
        /*0042*/ 	.short	0x0058
        /*0044*/ 	.byte	0x00, 0xf5, 0x21, 0x00


	//----- nvinfo : EIATTR_KPARAM_INFO
	.align		4
.L_333:
        /*0048*/ 	.byte	0x04, 0x17
        /*004a*/ 	.short	(.L_335 - .L_334)
.L_334:
        /*004c*/ 	.word	0x00000000
        /*0050*/ 	.short	0x000b
        /*0052*/ 	.short	0x0050
        /*0054*/ 	.byte	0x00, 0xf5, 0x21, 0x00


	//----- nvinfo : EIATTR_KPARAM_INFO
	.align		4
.L_335:
        /*0058*/ 	.byte	0x04, 0x17
        /*005a*/ 	.short	(.L_337 - .L_336)
.L_336:
        /*005c*/ 	.word	0x00000000
        /*0060*/ 	.short	0x000a
        /*0062*/ 	.short	0x0048
        /*0064*/ 	.byte	0x00, 0xf5, 0x21, 0x00


	//----- nvinfo : EIATTR_KPARAM_INFO
	.align		4
.L_337:
        /*0068*/ 	.byte	0x04, 0x17
        /*006a*/ 	.short	(.L_339 - .L_338)
.L_338:
        /*006c*/ 	.word	0x00000000
        /*0070*/ 	.short	0x0009
        /*0072*/ 	.short	0x0040
        /*0074*/ 	.byte	0x00, 0xf5, 0x21, 0x00


	//----- nvinfo : EIATTR_KPARAM_INFO
	.align		4
.L_339:
        /*0078*/ 	.byte	0x04, 0x17
        /*007a*/ 	.short	(.L_341 - .L_340)
.L_340:
        /*007c*/ 	.word	0x00000000
        /*0080*/ 	.short	0x0008
        /*0082*/ 	.short	0x0038
        /*0084*/ 	.byte	0x00, 0xf5, 0x21, 0x00


	//----- nvinfo : EIATTR_KPARAM_INFO
	.align		4
.L_341:
        /*0088*/ 	.byte	0x04, 0x17
        /*008a*/ 	.short	(.L_343 - .L_342)
.L_342:
        /*008c*/ 	.word	0x00000000
        /*0090*/ 	.short	0x0007
        /*0092*/ 	.short	0x0030
        /*0094*/ 	.byte	0x00, 0xf5, 0x21, 0x00


	//----- nvinfo : EIATTR_KPARAM_INFO
	.align		4
.L_343:
        /*0098*/ 	.byte	0x04, 0x17
        /*009a*/ 	.short	(.L_345 - .L_344)
.L_344:
        /*009c*/ 	.word	0x00000000
        /*00a0*/ 	.short	0x0006
        /*00a2*/ 	.short	0x0028
        /*00a4*/ 	.byte	0x00, 0xf5, 0x21, 0x00


	//----- nvinfo : EIATTR_KPARAM_INFO
	.align		4
.L_345:
        /*00a8*/ 	.byte	0x04, 0x17
        /*00aa*/ 	.short	(.L_347 - .L_346)
.L_346:
        /*00ac*/ 	.word	0x00000000
        /*00b0*/ 	.short	0x0005
        /*00b2*/ 	.short	0x0020
        /*00b4*/ 	.byte	0x00, 0xf5, 0x21, 0x00


	//----- nvinfo : EIATTR_KPARAM_INFO
	.align		4
.L_347:
        /*00b8*/ 	.byte	0x04, 0x17
        /*00ba*/ 	.short	(.L_349 - .L_348)
.L_348:
        /*00bc*/ 	.word	0x00000000
        /*00c0*/ 	.short	0x0004
        /*00c2*/ 	.short	0x001c
        /*00c4*/ 	.byte	0x00, 0xf0, 0x11, 0x00


	//----- nvinfo : EIATTR_KPARAM_INFO
	.align		4
.L_349:
        /*00c8*/ 	.byte	0x04, 0x17
        /*00ca*/ 	.short	(.L_351 - .L_350)
.L_350:
        /*00cc*/ 	.word	0x00000000
        /*00d0*/ 	.short	0x0003
        /*00d2*/ 	.short	0x0018
        /*00d4*/ 	.byte	0x00, 0xf0, 0x11, 0x00


	//----- nvinfo : EIATTR_KPARAM_INFO
	.align		4
.L_351:
        /*00d8*/ 	.byte	0x04, 0x17
        /*00da*/ 	.short	(.L_353 - .L_352)
.L_352:
        /*00dc*/ 	.word	0x00000000
        /*00e0*/ 	.short	0x0002
        /*00e2*/ 	.short	0x0010
        /*00e4*/ 	.byte	0x00, 0xf5, 0x21, 0x00


	//----- nvinfo : EIATTR_KPARAM_INFO
	.align		4
.L_353:
        /*00e8*/ 	.byte	0x04, 0x17
        /*00ea*/ 	.short	(.L_355 - .L_354)
.L_354:
        /*00ec*/ 	.word	0x00000000
        /*00f0*/ 	.short	0x0001
        /*00f2*/ 	.short	0x0008
        /*00f4*/ 	.byte	0x00, 0xf5, 0x21, 0x00


	//----- nvinfo : EIATTR_KPARAM_INFO
	.align		4
.L_355:
        /*00f8*/ 	.byte	0x04, 0x17
        /*00fa*/ 	.short	(.L_357 - .L_356)
.L_356:
        /*00fc*/ 	.word	0x00000000
        /*0100*/ 	.short	0x0000
        /*0102*/ 	.short	0x0000
        /*0104*/ 	.byte	0x00, 0xf5, 0x21, 0x00


	//----- nvinfo : EIATTR_SPARSE_MMA_MASK
	.align		4
.L_357:
        /*0108*/ 	.byte	0x03, 0x50
        /*010a*/ 	.short	0x0000


	//----- nvinfo : EIATTR_MAXREG_COUNT
	.align		4
        /*010c*/ 	.byte	0x03, 0x1b
        /*010e*/ 	.short	0x00ff


	//----- nvinfo : EIATTR_MERCURY_ISA_VERSION
	.align		4
        /*0110*/ 	.byte	0x03, 0x5f
        /*0112*/ 	.short	0x0101


	//----- nvinfo : EIATTR_VRC_CTA_INIT_COUNT
	.align		4
        /*0114*/ 	.byte	0x02, 0x4a
	.zero		1
	.zero		1


	//----- nvinfo : EIATTR_EXIT_INSTR_OFFSETS
	.align		4
        /*0118*/ 	.byte	0x04, 0x1c
        /*011a*/ 	.short	(.L_359 - .L_358)


	//   ....[0]....
.L_358:
        /*011c*/ 	.word	0x00000050


	//   ....[1]....
        /*0120*/ 	.word	0x000000d0


	//   ....[2]....
        /*0124*/ 	.word	0x000001a0


	//   ....[3]....
        /*0128*/ 	.word	0x00005870


	//----- nvinfo : EIATTR_CRS_STACK_SIZE
	.align		4
.L_359:
        /*012c*/ 	.byte	0x04, 0x1e
        /*012e*/ 	.short	(.L_361 - .L_360)
.L_360:
        /*0130*/ 	.word	0x00000000


	//----- nvinfo : EIATTR_CBANK_PARAM_SIZE
	.align		4
.L_361:
        /*0134*/ 	.byte	0x03, 0x19
        /*0136*/ 	.short	0x0078


	//----- nvinfo : EIATTR_PARAM_CBANK
	.align		4
        /*0138*/ 	.byte	0x04, 0x0a
        /*013a*/ 	.short	(.L_363 - .L_362)
	.align		4
.L_362:
        /*013c*/ 	.word	index@(.nv.constant0._ZN36_GLOBAL__N__da906feb_4_k_cu_901dc2ec46guga_triplet_apply_contracted_epq_table_kernelEPKsPKaPKiiiPKlS5_S5_PKdS9_S9_PKfSB_iPdSC_)
        /*0140*/ 	.short	0x0380
        /*0142*/ 	.short	0x0078


	//----- nvinfo : EIATTR_SW_WAR
	.align		4
.L_363:
        /*0144*/ 	.byte	0x04, 0x36
        /*0146*/ 	.short	(.L_365 - .L_364)
.L_364:
        /*0148*/ 	.word	0x00000008
.L_365:


//--------------------- .nv.callgraph             --------------------------
	.section	.nv.callgraph,"",@"SHT_CUDA_CALLGRAPH"
	.align	4
	.sectionentsize	8
	.align		4
        /*0000*/ 	.word	0x00000000
	.align		4
        /*0004*/ 	.word	0xffffffff
	.align		4
        /*0008*/ 	.word	0x00000000
	.align		4
        /*000c*/ 	.word	0xfffffffe
	.align		4
        /*0010*/ 	.word	0x00000000
	.align		4
        /*0014*/ 	.word	0xfffffffd
	.align		4
        /*0018*/ 	.word	0x00000000
	.align		4
        /*001c*/ 	.word	0xfffffffc


//--------------------- .text._ZN36_GLOBAL__N__da906feb_4_k_cu_901dc2ec32guga_triplet_build_gm_dfs_kernelEPKiPKsPKliiiiS3_PKaS1_iiiPKdiS9_iS9_S9_PKfSB_iPdSC_ --------------------------
	.section	.text._ZN36_GLOBAL__N__da906feb_4_k_cu_901dc2ec32guga_triplet_build_gm_dfs_kernelEPKiPKsPKliiiiS3_PKaS1_iiiPKdiS9_iS9_S9_PKfSB_iPdSC_,"ax",@progbits
	.align	128
.text._ZN36_GLOBAL__N__da906feb_4_k_cu_901dc2ec32guga_triplet_build_gm_dfs_kernelEPKiPKsPKliiiiS3_PKaS1_iiiPKdiS9_iS9_S9_PKfSB_iPdSC_:
        .type           _ZN36_GLOBAL__N__da906feb_4_k_cu_901dc2ec32guga_triplet_build_gm_dfs_kernelEPKiPKsPKliiiiS3_PKaS1_iiiPKdiS9_iS9_S9_PKfSB_iPdSC_,@function
        .size           _ZN36_GLOBAL__N__da906feb_4_k_cu_901dc2ec32guga_triplet_build_gm_dfs_kernelEPKiPKsPKliiiiS3_PKaS1_iiiPKdiS9_iS9_S9_PKfSB_iPdSC_,(.L_x_655 - _ZN36_GLOBAL__N__da906feb_4_k_cu_901dc2ec32guga_triplet_build_gm_dfs_kernelEPKiPKsPKliiiiS3_PKaS1_iiiPKdiS9_iS9_S9_PKfSB_iPdSC_)
        .other          _ZN36_GLOBAL__N__da906feb_4_k_cu_901dc2ec32guga_triplet_build_gm_dfs_kernelEPKiPKsPKliiiiS3_PKaS1_iiiPKdiS9_iS9_S9_PKfSB_iPdSC_,@"STO_CUDA_ENTRY STV_DEFAULT"
_ZN36_GLOBAL__N__da906feb_4_k_cu_901dc2ec32guga_triplet_build_gm_dfs_kernelEPKiPKsPKliiiiS3_PKaS1_iiiPKdiS9_iS9_S9_PKfSB_iPdSC_:
[----:B------:R-:W0:Y:S08]  /*0000*/  LDC R1, c[0x0][0x37c] ;  /* 0x0000df00ff017b82 */ /* 0x000e300000000800 */
[----:B------:R-:W1:Y:S01]  /*0010*/  LDC R2, c[0x0][0x3a4] ;  /* 0x0000e900ff027b82 */ /* 0x000e620000000800 */
[----:B------:R-:W1:Y:S01]  /*0020*/  LDCU UR4, c[0x0][0x3c8] ;  /* 0x00007900ff0477ac */ /* 0x000e620008000800 */
[----:B0-----:R-:W-:-:S05]  /*0030*/  VIADD R1, R1, 0xfffffb50 ;  /* 0xfffffb5001017836 */ /* 0x001fca0000000000 */
[----:B------:R-:W-:Y:S01]  /*0040*/  R2UR UR8, R1 ;  /* 0x00000000010872ca */ /* 0x000fe200000e0000 */
[----:B------:R-:W0:Y:S08]  /*0050*/  S2UR UR12, SR_CTAID.X ;  /* 0x00000000000c79c3 */ /* 0x000e300000002500 */
[----:B------:R-:W0:Y:S01]  /*0060*/  LDC R3, c[0x0][0x3c0] ;  /* 0x0000f000ff037b82 */ /* 0x000e220000000800 */
[----:B-1----:R-:W-:-:S04]  /*0070*/  LOP3.LUT R0, R2, UR4, RZ, 0xfc, !PT ;  /* 0x0000000402007c12 */ /* 0x002fc8000f8efcff */
[----:B------:R-:W-:-:S04]  /*0080*/  ISETP.GE.AND P0, PT, R0, RZ, PT ;  /* 0x000000ff0000720c */ /* 0x000fc80003f06270 */
[----:B0-----:R-:W-:-:S13]  /*0090*/  ISETP.LE.OR P0, PT, R3, UR12, !P0 ;  /* 0x0000000c03007c0c */ /* 0x001fda000c703670 */
[----:B------:R-:W-:Y:S05]  /*00a0*/  @P0 EXIT ;  /* 0x000000000000094d */ /* 0x000fea0003800000 */
[----:B------:R-:W-:-:S05]  /*00b0*/  VIADD R0, R2, UR4 ;  /* 0x0000000402007c36 */ /* 0x000fca0008000000 */
[----:B------:R-:W-:-:S04]  /*00c0*/  LOP3.LUT R0, R0, 0x1, RZ, 0xc0, !PT ;  /* 0x0000000100007812 */ /* 0x000fc800078ec0ff */
[----:B------:R-:W-:-:S13]  /*00d0*/  ISETP.NE.U32.AND P0, PT, R0, 0x1, PT ;  /* 0x000000010000780c */ /* 0x000fda0003f05070 */
[----:B------:R-:W-:Y:S05]  /*00e0*/  @!P0 EXIT ;  /* 0x000000000000894d */ /* 0x000fea0003800000 */
[C---:B------:R-:W-:Y:S02]  /*00f0*/  VIADD R0, R2.reuse, 0xfffffffe ;  /* 0xfffffffe02007836 */ /* 0x040fe40000000000 */
[----:B------:R-:W-:-:S03]  /*0100*/  VIADD R2, R2, 0x2 ;  /* 0x0000000202027836 */ /* 0x000fc60000000000 */
[----:B------:R-:W-:Y:S02]  /*0110*/  IABS R0, R0 ;  /* 0x0000000000007213 */ /* 0x000fe40000000000 */
[----:B------:R-:W-:-:S04]  /*0120*/  ISETP.GE.AND P0, PT, R2, UR4, PT ;  /* 0x0000000402007c0c */ /* 0x000fc8000bf06270 */
[----:B------:R-:W-:-:S13]  /*0130*/  ISETP.GT.OR P0, PT, R0, UR4, !P0 ;  /* 0x0000000400007c0c */ /* 0x000fda000c704670 */
[----:B------:R-:W-:Y:S05]  /*0140*/  @P0 EXIT ;  /* 0x000000000000094d */ /* 0x000fea0003800000 */
[----:B------:R-:W0:Y:S01]  /*0150*/  S2R R38, SR_TID.X ;  /* 0x0000000000267919 */ /* 0x000e220000002100 */
[----:B------:R-:W1:Y:S02]  /*0160*/  LDCU UR9, c[0x0][0x3c4] ;  /* 0x00007880ff0977ac */ /* 0x000e640008000800 */
[----:B-1----:R-:W-:-:S06]  /*0170*/  UIMAD UR4, UR9, UR9, URZ ;  /* 0x00000009090472a4 */ /* 0x002fcc000f8e02ff */
[----:B0-----:R-:W-:-:S13]  /*0180*/  ISETP.GE.U32.AND P0, PT, R38, UR4, PT ;  /* 0x0000000426007c0c */ /* 0x001fda000bf06070 */
[----:B------:R-:W-:Y:S05]  /*0190*/  @P0 EXIT ;  /* 0x000000000000094d */ /* 0x000fea0003800000 */
[----:B------:R-:W0:Y:S01]  /*01a0*/  LDCU.64 UR14, c[0x0][0x3b8] ;  /* 0x00007700ff0e77ac */ /* 0x000e220008000a00 */
[----:B------:R-:W-:Y:S01]  /*01b0*/  BSSY.RECONVERGENT B1, `(.L_x_0) ;  /* 0x00006bc000017945 */ /* 0x000fe20003800200 */
[----:B------:R-:W-:Y:S01]  /*01c0*/  UIADD3 UR6, UPT, UPT, UR9, 0x1, URZ ;  /* 0x0000000109067890 */ /* 0x000fe2000fffe0ff */
[----:B------:R-:W1:Y:S01]  /*01d0*/  LDCU UR18, c[0x0][0x3e8] ;  /* 0x00007d00ff1277ac */ /* 0x000e620008000800 */
[----:B------:R-:W2:Y:S01]  /*01e0*/  LDCU.64 UR10, c[0x0][0x3b0] ;  /* 0x00007600ff0a77ac */ /* 0x000ea20008000a00 */
[----:B------:R-:W3:Y:S01]  /*01f0*/  LDCU UR16, c[0x0][0x410] ;  /* 0x00008200ff1077ac */ /* 0x000ee20008000800 */
[----:B------:R-:W4:Y:S01]  /*0200*/  LDCU UR17, c[0x0][0x3d8] ;  /* 0x00007b00ff1177ac */ /* 0x000f220008000800 */
[----:B------:R-:W-:Y:S02]  /*0210*/  USHF.R.S32.HI UR4, URZ, 0x1f, UR6 ;  /* 0x0000001fff047899 */ /* 0x000fe40008011406 */
[----:B------:R-:W-:Y:S02]  /*0220*/  UIMAD.WIDE.U32 UR6, UR6, UR12, URZ ;  /* 0x0000000c060672a5 */ /* 0x000fe4000f8e00ff */
[----:B------:R-:W-:-:S02]  /*0230*/  UIMAD UR5, UR4, UR12, URZ ;  /* 0x0000000c040572a4 */ /* 0x000fc4000f8e02ff */
[----:B0-----:R-:W-:Y:S02]  /*0240*/  ULEA UR4, UP0, UR6, UR14, 0x2 ;  /* 0x0000000e06047291 */ /* 0x001fe4000f8010ff */
[----:B------:R-:W-:Y:S02]  /*0250*/  UIADD3 UR5, UPT, UPT, UR7, UR5, URZ ;  /* 0x0000000507057290 */ /* 0x000fe4000fffe0ff */
[----:B-1----:R-:W-:Y:S02]  /*0260*/  USHF.R.S32.HI UR24, URZ, 0x1f, UR18 ;  /* 0x0000001fff187899 */ /* 0x002fe40008011412 */
[----:B------:R-:W-:Y:S02]  /*0270*/  ULEA.HI.X UR5, UR6, UR15, UR5, 0x2, UP0 ;  /* 0x0000000f06057291 */ /* 0x000fe400080f1405 */
[----:B------:R-:W-:Y:S02]  /*0280*/  USHF.R.S32.HI UR15, URZ, 0x1f, UR9 ;  /* 0x0000001fff0f7899 */ /* 0x000fe40008011409 */
[----:B--2---:R-:W-:-:S02]  /*0290*/  UIMAD.WIDE.U32 UR6, UR12, UR9, UR10 ;  /* 0x000000090c0672a5 */ /* 0x004fc4000f8e000a */
[----:B------:R-:W-:Y:S02]  /*02a0*/  UIMAD UR13, UR15, UR12, URZ ;  /* 0x0000000c0f0d72a4 */ /* 0x000fe4000f8e02ff */
[----:B---3--:R-:W-:Y:S02]  /*02b0*/  UIADD3 UR9, UPT, UPT, UR16, 0x1, URZ ;  /* 0x0000000110097890 */ /* 0x008fe4000fffe0ff */
[----:B----4-:R-:W-:Y:S02]  /*02c0*/  USHF.R.S32.HI UR10, URZ, 0x1f, UR17 ;  /* 0x0000001fff0a7899 */ /* 0x010fe40008011411 */
[----:B------:R-:W-:Y:S02]  /*02d0*/  UIMAD.WIDE.U32 UR16, UR12, UR18, URZ ;  /* 0x000000120c1072a5 */ /* 0x000fe4000f8e00ff */
[----:B------:R-:W-:Y:S02]  /*02e0*/  UIMAD UR14, UR24, UR12, URZ ;  /* 0x0000000c180e72a4 */ /* 0x000fe4000f8e02ff */
[----:B------:R-:W-:-:S02]  /*02f0*/  UIADD3 UR19, UPT, UPT, UR8, 0x40, URZ ;  /* 0x0000004008137890 */ /* 0x000fc4000fffe0ff */
[----:B------:R-:W-:Y:S02]  /*0300*/  UIADD3 UR22, UPT, UPT, UR8, 0x148, URZ ;  /* 0x0000014808167890 */ /* 0x000fe4000fffe0ff */
[----:B------:R-:W-:Y:S02]  /*0310*/  UIADD3 UR23, UPT, UPT, UR8, 0x250, URZ ;  /* 0x0000025008177890 */ /* 0x000fe4000fffe0ff */
[----:B------:R-:W-:Y:S02]  /*0320*/  UIADD3 UR12, UPT, UPT, UR7, UR13, URZ ;  /* 0x0000000d070c7290 */ /* 0x000fe4000fffe0ff */
[----:B------:R-:W-:Y:S01]  /*0330*/  UIADD3 UR8, UPT, UPT, UR8, 0x358, URZ ;  /* 0x0000035808087890 */ /* 0x000fe2000fffe0ff */
[----:B------:R-:W0:Y:S01]  /*0340*/  LDCU.64 UR20, c[0x0][0x358] ;  /* 0x00006b00ff1477ac */ /* 0x000e220008000a00 */
[----:B------:R-:W-:Y:S02]  /*0350*/  ULOP3.LUT UR25, UR18, 0x3, URZ, 0xc0, !UPT ;  /* 0x0000000312197892 */ /* 0x000fe4000f8ec0ff */
[----:B------:R-:W-:-:S02]  /*0360*/  ULOP3.LUT UR11, UR18, 0x7ffffffc, URZ, 0xc0, !UPT ;  /* 0x7ffffffc120b7892 */ /* 0x000fc4000f8ec0ff */
[----:B------:R-:W-:-:S12]  /*0370*/  UIADD3 UR13, UPT, UPT, UR17, UR14, URZ ;  /* 0x0000000e110d7290 */ /* 0x000fd8000fffe0ff */
.L_x_124:
[----:B-1----:R-:W1:Y:S01]  /*0380*/  LDC R11, c[0x0][0x3c4] ;  /* 0x0000f100ff0b7b82 */ /* 0x002e620000000800 */
[----:B------:R-:W-:Y:S01]  /*0390*/  BSSY.RECONVERGENT B0, `(.L_x_1) ;  /* 0x0000697000007945 */ /* 0x000fe20003800200 */
[----:B-1----:R-:W-:-:S04]  /*03a0*/  IABS R5, R11 ;  /* 0x0000000b00057213 */ /* 0x002fc80000000000 */
[----:B------:R-:W1:Y:S08]  /*03b0*/  I2F.RP R0, R5 ;  /* 0x0000000500007306 */ /* 0x000e700000209400 */
[----:B-1----:R-:W1:Y:S02]  /*03c0*/  MUFU.RCP R0, R0 ;  /* 0x0000000000007308 */ /* 0x002e640000001000 */
[----:B-1----:R-:W-:-:S06]  /*03d0*/  VIADD R2, R0, 0xffffffe ;  /* 0x0ffffffe00027836 */ /* 0x002fcc0000000000 */
[----:B--2---:R1:W2:Y:S02]  /*03e0*/  F2I.FTZ.U32.TRUNC.NTZ R3, R2 ;  /* 0x0000000200037305 */ /* 0x0042a4000021f000 */
[----:B-1----:R-:W-:Y:S02]  /*03f0*/  IMAD.MOV.U32 R2, RZ, RZ, RZ ;  /* 0x000000ffff027224 */ /* 0x002fe400078e00ff */
[----:B--2---:R-:W-:-:S04]  /*0400*/  IMAD.MOV R4, RZ, RZ, -R3 ;  /* 0x000000ffff047224 */ /* 0x004fc800078e0a03 */
[----:B------:R-:W-:Y:S01]  /*0410*/  IMAD R7, R4, R5, RZ ;  /* 0x0000000504077224 */ /* 0x000fe200078e02ff */
[----:B------:R-:W-:-:S03]  /*0420*/  IABS R4, R38 ;  /* 0x0000002600047213 */ /* 0x000fc60000000000 */
[----:B------:R-:W-:-:S06]  /*0430*/  IMAD.HI.U32 R3, R3, R7, R2 ;  /* 0x0000000703037227 */ /* 0x000fcc00078e0002 */
[----:B------:R-:W-:-:S04]  /*0440*/  IMAD.HI.U32 R9, R3, R4, RZ ;  /* 0x0000000403097227 */ /* 0x000fc800078e00ff */
[----:B------:R-:W-:-:S04]  /*0450*/  IMAD.MOV R0, RZ, RZ, -R9 ;  /* 0x000000ffff007224 */ /* 0x000fc800078e0a09 */
[----:B------:R-:W-:-:S05]  /*0460*/  IMAD R0, R5, R0, R4 ;  /* 0x0000000005007224 */ /* 0x000fca00078e0204 */
[----:B------:R-:W-:-:S13]  /*0470*/  ISETP.GT.U32.AND P1, PT, R5, R0, PT ;  /* 0x000000000500720c */ /* 0x000fda0003f24070 */
[----:B------:R-:W-:Y:S02]  /*0480*/  @!P1 IMAD.IADD R0, R0, 0x1, -R5 ;  /* 0x0000000100009824 */ /* 0x000fe400078e0a05 */
[----:B------:R-:W-:Y:S01]  /*0490*/  @!P1 VIADD R9, R9, 0x1 ;  /* 0x0000000109099836 */ /* 0x000fe20000000000 */
[----:B------:R-:W-:Y:S02]  /*04a0*/  ISETP.NE.AND P1, PT, R11, RZ, PT ;  /* 0x000000ff0b00720c */ /* 0x000fe40003f25270 */
[----:B------:R-:W-:Y:S02]  /*04b0*/  ISETP.GE.U32.AND P0, PT, R0, R5, PT ;  /* 0x000000050000720c */ /* 0x000fe40003f06070 */
[----:B------:R-:W-:-:S04]  /*04c0*/  LOP3.LUT R0, R38, R11, RZ, 0x3c, !PT ;  /* 0x0000000b26007212 */ /* 0x000fc800078e3cff */
[----:B------:R-:W-:-:S07]  /*04d0*/  ISETP.GE.AND P2, PT, R0, RZ, PT ;  /* 0x000000ff0000720c */ /* 0x000fce0003f46270 */
[----:B------:R-:W-:-:S06]  /*04e0*/  @P0 VIADD R9, R9, 0x1 ;  /* 0x0000000109090836 */ /* 0x000fcc0000000000 */
[----:B------:R-:W-:Y:S01]  /*04f0*/  @!P2 IMAD.MOV R9, RZ, RZ, -R9 ;  /* 0x000000ffff09a224 */ /* 0x000fe200078e0a09 */
[----:B------:R-:W-:-:S05]  /*0500*/  @!P1 LOP3.LUT R9, RZ, R11, RZ, 0x33, !PT ;  /* 0x0000000bff099212 */ /* 0x000fca00078e33ff */
[----:B------:R-:W-:-:S04]  /*0510*/  IMAD.MOV R5, RZ, RZ, -R9 ;  /* 0x000000ffff057224 */ /* 0x000fc800078e0a09 */
[----:B------:R-:W-:-:S05]  /*0520*/  IMAD R4, R11, R5, R38 ;  /* 0x000000050b047224 */ /* 0x000fca00078e0226 */
[----:B------:R-:W-:-:S13]  /*0530*/  ISETP.NE.AND P0, PT, R9, R4, PT ;  /* 0x000000040900720c */ /* 0x000fda0003f05270 */
[----:B---34-:R-:W-:Y:S05]  /*0540*/  @!P0 BRA `(.L_x_2) ;  /* 0x0000006400ec8947 */ /* 0x018fea0003800000 */
[----:B------:R-:W-:Y:S02]  /*0550*/  SHF.R.S32.HI R18, RZ, 0x1f, R9 ;  /* 0x0000001fff127819 */ /* 0x000fe40000011409 */
[----:B------:R-:W-:Y:S02]  /*0560*/  IADD3 R24, P0, PT, R9, UR6, RZ ;  /* 0x0000000609187c10 */ /* 0x000fe4000ff1e0ff */
[----:B------:R-:W-:Y:S02]  /*0570*/  SHF.R.S32.HI R5, RZ, 0x1f, R4 ;  /* 0x0000001fff057819 */ /* 0x000fe40000011404 */
[----:B------:R-:W-:Y:S02]  /*0580*/  IADD3 R22, P1, PT, R4, UR6, RZ ;  /* 0x0000000604167c10 */ /* 0x000fe4000ff3e0ff */
[----:B------:R-:W-:Y:S02]  /*0590*/  IADD3.X R25, PT, PT, R18, UR12, RZ, P0, !PT ;  /* 0x0000000c12197c10 */ /* 0x000fe400087fe4ff */
[----:B------:R-:W-:-:S03]  /*05a0*/  IADD3.X R23, PT, PT, R5, UR12, RZ, P1, !PT ;  /* 0x0000000c05177c10 */ /* 0x000fc60008ffe4ff */
[----:B0-----:R-:W2:Y:S04]  /*05b0*/  LDG.E.U8.CONSTANT R20, desc[UR20][R24.64] ;  /* 0x0000001418147981 */ /* 0x001ea8000c1e9100 */
[----:B------:R-:W3:Y:S01]  /*05c0*/  LDG.E.U8.CONSTANT R7, desc[UR20][R22.64] ;  /* 0x0000001416077981 */ /* 0x000ee2000c1e9100 */
[----:B--2---:R-:W-:-:S04]  /*05d0*/  ISETP.NE.AND P0, PT, R20, 0x3, PT ;  /* 0x000000031400780c */ /* 0x004fc80003f05270 */
[----:B---3--:R-:W-:-:S13]  /*05e0*/  ISETP.EQ.OR P0, PT, R7, RZ, !P0 ;  /* 0x000000ff0700720c */ /* 0x008fda0004702670 */
[----:B------:R-:W-:Y:S05]  /*05f0*/  @P0 BRA `(.L_x_2) ;  /* 0x0000006400c00947 */ /* 0x000fea0003800000 */
[----:B------:R-:W-:Y:S02]  /*0600*/  ISETP.GE.AND P0, PT, R11, 0x1, PT ;  /* 0x000000010b00780c */ /* 0x000fe40003f06270 */
[CC--:B------:R-:W-:Y:S02]  /*0610*/  VIMNMX R10, PT, PT, R9.reuse, R4.reuse, PT ;  /* 0x00000004090a7248 */ /* 0x0c0fe40003fe0100 */
[----:B------:R-:W-:-:S09]  /*0620*/  VIMNMX R19, PT, PT, R9, R4, !PT ;  /* 0x0000000409137248 */ /* 0x000fd20007fe0100 */
[----:B------:R-:W-:Y:S05]  /*0630*/  @!P0 BRA `(.L_x_3) ;  /* 0x0000000400ac8947 */ /* 0x000fea0003800000 */
[----:B------:R-:W-:Y:S01]  /*0640*/  ISETP.GE.U32.AND P0, PT, R11, 0x10, PT ;  /* 0x000000100b00780c */ /* 0x000fe20003f06070 */
[----:B------:R-:W-:-:S12]  /*0650*/  IMAD.MOV.U32 R0, RZ, RZ, RZ ;  /* 0x000000ffff007224 */ /* 0x000fd800078e00ff */
[----:B------:R-:W-:Y:S05]  /*0660*/  @!P0 BRA `(.L_x_4) ;  /* 0x0000000000b08947 */ /* 0x000fea0003800000 */
[----:B------:R-:W0:Y:S01]  /*0670*/  LDC R0, c[0x0][0x3c4] ;  /* 0x0000f100ff007b82 */ /* 0x000e220000000800 */
[----:B------:R-:W-:-:S04]  /*0680*/  UIADD3 UR14, UP0, UPT, UR6, 0x7, URZ ;  /* 0x00000007060e7890 */ /* 0x000fc8000ff1e0ff */
[----:B------:R-:W-:Y:S02]  /*0690*/  UIADD3.X UR18, UPT, UPT, URZ, UR12, URZ, UP0, !UPT ;  /* 0x0000000cff127290 */ /* 0x000fe400087fe4ff */
[----:B------:R-:W-:-:S04]  /*06a0*/  IMAD.U32 R2, RZ, RZ, UR14 ;  /* 0x0000000eff027e24 */ /* 0x000fc8000f8e00ff */
[----:B------:R-:W-:Y:S01]  /*06b0*/  IMAD.U32 R3, RZ, RZ, UR18 ;  /* 0x00000012ff037e24 */ /* 0x000fe2000f8e00ff */
[----:B0-----:R-:W-:Y:S01]  /*06c0*/  LOP3.LUT R33, R0, 0x7ffffff0, RZ, 0xc0, !PT ;  /* 0x7ffffff000217812 */ /* 0x001fe200078ec0ff */
[----:B------:R-:W-:-:S04]  /*06d0*/  IMAD.MOV.U32 R0, RZ, RZ, R1 ;  /* 0x000000ffff007224 */ /* 0x000fc800078e0001 */
[----:B------:R-:W-:-:S07]  /*06e0*/  IMAD.MOV R6, RZ, RZ, -R33 ;  /* 0x000000ffff067224 */ /* 0x000fce00078e0a21 */
.L_x_5:
[----:B------:R-:W2:Y:S04]  /*06f0*/  LDG.E.U8.CONSTANT R8, desc[UR20][R2.64+0x8] ;  /* 0x0000081402087981 */ /* 0x000ea8000c1e9100 */
[----:B------:R-:W2:Y:S04]  /*0700*/  LDG.E.U8.CONSTANT R11, desc[UR20][R2.64+0x7] ;  /* 0x00000714020b7981 */ /* 0x000ea8000c1e9100 */
[----:B------:R-:W3:Y:S04]  /*0710*/  LDG.E.U8.CONSTANT R12, desc[UR20][R2.64+0x6] ;  /* 0x00000614020c7981 */ /* 0x000ee8000c1e9100 */
[----:B------:R-:W3:Y:S04]  /*0720*/  LDG.E.U8.CONSTANT R13, desc[UR20][R2.64+0x5] ;  /* 0x00000514020d7981 */ /* 0x000ee8000c1e9100 */
[----:B------:R-:W4:Y:S04]  /*0730*/  LDG.E.U8.CONSTANT R14, desc[UR20][R2.64+0x4] ;  /* 0x00000414020e7981 */ /* 0x000f28000c1e9100 */
[----:B------:R-:W4:Y:S04]  /*0740*/  LDG.E.U8.CONSTANT R15, desc[UR20][R2.64+0x3] ;  /* 0x00000314020f7981 */ /* 0x000f28000c1e9100 */
[----:B------:R-:W5:Y:S04]  /*0750*/  LDG.E.U8.CONSTANT R16, desc[UR20][R2.64+0x2] ;  /* 0x0000021402107981 */ /* 0x000f68000c1e9100 */
        /* <DEDUP_REMOVED lines=8> */
[----:B------:R0:W5:Y:S01]  /*07e0*/  LDG.E.U8.CONSTANT R32, desc[UR20][R2.64+-0x7] ;  /* 0xfffff91402207981 */ /* 0x000162000c1e9100 */
[----:B------:R-:W-:-:S05]  /*07f0*/  VIADD R6, R6, 0x10 ;  /* 0x0000001006067836 */ /* 0x000fca0000000000 */
[----:B------:R-:W-:Y:S02]  /*0800*/  ISETP.NE.AND P0, PT, R6, RZ, PT ;  /* 0x000000ff0600720c */ /* 0x000fe40003f05270 */
[----:B0-----:R-:W-:-:S05]  /*0810*/  IADD3 R2, P1, PT, R2, 0x10, RZ ;  /* 0x0000001002027810 */ /* 0x001fca0007f3e0ff */
[----:B------:R-:W-:Y:S01]  /*0820*/  IMAD.X R3, RZ, RZ, R3, P1 ;  /* 0x000000ffff037224 */ /* 0x000fe200008e0603 */
[----:B--2---:R-:W-:Y:S02]  /*0830*/  PRMT R8, R11, 0x3340, R8 ;  /* 0x000033400b087816 */ /* 0x004fe40000000008 */
[----:B---3--:R-:W-:Y:S02]  /*0840*/  PRMT R13, R13, 0x3340, R12 ;  /* 0x000033400d0d7816 */ /* 0x008fe4000000000c */
[----:B----4-:R-:W-:Y:S02]  /*0850*/  PRMT R14, R15, 0x3340, R14 ;  /* 0x000033400f0e7816 */ /* 0x010fe4000000000e */
[----:B------:R-:W-:Y:S02]  /*0860*/  PRMT R15, R13, 0x5410, R8 ;  /* 0x000054100d0f7816 */ /* 0x000fe40000000008 */
[----:B-----5:R-:W-:-:S04]  /*0870*/  PRMT R17, R17, 0x3340, R16 ;  /* 0x0000334011117816 */ /* 0x020fc80000000010 */
[----:B------:R-:W-:Y:S02]  /*0880*/  PRMT R14, R17, 0x5410, R14 ;  /* 0x00005410110e7816 */ /* 0x000fe4000000000e */
[----:B------:R-:W-:Y:S02]  /*0890*/  PRMT R21, R26, 0x3340, R21 ;  /* 0x000033401a157816 */ /* 0x000fe40000000015 */
[----:B------:R-:W-:-:S04]  /*08a0*/  PRMT R28, R28, 0x3340, R27 ;  /* 0x000033401c1c7816 */ /* 0x000fc8000000001b */
[----:B------:R-:W-:Y:S02]  /*08b0*/  PRMT R13, R28, 0x5410, R21 ;  /* 0x000054101c0d7816 */ /* 0x000fe40000000015 */
[----:B------:R-:W-:Y:S02]  /*08c0*/  PRMT R12, R30, 0x3340, R29 ;  /* 0x000033401e0c7816 */ /* 0x000fe4000000001d */
[----:B------:R-:W-:-:S04]  /*08d0*/  PRMT R31, R32, 0x3340, R31 ;  /* 0x00003340201f7816 */ /* 0x000fc8000000001f */
[----:B------:R-:W-:-:S05]  /*08e0*/  PRMT R12, R31, 0x5410, R12 ;  /* 0x000054101f0c7816 */ /* 0x000fca000000000c */
[----:B------:R0:W-:Y:S02]  /*08f0*/  STL.128 [R0], R12 ;  /* 0x0000000c00007387 */ /* 0x0001e40000100c00 */
[----:B0-----:R-:W-:Y:S01]  /*0900*/  VIADD R0, R0, 0x10 ;  /* 0x0000001000007836 */ /* 0x001fe20000000000 */
[----:B------:R-:W-:Y:S06]  /*0910*/  @P0 BRA `(.L_x_5) ;  /* 0xfffffffc00740947 */ /* 0x000fec000383ffff */
[----:B------:R-:W-:-:S07]  /*0920*/  IMAD.MOV.U32 R0, RZ, RZ, R33 ;  /* 0x000000ffff007224 */ /* 0x000fce00078e0021 */
.L_x_4:
[----:B------:R-:W0:Y:S02]  /*0930*/  LDC R21, c[0x0][0x3c4] ;  /* 0x0000f100ff157b82 */ /* 0x000e240000000800 */
[----:B0-----:R-:W-:-:S04]  /*0940*/  LOP3.LUT R2, R21, 0xf, RZ, 0xc0, !PT ;  /* 0x0000000f15027812 */ /* 0x001fc800078ec0ff */
[----:B------:R-:W-:-:S13]  /*0950*/  ISETP.NE.AND P0, PT, R2, RZ, PT ;  /* 0x000000ff0200720c */ /* 0x000fda0003f05270 */
[----:B------:R-:W-:Y:S05]  /*0960*/  @!P0 BRA `(.L_x_3) ;  /* 0x0000000000e08947 */ /* 0x000fea0003800000 */
[----:B------:R-:W-:Y:S01]  /*0970*/  VIADD R2, R2, 0xffffffff ;  /* 0xffffffff02027836 */ /* 0x000fe20000000000 */
[----:B------:R-:W-:-:S04]  /*0980*/  LOP3.LUT R26, R21, 0x7, RZ, 0xc0, !PT ;  /* 0x00000007151a7812 */ /* 0x000fc800078ec0ff */
[----:B------:R-:W-:Y:S02]  /*0990*/  ISETP.GE.U32.AND P0, PT, R2, 0x7, PT ;  /* 0x000000070200780c */ /* 0x000fe40003f06070 */
[----:B------:R-:W-:-:S11]  /*09a0*/  ISETP.NE.AND P1, PT, R26, RZ, PT ;  /* 0x000000ff1a00720c */ /* 0x000fd60003f25270 */
[----:B------:R-:W-:Y:S05]  /*09b0*/  @!P0 BRA `(.L_x_6) ;  /* 0x0000000000508947 */ /* 0x000fea0003800000 */
[----:B------:R-:W-:-:S05]  /*09c0*/  IADD3 R2, P0, PT, R0, UR6, RZ ;  /* 0x0000000600027c10 */ /* 0x000fca000ff1e0ff */
[----:B------:R-:W-:-:S05]  /*09d0*/  IMAD.X R3, RZ, RZ, UR12, P0 ;  /* 0x0000000cff037e24 */ /* 0x000fca00080e06ff */
[----:B------:R-:W2:Y:S04]  /*09e0*/  LDG.E.U8.CONSTANT R6, desc[UR20][R2.64] ;  /* 0x0000001402067981 */ /* 0x000ea8000c1e9100 */
[----:B------:R-:W3:Y:S04]  /*09f0*/  LDG.E.U8.CONSTANT R8, desc[UR20][R2.64+0x1] ;  /* 0x0000011402087981 */ /* 0x000ee8000c1e9100 */
[----:B------:R-:W4:Y:S04]  /*0a00*/  LDG.E.U8.CONSTANT R11, desc[UR20][R2.64+0x2] ;  /* 0x00000214020b7981 */ /* 0x000f28000c1e9100 */
[----:B------:R-:W5:Y:S04]  /*0a10*/  LDG.E.U8.CONSTANT R12, desc[UR20][R2.64+0x3] ;  /* 0x00000314020c7981 */ /* 0x000f68000c1e9100 */
[----:B------:R-:W5:Y:S04]  /*0a20*/  LDG.E.U8.CONSTANT R13, desc[UR20][R2.64+0x4] ;  /* 0x00000414020d7981 */ /* 0x000f68000c1e9100 */
[----:B------:R-:W5:Y:S04]  /*0a30*/  LDG.E.U8.CONSTANT R14, desc[UR20][R2.64+0x5] ;  /* 0x00000514020e7981 */ /* 0x000f68000c1e9100 */
[----:B------:R-:W5:Y:S04]  /*0a40*/  LDG.E.U8.CONSTANT R15, desc[UR20][R2.64+0x6] ;  /* 0x00000614020f7981 */ /* 0x000f68000c1e9100 */
[----:B------:R-:W5:Y:S01]  /*0a50*/  LDG.E.U8.CONSTANT R16, desc[UR20][R2.64+0x7] ;  /* 0x0000071402107981 */ /* 0x000f62000c1e9100 */
[----:B------:R-:W-:-:S02]  /*0a60*/  IMAD.IADD R17, R1, 0x1, R0 ;  /* 0x0000000101117824 */ /* 0x000fc400078e0200 */
[----:B------:R-:W-:-:S03]  /*0a70*/  VIADD R0, R0, 0x8 ;  /* 0x0000000800007836 */ /* 0x000fc60000000000 */
[----:B--2---:R0:W-:Y:S04]  /*0a80*/  STL.U8 [R17], R6 ;  /* 0x0000000611007387 */ /* 0x0041e80000100000 */
[----:B---3--:R0:W-:Y:S04]  /*0a90*/  STL.U8 [R17+0x1], R8 ;  /* 0x0000010811007387 */ /* 0x0081e80000100000 */
[----:B----4-:R0:W-:Y:S04]  /*0aa0*/  STL.U8 [R17+0x2], R11 ;  /* 0x0000020b11007387 */ /* 0x0101e80000100000 */
[----:B-----5:R0:W-:Y:S04]  /*0ab0*/  STL.U8 [R17+0x3], R12 ;  /* 0x0000030c11007387 */ /* 0x0201e80000100000 */
[----:B------:R0:W-:Y:S04]  /*0ac0*/  STL.U8 [R17+0x4], R13 ;  /* 0x0000040d11007387 */ /* 0x0001e80000100000 */
[----:B------:R0:W-:Y:S04]  /*0ad0*/  STL.U8 [R17+0x5], R14 ;  /* 0x0000050e11007387 */ /* 0x0001e80000100000 */
[----:B------:R0:W-:Y:S04]  /*0ae0*/  STL.U8 [R17+0x6], R15 ;  /* 0x0000060f11007387 */ /* 0x0001e80000100000 */
[----:B------:R0:W-:Y:S02]  /*0af0*/  STL.U8 [R17+0x7], R16 ;  /* 0x0000071011007387 */ /* 0x0001e40000100000 */
.L_x_6:
        /* <DEDUP_REMOVED lines=8> */
[----:B0-----:R-:W2:Y:S04]  /*0b80*/  LDG.E.U8.CONSTANT R6, desc[UR20][R2.64] ;  /* 0x0000001402067981 */ /* 0x001ea8000c1e9100 */
[----:B------:R-:W3:Y:S04]  /*0b90*/  LDG.E.U8.CONSTANT R8, desc[UR20][R2.64+0x1] ;  /* 0x0000011402087981 */ /* 0x000ee8000c1e9100 */
[----:B------:R-:W4:Y:S04]  /*0ba0*/  LDG.E.U8.CONSTANT R12, desc[UR20][R2.64+0x2] ;  /* 0x00000214020c7981 */ /* 0x000f28000c1e9100 */
[----:B------:R-:W5:Y:S01]  /*0bb0*/  LDG.E.U8.CONSTANT R14, desc[UR20][R2.64+0x3] ;  /* 0x00000314020e7981 */ /* 0x000f62000c1e9100 */
[----:B------:R-:W-:-:S02]  /*0bc0*/  IMAD.IADD R11, R1, 0x1, R0 ;  /* 0x00000001010b7824 */ /* 0x000fc400078e0200 */
[----:B------:R-:W-:-:S03]  /*0bd0*/  VIADD R0, R0, 0x4 ;  /* 0x0000000400007836 */ /* 0x000fc60000000000 */
[----:B--2---:R1:W-:Y:S04]  /*0be0*/  STL.U8 [R11], R6 ;  /* 0x000000060b007387 */ /* 0x0043e80000100000 */
[----:B---3--:R1:W-:Y:S04]  /*0bf0*/  STL.U8 [R11+0x1], R8 ;  /* 0x000001080b007387 */ /* 0x0083e80000100000 */
[----:B----4-:R1:W-:Y:S04]  /*0c00*/  STL.U8 [R11+0x2], R12 ;  /* 0x0000020c0b007387 */ /* 0x0103e80000100000 */
[----:B-----5:R1:W-:Y:S02]  /*0c10*/  STL.U8 [R11+0x3], R14 ;  /* 0x0000030e0b007387 */ /* 0x0203e40000100000 */
.L_x_7:
[----:B------:R-:W-:Y:S05]  /*0c20*/  @!P1 BRA `(.L_x_3) ;  /* 0x0000000000309947 */ /* 0x000fea0003800000 */
[----:B------:R-:W-:-:S05]  /*0c30*/  IADD3 R2, P0, PT, R0, UR6, RZ ;  /* 0x0000000600027c10 */ /* 0x000fca000ff1e0ff */
[----:B------:R-:W-:-:S05]  /*0c40*/  IMAD.X R3, RZ, RZ, UR12, P0 ;  /* 0x0000000cff037e24 */ /* 0x000fca00080e06ff */
[----:B01----:R-:W2:Y:S01]  /*0c50*/  LDG.E.U8.CONSTANT R6, desc[UR20][R2.64] ;  /* 0x0000001402067981 */ /* 0x003ea2000c1e9100 */
[----:B------:R-:W-:Y:S01]  /*0c60*/  IMAD.IADD R11, R1, 0x1, R0 ;  /* 0x00000001010b7824 */ /* 0x000fe200078e0200 */
[----:B------:R-:W-:-:S04]  /*0c70*/  ISETP.NE.AND P0, PT, R21, 0x1, PT ;  /* 0x000000011500780c */ /* 0x000fc80003f05270 */
[----:B--2---:R2:W-:Y:S09]  /*0c80*/  STL.U8 [R11], R6 ;  /* 0x000000060b007387 */ /* 0x0045f20000100000 */
[----:B------:R-:W-:Y:S05]  /*0c90*/  @!P0 BRA `(.L_x_3) ;  /* 0x0000000000148947 */ /* 0x000fea0003800000 */
[----:B------:R-:W-:Y:S01]  /*0ca0*/  ISETP.NE.AND P0, PT, R21, 0x2, PT ;  /* 0x000000021500780c */ /* 0x000fe20003f05270 */
[----:B------:R-:W3:-:S12]  /*0cb0*/  LDG.E.U8.CONSTANT R0, desc[UR20][R2.64+0x1] ;  /* 0x0000011402007981 */ /* 0x000ed8000c1e9100 */
[----:B--2---:R-:W2:Y:S04]  /*0cc0*/  @P0 LDG.E.U8.CONSTANT R6, desc[UR20][R2.64+0x2] ;  /* 0x0000021402060981 */ /* 0x004ea8000c1e9100 */
[----:B---3--:R3:W-:Y:S04]  /*0cd0*/  STL.U8 [R11+0x1], R0 ;  /* 0x000001000b007387 */ /* 0x0087e80000100000 */
[----:B--2---:R3:W-:Y:S02]  /*0ce0*/  @P0 STL.U8 [R11+0x2], R6 ;  /* 0x000002060b000387 */ /* 0x0047e40000100000 */
.L_x_3:
[----:B0123--:R-:W0:Y:S01]  /*0cf0*/  LDC R6, c[0x0][0x398] ;  /* 0x0000e600ff067b82 */ /* 0x00fe220000000800 */
[----:B------:R-:W-:Y:S01]  /*0d00*/  ISETP.GE.AND P0, PT, R10, 0x1, PT ;  /* 0x000000010a00780c */ /* 0x000fe20003f06270 */
[----:B------:R-:W-:Y:S01]  /*0d10*/  BSSY.RELIABLE B2, `(.L_x_8) ;  /* 0x0000022000027945 */ /* 0x000fe20003800100 */
[----:B------:R-:W-:-:S05]  /*0d20*/  IMAD.MOV.U32 R0, RZ, RZ, RZ ;  /* 0x000000ffff007224 */ /* 0x000fca00078e00ff */
[----:B------:R-:W1:Y:S01]  /*0d30*/  LDC R2, c[0x0][0x398] ;  /* 0x0000e600ff027b82 */ /* 0x000e620000000800 */
[----:B0-----:R0:W-:Y:S05]  /*0d40*/  STL [R1+0x40], R6 ;  /* 0x0000400601007387 */ /* 0x0011ea0000100800 */
[----:B------:R-:W-:Y:S05]  /*0d50*/  @!P0 BRA `(.L_x_9) ;  /* 0x0000000000748947 */ /* 0x000fea0003800000 */
[----:B------:R-:W-:Y:S02]  /*0d60*/  IMAD.MOV.U32 R3, RZ, RZ, RZ ;  /* 0x000000ffff037224 */ /* 0x000fe400078e00ff */
[----:B------:R-:W-:-:S07]  /*0d70*/  IMAD.MOV.U32 R0, RZ, RZ, RZ ;  /* 0x000000ffff007224 */ /* 0x000fce00078e00ff */
.L_x_10:
[----:B------:R-:W-:Y:S01]  /*0d80*/  IADD3 R14, P0, PT, R3, UR6, RZ ;  /* 0x00000006030e7c10 */ /* 0x000fe2000ff1e0ff */
[----:B------:R-:W2:Y:S04]  /*0d90*/  LDCU.64 UR26, c[0x0][0x380] ;  /* 0x00007000ff1a77ac */ /* 0x000ea80008000a00 */
[----:B------:R-:W-:-:S05]  /*0da0*/  IMAD.X R15, RZ, RZ, UR12, P0 ;  /* 0x0000000cff0f7e24 */ /* 0x000fca00080e06ff */
[----:B------:R-:W3:Y:S02]  /*0db0*/  LDG.E.U8.CONSTANT R14, desc[UR20][R14.64] ;  /* 0x000000140e0e7981 */ /* 0x000ee4000c1e9100 */
[----:B---3--:R-:W-:-:S04]  /*0dc0*/  PRMT R12, R14, 0x8880, RZ ;  /* 0x000088800e0c7816 */ /* 0x008fc800000000ff */
[----:B------:R-:W-:-:S03]  /*0dd0*/  SHF.R.S32.HI R13, RZ, 0x1f, R12 ;  /* 0x0000001fff0d7819 */ /* 0x000fc6000001140c */
[----:B-1----:R-:W-:-:S03]  /*0de0*/  IMAD.WIDE R16, R2, 0x4, R12 ;  /* 0x0000000402107825 */ /* 0x002fc600078e020c */
[----:B--2---:R-:W-:-:S04]  /*0df0*/  LEA R12, P0, R16, UR26, 0x2 ;  /* 0x0000001a100c7c11 */ /* 0x004fc8000f8010ff */
[----:B------:R-:W-:-:S05]  /*0e00*/  LEA.HI.X R13, R16, UR27, R17, 0x2, P0 ;  /* 0x0000001b100d7c11 */ /* 0x000fca00080f1411 */
[----:B0-----:R-:W2:Y:S02]  /*0e10*/  LDG.E.CONSTANT R6, desc[UR20][R12.64] ;  /* 0x000000140c067981 */ /* 0x001ea4000c1e9900 */
[----:B--2---:R-:W-:-:S13]  /*0e20*/  ISETP.GE.AND P0, PT, R6, RZ, PT ;  /* 0x000000ff0600720c */ /* 0x004fda0003f06270 */
[----:B------:R-:W-:Y:S05]  /*0e30*/  @!P0 BREAK.RELIABLE B2 ;  /* 0x0000000000028942 */ /* 0x000fea0003800100 */
[----:B------:R-:W-:Y:S05]  /*0e40*/  @!P0 BRA `(.L_x_2) ;  /* 0x0000005c00ac8947 */ /* 0x000fea0003800000 */
[----:B------:R-:W0:Y:S01]  /*0e50*/  LDCU.64 UR26, c[0x0][0x390] ;  /* 0x00007200ff1a77ac */ /* 0x000e220008000a00 */
[----:B------:R-:W-:Y:S02]  /*0e60*/  SHF.R.S32.HI R11, RZ, 0x1f, R2 ;  /* 0x0000001fff0b7819 */ /* 0x000fe40000011402 */
[----:B------:R-:W-:-:S05]  /*0e70*/  IADD3 R2, P0, PT, R16, R2, RZ ;  /* 0x0000000210027210 */ /* 0x000fca0007f1e0ff */
[----:B------:R-:W-:Y:S01]  /*0e80*/  IMAD.X R17, R17, 0x1, R11, P0 ;  /* 0x0000000111117824 */ /* 0x000fe200000e060b */
[----:B0-----:R-:W-:-:S04]  /*0e90*/  LEA R12, P0, R2, UR26, 0x3 ;  /* 0x0000001a020c7c11 */ /* 0x001fc8000f8018ff */
[----:B------:R-:W-:-:S06]  /*0ea0*/  LEA.HI.X R13, R2, UR27, R17, 0x3, P0 ;  /* 0x0000001b020d7c11 */ /* 0x000fcc00080f1c11 */
[----:B------:R-:W2:Y:S01]  /*0eb0*/  LDG.E.CONSTANT R13, desc[UR20][R12.64] ;  /* 0x000000140c0d7981 */ /* 0x000ea2000c1e9900 */
[C---:B------:R-:W-:Y:S01]  /*0ec0*/  LEA R11, R3.reuse, UR19, 0x2 ;  /* 0x00000013030b7c11 */ /* 0x040fe2000f8e10ff */
[----:B------:R-:W-:Y:S02]  /*0ed0*/  IMAD.MOV.U32 R2, RZ, RZ, R6 ;  /* 0x000000ffff027224 */ /* 0x000fe400078e0006 */
[----:B------:R-:W-:-:S03]  /*0ee0*/  VIADD R3, R3, 0x1 ;  /* 0x0000000103037836 */ /* 0x000fc60000000000 */
[----:B------:R3:W-:Y:S02]  /*0ef0*/  STL [R11+0x4], R2 ;  /* 0x000004020b007387 */ /* 0x0007e40000100800 */
[----:B------:R-:W-:Y:S01]  /*0f00*/  ISETP.NE.AND P0, PT, R3, R10, PT ;  /* 0x0000000a0300720c */ /* 0x000fe20003f05270 */
[----:B--2---:R-:W-:-:S12]  /*0f10*/  IMAD.IADD R0, R13, 0x1, R0 ;  /* 0x000000010d007824 */ /* 0x004fd800078e0200 */
[----:B---3--:R-:W-:Y:S05]  /*0f20*/  @P0 BRA `(.L_x_10) ;  /* 0xfffffffc00940947 */ /* 0x008fea000383ffff */
.L_x_9:
[----:B------:R-:W-:Y:S05]  /*0f30*/  BSYNC.RELIABLE B2 ;  /* 0x0000000000027941 */ /* 0x000fea0003800100 */
.L_x_8:
[----:B------:R-:W-:Y:S01]  /*0f40*/  STL [R1+0x148], R10 ;  /* 0x0001480a01007387 */ /* 0x000fe20000100800 */
[----:B------:R-:W-:Y:S01]  /*0f50*/  IMAD.SHL.U32 R12, R9, 0x4, RZ ;  /* 0x00000004090c7824 */ /* 0x000fe200078e00ff */
[----:B------:R-:W-:Y:S01]  /*0f60*/  LOP3.LUT R8, RZ, R10, RZ, 0x33, !PT ;  /* 0x0000000aff087212 */ /* 0x000fe200078e33ff */
[----:B------:R-:W-:Y:S01]  /*0f70*/  IMAD.SHL.U32 R14, R4, 0x4, RZ ;  /* 0x00000004040e7824 */ /* 0x000fe200078e00ff */
[----:B------:R-:W-:Y:S01]  /*0f80*/  STL.U8 [R1+0x460], RZ ;  /* 0x000460ff01007387 */ /* 0x000fe20000100000 */
[----:B------:R-:W-:Y:S01]  /*0f90*/  ISETP.NE.AND P1, PT, R20, RZ, PT ;  /* 0x000000ff1400720c */ /* 0x000fe20003f25270 */
[----:B------:R-:W-:Y:S01]  /*0fa0*/  IMAD.IADD R17, R1, 0x1, R12 ;  /* 0x0000000101117824 */ /* 0x000fe200078e020c */
[----:B------:R-:W-:Y:S01]  /*0fb0*/  IADD3 R20, P3, PT, R12, UR4, RZ ;  /* 0x000000040c147c10 */ /* 0x000fe2000ff7e0ff */
[----:B------:R-:W-:Y:S01]  /*0fc0*/  IMAD.IADD R12, R19, 0x1, R8 ;  /* 0x00000001130c7824 */ /* 0x000fe200078e0208 */
[----:B-1----:R1:W-:Y:S01]  /*0fd0*/  STL [R1+0x250], R2 ;  /* 0x0002500201007387 */ /* 0x0023e20000100800 */
[----:B------:R-:W-:Y:S01]  /*0fe0*/  IMAD.MOV.U32 R16, RZ, RZ, 0x1 ;  /* 0x00000001ff107424 */ /* 0x000fe200078e00ff */
[----:B------:R-:W-:Y:S01]  /*0ff0*/  ISETP.NE.AND P0, PT, R7, 0x3, PT ;  /* 0x000000030700780c */ /* 0x000fe20003f05270 */
[C---:B------:R-:W-:Y:S01]  /*1000*/  VIADD R7, R9.reuse, 0x1 ;  /* 0x0000000109077836 */ /* 0x040fe20000000000 */
[----:B------:R-:W-:Y:S01]  /*1010*/  SHF.L.U64.HI R3, R4, 0x2, R5 ;  /* 0x0000000204037819 */ /* 0x000fe20000010205 */
[----:B------:R2:W-:Y:S01]  /*1020*/  STL [R1+0x358], R0 ;  /* 0x0003580001007387 */ /* 0x0005e20000100800 */
[----:B------:R-:W-:Y:S01]  /*1030*/  SHF.L.U64.HI R11, R9, 0x2, R18 ;  /* 0x00000002090b7819 */ /* 0x000fe20000010212 */
[----:B0-----:R-:W-:Y:S01]  /*1040*/  IMAD.MOV.U32 R6, RZ, RZ, RZ ;  /* 0x000000ffff067224 */ /* 0x001fe200078e00ff */
[----:B------:R-:W-:-:S02]  /*1050*/  LOP3.LUT R13, R12, 0x7, RZ, 0xc0, !PT ;  /* 0x000000070c0d7812 */ /* 0x000fc400078ec0ff */
[----:B-1----:R-:W-:Y:S02]  /*1060*/  IADD3 R2, P2, PT, R14, UR4, RZ ;  /* 0x000000040e027c10 */ /* 0x002fe4000ff5e0ff */
[----:B------:R-:W-:Y:S02]  /*1070*/  SEL R16, R16, 0x2, !P1 ;  /* 0x0000000210107807 */ /* 0x000fe40004800000 */
[----:B------:R-:W-:Y:S01]  /*1080*/  SEL R15, RZ, 0x1, P0 ;  /* 0x00000001ff0f7807 */ /* 0x000fe20000000000 */
[----:B--2---:R-:W-:Y:S01]  /*1090*/  IMAD.IADD R0, R1, 0x1, R14 ;  /* 0x0000000101007824 */ /* 0x004fe200078e020e */
[----:B------:R-:W-:Y:S02]  /*10a0*/  LOP3.LUT R14, R12, 0xf, RZ, 0xc0, !PT ;  /* 0x0000000f0c0e7812 */ /* 0x000fe400078ec0ff */
[----:B------:R-:W-:Y:S02]  /*10b0*/  IADD3.X R3, PT, PT, R3, UR5, RZ, P2, !PT ;  /* 0x0000000503037c10 */ /* 0x000fe400097fe4ff */
[----:B------:R-:W-:-:S02]  /*10c0*/  IADD3.X R21, PT, PT, R11, UR5, RZ, P3, !PT ;  /* 0x000000050b157c10 */ /* 0x000fc40009ffe4ff */
[----:B------:R-:W-:-:S07]  /*10d0*/  LOP3.LUT R12, R12, 0x3, RZ, 0xc0, !PT ;  /* 0x000000030c0c7812 */ /* 0x000fce00078ec0ff */
.L_x_123:
[----:B-1----:R-:W-:-:S05]  /*10e0*/  LEA R11, R6, UR22, 0x2 ;  /* 0x00000016060b7c11 */ /* 0x002fca000f8e10ff */
[----:B--2-4-:R-:W2:Y:S01]  /*10f0*/  LDL R26, [R11] ;  /* 0x000000000b1a7983 */ /* 0x014ea20000100800 */
[----:B------:R-:W-:Y:S01]  /*1100*/  VIADD R32, R19, 0x1 ;  /* 0x0000000113207836 */ /* 0x000fe20000000000 */
[----:B------:R-:W-:Y:S04]  /*1110*/  BSSY.RECONVERGENT B2, `(.L_x_11) ;  /* 0x00005bc000027945 */ /* 0x000fe80003800200 */
[----:B--2---:R-:W-:-:S13]  /*1120*/  ISETP.NE.AND P0, PT, R26, R32, PT ;  /* 0x000000201a00720c */ /* 0x004fda0003f05270 */
[----:B0--3--:R-:W-:Y:S05]  /*1130*/  @P0 BRA `(.L_x_12) ;  /* 0x0000005400e40947 */ /* 0x009fea0003800000 */
[----:B------:R-:W-:Y:S01]  /*1140*/  IMAD R26, R6, 0x4, R1 ;  /* 0x00000004061a7824 */ /* 0x000fe200078e0201 */
[----:B------:R-:W0:Y:S04]  /*1150*/  LDCU UR14, c[0x0][0x3c4] ;  /* 0x00007880ff0e77ac */ /* 0x000e280008000800 */
[----:B------:R1:W5:Y:S04]  /*1160*/  LDL R33, [R26+0x250] ;  /* 0x000250001a217983 */ /* 0x0003680000100800 */
[----:B------:R1:W5:Y:S01]  /*1170*/  LDL R11, [R26+0x358] ;  /* 0x000358001a0b7983 */ /* 0x0003620000100800 */
[----:B------:R-:W-:Y:S01]  /*1180*/  BSSY.RECONVERGENT B3, `(.L_x_13) ;  /* 0x0000024000037945 */ /* 0x000fe20003800200 */
[----:B------:R-:W-:-:S02]  /*1190*/  PLOP3.LUT P0, PT, PT, PT, PT, 0x80, 0x8 ;  /* 0x000000000008781c */ /* 0x000fc40003f0f070 */
[----:B0-----:R-:W-:-:S13]  /*11a0*/  ISETP.GE.AND P1, PT, R32, UR14, PT ;  /* 0x0000000e20007c0c */ /* 0x001fda000bf26270 */
[----:B-1----:R-:W-:Y:S05]  /*11b0*/  @P1 BRA `(.L_x_14) ;  /* 0x0000000000801947 */ /* 0x002fea0003800000 */
[----:B------:R-:W-:-:S07]  /*11c0*/  IMAD.MOV.U32 R34, RZ, RZ, R19 ;  /* 0x000000ffff227224 */ /* 0x000fce00078e0013 */
.L_x_15:
[C---:B------:R-:W-:Y:S01]  /*11d0*/  IADD3 R28, P0, PT, R32.reuse, UR6, RZ ;  /* 0x00000006201c7c10 */ /* 0x040fe2000ff1e0ff */
[----:B------:R-:W0:Y:S03]  /*11e0*/  LDCU.64 UR26, c[0x0][0x380] ;  /* 0x00007000ff1a77ac */ /* 0x000e260008000a00 */
[----:B------:R-:W-:-:S05]  /*11f0*/  LEA.HI.X.SX32 R29, R32, UR12, 0x1, P0 ;  /* 0x0000000c201d7c11 */ /* 0x000fca00080f0eff */
[----:B------:R-:W2:Y:S02]  /*1200*/  LDG.E.U8.CONSTANT R28, desc[UR20][R28.64] ;  /* 0x000000141c1c7981 */ /* 0x000ea4000c1e9100 */
[----:B--2---:R-:W-:-:S04]  /*1210*/  PRMT R26, R28, 0x8880, RZ ;  /* 0x000088801c1a7816 */ /* 0x004fc800000000ff */
[----:B------:R-:W-:-:S03]  /*1220*/  SHF.R.S32.HI R27, RZ, 0x1f, R26 ;  /* 0x0000001fff1b7819 */ /* 0x000fc6000001141a */
[----:B-----5:R-:W-:-:S03]  /*1230*/  IMAD.WIDE R26, R33, 0x4, R26 ;  /* 0x00000004211a7825 */ /* 0x020fc600078e021a */
[----:B0-----:R-:W-:-:S04]  /*1240*/  LEA R30, P0, R26, UR26, 0x2 ;  /* 0x0000001a1a1e7c11 */ /* 0x001fc8000f8010ff */
[----:B------:R-:W-:-:S06]  /*1250*/  LEA.HI.X R31, R26, UR27, R27, 0x2, P0 ;  /* 0x0000001b1a1f7c11 */ /* 0x000fcc00080f141b */
[----:B------:R-:W2:Y:S01]  /*1260*/  LDG.E.CONSTANT R31, desc[UR20][R30.64] ;  /* 0x000000141e1f7981 */ /* 0x000ea2000c1e9900 */
[----:B------:R-:W-:Y:S01]  /*1270*/  PLOP3.LUT P0, PT, PT, PT, PT, 0x8, 0x80 ;  /* 0x000000000080781c */ /* 0x000fe20003f0e170 */
[----:B------:R-:W-:Y:S01]  /*1280*/  IMAD.MOV.U32 R29, RZ, RZ, R32 ;  /* 0x000000ffff1d7224 */ /* 0x000fe200078e0020 */
[----:B--2---:R-:W-:-:S13]  /*1290*/  ISETP.GE.AND P1, PT, R31, RZ, PT ;  /* 0x000000ff1f00720c */ /* 0x004fda0003f26270 */
[----:B------:R-:W-:Y:S05]  /*12a0*/  @!P1 BRA `(.L_x_14) ;  /* 0x0000000000449947 */ /* 0x000fea0003800000 */
[----:B------:R-:W0:Y:S01]  /*12b0*/  LDCU.64 UR26, c[0x0][0x390] ;  /* 0x00007200ff1a77ac */ /* 0x000e220008000a00 */
[----:B------:R-:W-:Y:S02]  /*12c0*/  IADD3 R28, P0, PT, R26, R33, RZ ;  /* 0x000000211a1c7210 */ /* 0x000fe40007f1e0ff */
[----:B------:R-:W-:Y:S01]  /*12d0*/  SHF.R.S32.HI R26, RZ, 0x1f, R33 ;  /* 0x0000001fff1a7819 */ /* 0x000fe20000011421 */
[----:B------:R-:W1:Y:S04]  /*12e0*/  LDCU UR14, c[0x0][0x3c4] ;  /* 0x00007880ff0e77ac */ /* 0x000e680008000800 */
[----:B------:R-:W-:Y:S01]  /*12f0*/  IMAD.X R27, R27, 0x1, R26, P0 ;  /* 0x000000011b1b7824 */ /* 0x000fe200000e061a */
[----:B0-----:R-:W-:-:S04]  /*1300*/  LEA R26, P0, R28, UR26, 0x3 ;  /* 0x0000001a1c1a7c11 */ /* 0x001fc8000f8018ff */
[----:B------:R-:W-:-:S05]  /*1310*/  LEA.HI.X R27, R28, UR27, R27, 0x3, P0 ;  /* 0x0000001b1c1b7c11 */ /* 0x000fca00080f1c1b */
[----:B------:R-:W2:Y:S01]  /*1320*/  LDG.E.CONSTANT R26, desc[UR20][R26.64] ;  /* 0x000000141a1a7981 */ /* 0x000ea2000c1e9900 */
[----:B------:R-:W-:Y:S01]  /*1330*/  LEA R28, R34, UR19, 0x2 ;  /* 0x00000013221c7c11 */ /* 0x000fe2000f8e10ff */
[----:B------:R-:W-:Y:S02]  /*1340*/  VIADD R32, R32, 0x1 ;  /* 0x0000000120207836 */ /* 0x000fe40000000000 */
[----:B------:R-:W-:Y:S02]  /*1350*/  IMAD.MOV.U32 R34, RZ, RZ, R29 ;  /* 0x000000ffff227224 */ /* 0x000fe400078e001d */
[----:B------:R0:W-:Y:S01]  /*1360*/  STL [R28+0x8], R31 ;  /* 0x0000081f1c007387 */ /* 0x0001e20000100800 */
[----:B-1----:R-:W-:Y:S01]  /*1370*/  ISETP.GE.AND P0, PT, R32, UR14, PT ;  /* 0x0000000e20007c0c */ /* 0x002fe2000bf06270 */
[----:B------:R-:W-:Y:S02]  /*1380*/  IMAD.MOV.U32 R33, RZ, RZ, R31 ;  /* 0x000000ffff217224 */ /* 0x000fe400078e001f */
[----:B--2---:R-:W-:-:S10]  /*1390*/  IMAD.IADD R11, R11, 0x1, R26 ;  /* 0x000000010b0b7824 */ /* 0x004fd400078e021a */
[----:B0-----:R-:W-:Y:S05]  /*13a0*/  @!P0 BRA `(.L_x_15) ;  /* 0xfffffffc00888947 */ /* 0x001fea000383ffff */
[----:B------:R-:W-:-:S13]  /*13b0*/  PLOP3.LUT P0, PT, PT, PT, PT, 0x80, 0x8 ;  /* 0x000000000008781c */ /* 0x000fda0003f0f070 */
.L_x_14:
[----:B------:R-:W-:Y:S05]  /*13c0*/  BSYNC.RECONVERGENT B3 ;  /* 0x0000000000037941 */ /* 0x000fea0003800200 */
.L_x_13:
[----:B------:R-:W0:Y:S01]  /*13d0*/  LDCU UR18, c[0x0][0x3a0] ;  /* 0x00007400ff1277ac */ /* 0x000e220008000800 */
[----:B------:R-:W-:Y:S01]  /*13e0*/  BSSY.RECONVERGENT B3, `(.L_x_16) ;  /* 0x000054c000037945 */ /* 0x000fe20003800200 */
[----:B------:R-:W1:Y:S01]  /*13f0*/  LDCU UR14, c[0x0][0x39c] ;  /* 0x00007380ff0e77ac */ /* 0x000e620008000800 */
[----:B0----5:R-:W-:Y:S02]  /*1400*/  ISETP.GE.AND P1, PT, R11, UR18, PT ;  /* 0x000000120b007c0c */ /* 0x021fe4000bf26270 */
[----:B-1----:R-:W-:Y:S02]  /*1410*/  ISETP.EQ.AND P0, PT, R33, UR14, P0 ;  /* 0x0000000e21007c0c */ /* 0x002fe40008702270 */
[----:B------:R-:W-:-:S04]  /*1420*/  ISETP.GT.AND P1, PT, R11, -0x1, !P1 ;  /* 0xffffffff0b00780c */ /* 0x000fc80004f24270 */
[----:B------:R-:W-:-:S13]  /*1430*/  PLOP3.LUT P0, PT, P0, P1, PT, 0x80, 0x8 ;  /* 0x000000000008781c */ /* 0x000fda0000703070 */
[----:B------:R-:W-:Y:S05]  /*1440*/  @!P0 BRA `(.L_x_17) ;  /* 0x0000005400148947 */ /* 0x000fea0003800000 */
[----:B------:R-:W0:Y:S01]  /*1450*/  LDC R28, c[0x0][0x3c4] ;  /* 0x0000f100ff1c7b82 */ /* 0x000e220000000800 */
[----:B------:R-:W-:-:S07]  /*1460*/  IMAD.U32 R27, RZ, RZ, UR15 ;  /* 0x0000000fff1b7e24 */ /* 0x000fce000f8e00ff */
[----:B------:R-:W1:Y:S01]  /*1470*/  LDC.64 R32, c[0x0][0x388] ;  /* 0x0000e200ff207b82 */ /* 0x000e620000000a00 */
[C---:B0-----:R-:W-:Y:S01]  /*1480*/  IMAD.SHL.U32 R26, R28.reuse, 0x4, RZ ;  /* 0x000000041c1a7824 */ /* 0x041fe200078e00ff */
[----:B------:R-:W-:-:S03]  /*1490*/  SHF.L.U64.HI R27, R28, 0x2, R27 ;  /* 0x000000021c1b7819 */ /* 0x000fc6000001021b */
[----:B------:R-:W-:Y:S01]  /*14a0*/  IMAD.IADD R29, R1, 0x1, R26 ;  /* 0x00000001011d7824 */ /* 0x000fe200078e021a */
[----:B------:R-:W-:-:S04]  /*14b0*/  IADD3 R30, P0, PT, R26, UR4, RZ ;  /* 0x000000041a1e7c10 */ /* 0x000fc8000ff1e0ff */
[----:B------:R-:W-:Y:S01]  /*14c0*/  IADD3.X R31, PT, PT, R27, UR5, RZ, P0, !PT ;  /* 0x000000051b1f7c10 */ /* 0x000fe200087fe4ff */
[----:B------:R-:W1:Y:S01]  /*14d0*/  LDL R29, [R29+0x40] ;  /* 0x000040001d1d7983 */ /* 0x000e620000100800 */
[----:B------:R-:W0:Y:S04]  /*14e0*/  LDC.64 R26, c[0x0][0x3a8] ;  /* 0x0000ea00ff1a7b82 */ /* 0x000e280000000a00 */
[----:B------:R-:W0:Y:S01]  /*14f0*/  LDG.E.CONSTANT R31, desc[UR20][R30.64] ;  /* 0x000000141e1f7981 */ /* 0x000e22000c1e9900 */
[----:B-1----:R-:W-:-:S04]  /*1500*/  IMAD.WIDE R32, R29, 0x2, R32 ;  /* 0x000000021d207825 */ /* 0x002fc800078e0220 */
[----:B0-----:R-:W-:Y:S02]  /*1510*/  IMAD.WIDE R34, R31, 0x2, R26 ;  /* 0x000000021f227825 */ /* 0x001fe400078e021a */
[----:B------:R-:W2:Y:S04]  /*1520*/  LDG.E.U16.CONSTANT R27, desc[UR20][R32.64] ;  /* 0x00000014201b7981 */ /* 0x000ea8000c1e9500 */
[----:B------:R-:W2:Y:S02]  /*1530*/  LDG.E.U16.CONSTANT R34, desc[UR20][R34.64] ;  /* 0x0000001422227981 */ /* 0x000ea4000c1e9500 */
[----:B--2---:R-:W-:-:S04]  /*1540*/  LOP3.LUT R26, R27, R34, RZ, 0xfc, !PT ;  /* 0x000000221b1a7212 */ /* 0x004fc800078efcff */
[----:B------:R-:W-:-:S04]  /*1550*/  PRMT R26, R26, 0x9910, RZ ;  /* 0x000099101a1a7816 */ /* 0x000fc800000000ff */
[----:B------:R-:W-:-:S13]  /*1560*/  ISETP.GE.AND P0, PT, R26, RZ, PT ;  /* 0x000000ff1a00720c */ /* 0x000fda0003f06270 */
[----:B------:R-:W-:Y:S05]  /*1570*/  @!P0 BRA `(.L_x_17) ;  /* 0x0000005000c88947 */ /* 0x000fea0003800000 */
[----:B------:R-:W-:Y:S02]  /*1580*/  PRMT R26, R27, 0x9910, RZ ;  /* 0x000099101b1a7816 */ /* 0x000fe400000000ff */
[----:B------:R-:W-:-:S03]  /*1590*/  PRMT R29, R34, 0x9910, RZ ;  /* 0x00009910221d7816 */ /* 0x000fc600000000ff */
[C---:B------:R-:W-:Y:S02]  /*15a0*/  VIADD R30, R26.reuse, 0xfffffffe ;  /* 0xfffffffe1a1e7836 */ /* 0x040fe40000000000 */
[C---:B------:R-:W-:Y:S02]  /*15b0*/  VIADD R32, R26.reuse, 0x2 ;  /* 0x000000021a207836 */ /* 0x040fe40000000000 */
[----:B------:R-:W-:Y:S01]  /*15c0*/  IMAD.IADD R26, R26, 0x1, R29 ;  /* 0x000000011a1a7824 */ /* 0x000fe200078e021d */
[----:B------:R-:W-:Y:S02]  /*15d0*/  IABS R30, R30 ;  /* 0x0000001e001e7213 */ /* 0x000fe40000000000 */
[-C--:B------:R-:W-:Y:S02]  /*15e0*/  ISETP.GE.AND P0, PT, R32, R29.reuse, PT ;  /* 0x0000001d2000720c */ /* 0x080fe40003f06270 */
[----:B------:R-:W-:Y:S02]  /*15f0*/  LOP3.LUT R26, R26, 0x1, RZ, 0xc0, !PT ;  /* 0x000000011a1a7812 */ /* 0x000fe400078ec0ff */
[----:B------:R-:W-:-:S04]  /*1600*/  ISETP.GT.OR P0, PT, R30, R29, !P0 ;  /* 0x0000001d1e00720c */ /* 0x000fc80004704670 */
[----:B------:R-:W-:-:S13]  /*1610*/  ISETP.EQ.U32.OR P0, PT, R26, 0x1, P0 ;  /* 0x000000011a00780c */ /* 0x000fda0000702470 */
[----:B------:R-:W-:Y:S05]  /*1620*/  @P0 BRA `(.L_x_17) ;  /* 0x00000050009c0947 */ /* 0x000fea0003800000 */
[C---:B------:R-:W-:Y:S01]  /*1630*/  IMAD.IADD R32, R1.reuse, 0x1, R9 ;  /* 0x0000000101207824 */ /* 0x040fe200078e0209 */
[----:B------:R-:W2:Y:S01]  /*1640*/  LDG.E.U8.CONSTANT R29, desc[UR20][R24.64] ;  /* 0x00000014181d7981 */ /* 0x000ea2000c1e9100 */
[----:B------:R-:W-:-:S03]  /*1650*/  IMAD.IADD R26, R1, 0x1, R4 ;  /* 0x00000001011a7824 */ /* 0x000fc600078e0204 */
[----:B------:R-:W3:Y:S04]  /*1660*/  LDG.E.U8.CONSTANT R33, desc[UR20][R22.64] ;  /* 0x0000001416217981 */ /* 0x000ee8000c1e9100 */
[----:B------:R-:W4:Y:S04]  /*1670*/  LDL.U8 R32, [R32] ;  /* 0x0000000020207983 */ /* 0x000f280000100000 */
[----:B------:R-:W5:Y:S01]  /*1680*/  LDL.U8 R26, [R26] ;  /* 0x000000001a1a7983 */ /* 0x000f620000100000 */
[----:B--2---:R-:W-:Y:S02]  /*1690*/  ISETP.NE.AND P1, PT, R29, RZ, PT ;  /* 0x000000ff1d00720c */ /* 0x004fe40003f25270 */
[----:B----4-:R-:W-:-:S02]  /*16a0*/  ISETP.NE.AND P0, PT, R32, 0x3, PT ;  /* 0x000000032000780c */ /* 0x010fc40003f05270 */
[----:B------:R-:W-:Y:S02]  /*16b0*/  ISETP.NE.AND P2, PT, R32, 0x3, PT ;  /* 0x000000032000780c */ /* 0x000fe40003f45270 */
[----:B------:R-:W-:Y:S02]  /*16c0*/  ISETP.EQ.OR P0, PT, R29, 0x3, P0 ;  /* 0x000000031d00780c */ /* 0x000fe40000702670 */
[----:B------:R-:W-:Y:S02]  /*16d0*/  SEL R29, RZ, 0xffffffff, P2 ;  /* 0xffffffffff1d7807 */ /* 0x000fe40001000000 */
[----:B-----5:R-:W-:Y:S02]  /*16e0*/  ISETP.NE.AND P3, PT, R26, RZ, PT ;  /* 0x000000ff1a00720c */ /* 0x020fe40003f65270 */
[----:B---3--:R-:W-:Y:S02]  /*16f0*/  ISETP.NE.AND P2, PT, R33, 0x3, PT ;  /* 0x000000032100780c */ /* 0x008fe40003f45270 */
[----:B------:R-:W-:-:S02]  /*1700*/  @P1 SEL R29, RZ, 0xffffffff, !P0 ;  /* 0xffffffffff1d1807 */ /* 0x000fc40004000000 */
[----:B------:R-:W-:Y:S02]  /*1710*/  ISETP.EQ.OR P0, PT, R26, 0x3, P2 ;  /* 0x000000031a00780c */ /* 0x000fe40001702670 */
[----:B------:R-:W-:Y:S02]  /*1720*/  LOP3.LUT R29, R29, 0x1, RZ, 0xc0, !PT ;  /* 0x000000011d1d7812 */ /* 0x000fe400078ec0ff */
[----:B------:R-:W-:Y:S02]  /*1730*/  SEL R26, RZ, 0xffffffff, !P0 ;  /* 0xffffffffff1a7807 */ /* 0x000fe40004000000 */
[----:B------:R-:W-:Y:S02]  /*1740*/  ISETP.NE.AND P1, PT, R33, 0x3, PT ;  /* 0x000000032100780c */ /* 0x000fe40003f25270 */
[----:B------:R-:W-:Y:S02]  /*1750*/  ISETP.NE.U32.AND P0, PT, R29, 0x1, PT ;  /* 0x000000011d00780c */ /* 0x000fe40003f05070 */
[----:B------:R-:W-:-:S02]  /*1760*/  @!P3 SEL R26, RZ, 0xffffffff, P1 ;  /* 0xffffffffff1ab807 */ /* 0x000fc40000800000 */
[----:B------:R-:W-:Y:S02]  /*1770*/  ISETP.EQ.OR P0, PT, R32, RZ, !P0 ;  /* 0x000000ff2000720c */ /* 0x000fe40004702670 */
[----:B------:R-:W-:Y:S02]  /*1780*/  LOP3.LUT R26, R26, 0x1, RZ, 0xc0, !PT ;  /* 0x000000011a1a7812 */ /* 0x000fe400078ec0ff */
[----:B------:R-:W-:-:S04]  /*1790*/  ISETP.EQ.OR P0, PT, R33, RZ, P0 ;  /* 0x000000ff2100720c */ /* 0x000fc80000702670 */
[----:B------:R-:W-:-:S13]  /*17a0*/  ISETP.EQ.U32.OR P0, PT, R26, 0x1, P0 ;  /* 0x000000011a00780c */ /* 0x000fda0000702470 */
[----:B------:R-:W-:Y:S05]  /*17b0*/  @P0 BRA `(.L_x_17) ;  /* 0x0000005000380947 */ /* 0x000fea0003800000 */
[----:B------:R-:W-:Y:S01]  /*17c0*/  ISETP.GE.AND P1, PT, R28, 0x1, PT ;  /* 0x000000011c00780c */ /* 0x000fe20003f26270 */
[----:B------:R-:W-:Y:S01]  /*17d0*/  BSSY.RELIABLE B4, `(.L_x_18) ;  /* 0x0000041000047945 */ /* 0x000fe20003800100 */
[----:B------:R-:W-:Y:S01]  /*17e0*/  PLOP3.LUT P0, PT, PT, PT, PT, 0x8, 0x80 ;  /* 0x000000000080781c */ /* 0x000fe20003f0e170 */
[----:B------:R-:W-:Y:S02]  /*17f0*/  IMAD.MOV.U32 R31, RZ, RZ, -0x1 ;  /* 0xffffffffff1f7424 */ /* 0x000fe400078e00ff */
[----:B------:R-:W-:-:S08]  /*1800*/  IMAD.MOV.U32 R30, RZ, RZ, -0x1 ;  /* 0xffffffffff1e7424 */ /* 0x000fd000078e00ff */
[----:B------:R-:W-:Y:S05]  /*1810*/  @!P1 BRA `(.L_x_19) ;  /* 0x0000000000dc9947 */ /* 0x000fea0003800000 */
[----:B------:R-:W-:Y:S02]  /*1820*/  IMAD.MOV.U32 R34, RZ, RZ, -0x1 ;  /* 0xffffffffff227424 */ /* 0x000fe400078e00ff */
[----:B------:R-:W-:Y:S02]  /*1830*/  IMAD.MOV.U32 R26, RZ, RZ, RZ ;  /* 0x000000ffff1a7224 */ /* 0x000fe400078e00ff */
[----:B------:R-:W-:Y:S02]  /*1840*/  IMAD.MOV.U32 R35, RZ, RZ, -0x1 ;  /* 0xffffffffff237424 */ /* 0x000fe400078e00ff */
[----:B------:R-:W-:Y:S02]  /*1850*/  IMAD.MOV.U32 R41, RZ, RZ, RZ ;  /* 0x000000ffff297224 */ /* 0x000fe400078e00ff */
[----:B------:R-:W-:Y:S02]  /*1860*/  IMAD.MOV.U32 R31, RZ, RZ, -0x1 ;  /* 0xffffffffff1f7424 */ /* 0x000fe400078e00ff */
[----:B------:R-:W-:-:S07]  /*1870*/  IMAD.MOV.U32 R30, RZ, RZ, -0x1 ;  /* 0xffffffffff1e7424 */ /* 0x000fce00078e00ff */
.L_x_24:
[----:B------:R-:W-:Y:S01]  /*1880*/  IADD3 R28, P0, PT, R26, UR6, RZ ;  /* 0x000000061a1c7c10 */ /* 0x000fe2000ff1e0ff */
[----:B------:R-:W-:-:S04]  /*1890*/  IMAD.IADD R39, R1, 0x1, R26 ;  /* 0x0000000101277824 */ /* 0x000fc800078e021a */
[----:B------:R-:W-:Y:S01]  /*18a0*/  IMAD.X R29, RZ, RZ, UR12, P0 ;  /* 0x0000000cff1d7e24 */ /* 0x000fe200080e06ff */
[----:B------:R-:W2:Y:S04]  /*18b0*/  LDL.U8 R36, [R39] ;  /* 0x0000000027247983 */ /* 0x000ea80000100000 */
[----:B------:R-:W3:Y:S01]  /*18c0*/  LDG.E.U8.CONSTANT R28, desc[UR20][R28.64] ;  /* 0x000000141c1c7981 */ /* 0x000ee2000c1e9100 */
[----:B------:R-:W-:Y:S01]  /*18d0*/  IMAD.MOV.U32 R40, RZ, RZ, 0x1 ;  /* 0x00000001ff287424 */ /* 0x000fe200078e00ff */
[----:B------:R-:W-:Y:S01]  /*18e0*/  BSSY.RELIABLE B5, `(.L_x_20) ;  /* 0x0000023000057945 */ /* 0x000fe20003800100 */
[C---:B--2---:R-:W-:Y:S02]  /*18f0*/  ISETP.NE.AND P4, PT, R36.reuse, 0x3, PT ;  /* 0x000000032400780c */ /* 0x044fe40003f85270 */
[----:B------:R-:W-:-:S02]  /*1900*/  ISETP.NE.AND P3, PT, R36, RZ, PT ;  /* 0x000000ff2400720c */ /* 0x000fc40003f65270 */
[C---:B---3--:R-:W-:Y:S02]  /*1910*/  ISETP.NE.AND P1, PT, R28.reuse, 0x3, PT ;  /* 0x000000031c00780c */ /* 0x048fe40003f25270 */
[----:B------:R-:W-:Y:S02]  /*1920*/  ISETP.NE.AND P0, PT, R28, RZ, PT ;  /* 0x000000ff1c00720c */ /* 0x000fe40003f05270 */
[C---:B------:R-:W-:Y:S02]  /*1930*/  SEL R37, R40.reuse, 0x2, P4 ;  /* 0x0000000228257807 */ /* 0x040fe40002000000 */
[----:B------:R-:W-:Y:S02]  /*1940*/  SEL R36, R40, 0x2, P1 ;  /* 0x0000000228247807 */ /* 0x000fe40000800000 */
[----:B------:R-:W-:Y:S02]  /*1950*/  SEL R37, R37, RZ, P3 ;  /* 0x000000ff25257207 */ /* 0x000fe40001800000 */
[----:B------:R-:W-:-:S04]  /*1960*/  SEL R36, R36, RZ, P0 ;  /* 0x000000ff24247207 */ /* 0x000fc80000000000 */
[----:B------:R-:W-:-:S13]  /*1970*/  ISETP.NE.AND P0, PT, R36, R37, PT ;  /* 0x000000252400720c */ /* 0x000fda0003f05270 */
[----:B------:R-:W-:Y:S05]  /*1980*/  @!P0 BRA `(.L_x_21) ;  /* 0x0000000000608947 */ /* 0x000fea0003800000 */
[----:B------:R-:W-:Y:S01]  /*1990*/  ISETP.NE.AND P0, PT, R41, RZ, PT ;  /* 0x000000ff2900720c */ /* 0x000fe20003f05270 */
[----:B------:R-:W-:Y:S01]  /*19a0*/  BSSY.RELIABLE B6, `(.L_x_22) ;  /* 0x0000015000067945 */ /* 0x000fe20003800100 */
[----:B------:R-:W-:Y:S02]  /*19b0*/  IMAD.MOV.U32 R30, RZ, RZ, R34 ;  /* 0x000000ffff1e7224 */ /* 0x000fe400078e0022 */
[----:B------:R-:W-:-:S09]  /*19c0*/  IMAD.MOV.U32 R31, RZ, RZ, R26 ;  /* 0x000000ffff1f7224 */ /* 0x000fd200078e001a */
[----:B------:R-:W-:Y:S05]  /*19d0*/  @!P0 BRA `(.L_x_23) ;  /* 0x0000000000288947 */ /* 0x000fea0003800000 */
[----:B------:R-:W-:Y:S01]  /*19e0*/  ISETP.NE.AND P0, PT, R41, 0x1, PT ;  /* 0x000000012900780c */ /* 0x000fe20003f05270 */
[----:B------:R-:W-:Y:S02]  /*19f0*/  IMAD.MOV.U32 R31, RZ, RZ, R35 ;  /* 0x000000ffff1f7224 */ /* 0x000fe400078e0023 */
[----:B------:R-:W-:-:S10]  /*1a00*/  IMAD.MOV.U32 R30, RZ, RZ, R26 ;  /* 0x000000ffff1e7224 */ /* 0x000fd400078e001a */
[----:B------:R-:W-:Y:S05]  /*1a10*/  @!P0 BRA `(.L_x_23) ;  /* 0x0000000000188947 */ /* 0x000fea0003800000 */
[----:B------:R-:W-:-:S13]  /*1a20*/  ISETP.GT.AND P0, PT, R41, 0x1, PT ;  /* 0x000000012900780c */ /* 0x000fda0003f04270 */
[----:B------:R-:W-:Y:S05]  /*1a30*/  @P0 BREAK.RELIABLE B6 ;  /* 0x0000000000060942 */ /* 0x000fea0003800100 */
[----:B------:R-:W-:Y:S05]  /*1a40*/  @P0 BREAK.RELIABLE B5 ;  /* 0x0000000000050942 */ /* 0x000fea0003800100 */
[----:B------:R-:W-:Y:S05]  /*1a50*/  @P0 BREAK.RELIABLE B4 ;  /* 0x0000000000040942 */ /* 0x000fea0003800100 */
[----:B------:R-:W-:Y:S05]  /*1a60*/  @P0 BRA `(.L_x_17) ;  /* 0x0000004c008c0947 */ /* 0x000fea0003800000 */
[----:B------:R-:W-:-:S07]  /*1a70*/  IMAD.MOV.U32 R30, RZ, RZ, R34 ;  /* 0x000000ffff1e7224 */ /* 0x000fce00078e0022 */
.L_x_23:
[----:B------:R-:W-:-:S05]  /*1a80*/  IMAD.IADD R28, R36, 0x1, -R37 ;  /* 0x00000001241c7824 */ /* 0x000fca00078e0a25 */
[----:B------:R-:W-:-:S04]  /*1a90*/  IABS R28, R28 ;  /* 0x0000001c001c7213 */ /* 0x000fc80000000000 */
[----:B------:R-:W-:-:S13]  /*1aa0*/  ISETP.NE.AND P0, PT, R28, 0x1, PT ;  /* 0x000000011c00780c */ /* 0x000fda0003f05270 */
[----:B------:R-:W-:Y:S05]  /*1ab0*/  @P0 BREAK.RELIABLE B6 ;  /* 0x0000000000060942 */ /* 0x000fea0003800100 */
[----:B------:R-:W-:Y:S05]  /*1ac0*/  @P0 BREAK.RELIABLE B5 ;  /* 0x0000000000050942 */ /* 0x000fea0003800100 */
[----:B------:R-:W-:Y:S05]  /*1ad0*/  @P0 BREAK.RELIABLE B4 ;  /* 0x0000000000040942 */ /* 0x000fea0003800100 */
[----:B------:R-:W-:Y:S05]  /*1ae0*/  @P0 BRA `(.L_x_17) ;  /* 0x0000004c006c0947 */ /* 0x000fea0003800000 */
[----:B------:R-:W-:Y:S05]  /*1af0*/  BSYNC.RELIABLE B6 ;  /* 0x0000000000067941 */ /* 0x000fea0003800100 */
.L_x_22:
[----:B------:R-:W-:-:S07]  /*1b00*/  VIADD R41, R41, 0x1 ;  /* 0x0000000129297836 */ /* 0x000fce0000000000 */
.L_x_21:
[----:B------:R-:W-:Y:S05]  /*1b10*/  BSYNC.RELIABLE B5 ;  /* 0x0000000000057941 */ /* 0x000fea0003800100 */
.L_x_20:
[----:B------:R-:W0:Y:S01]  /*1b20*/  LDCU UR14, c[0x0][0x3c4] ;  /* 0x00007880ff0e77ac */ /* 0x000e220008000800 */
[----:B------:R-:W-:Y:S02]  /*1b30*/  VIADD R26, R26, 0x1 ;  /* 0x000000011a1a7836 */ /* 0x000fe40000000000 */
[----:B------:R-:W-:Y:S02]  /*1b40*/  IMAD.MOV.U32 R34, RZ, RZ, R30 ;  /* 0x000000ffff227224 */ /* 0x000fe400078e001e */
[----:B------:R-:W-:Y:S01]  /*1b50*/  IMAD.MOV.U32 R35, RZ, RZ, R31 ;  /* 0x000000ffff237224 */ /* 0x000fe200078e001f */
[----:B0-----:R-:W-:-:S13]  /*1b60*/  ISETP.NE.AND P0, PT, R26, UR14, PT ;  /* 0x0000000e1a007c0c */ /* 0x001fda000bf05270 */
[----:B------:R-:W-:Y:S05]  /*1b70*/  @P0 BRA `(.L_x_24) ;  /* 0xfffffffc00400947 */ /* 0x000fea000383ffff */
[----:B------:R-:W-:-:S13]  /*1b80*/  ISETP.EQ.AND P0, PT, R41, 0x2, PT ;  /* 0x000000022900780c */ /* 0x000fda0003f02270 */
.L_x_19:
[----:B------:R-:W-:-:S04]  /*1b90*/  ISETP.NE.AND P1, PT, R30, R19, PT ;  /* 0x000000131e00720c */ /* 0x000fc80003f25270 */
[----:B------:R-:W-:-:S04]  /*1ba0*/  ISETP.NE.OR P1, PT, R31, R10, P1 ;  /* 0x0000000a1f00720c */ /* 0x000fc80000f25670 */
[----:B------:R-:W-:-:S13]  /*1bb0*/  PLOP3.LUT P0, PT, P0, P1, PT, 0x8f, 0xf8 ;  /* 0x0000000000f8781c */ /* 0x000fda0000703177 */
[----:B------:R-:W-:Y:S05]  /*1bc0*/  @P0 BREAK.RELIABLE B4 ;  /* 0x0000000000040942 */ /* 0x000fea0003800100 */
[----:B------:R-:W-:Y:S05]  /*1bd0*/  @P0 BRA `(.L_x_17) ;  /* 0x0000004c00300947 */ /* 0x000fea0003800000 */
[----:B------:R-:W-:Y:S05]  /*1be0*/  BSYNC.RELIABLE B4 ;  /* 0x0000000000047941 */ /* 0x000fea0003800100 */
.L_x_18:
[----:B------:R-:W-:Y:S01]  /*1bf0*/  VIADD R44, R27, 0x1 ;  /* 0x000000011b2c7836 */ /* 0x000fe20000000000 */
[----:B------:R-:W-:Y:S01]  /*1c00*/  BSSY.RECONVERGENT B5, `(.L_x_25) ;  /* 0x000001a000057945 */ /* 0x000fe20003800200 */
[----:B------:R-:W-:Y:S02]  /*1c10*/  IMAD.MOV.U32 R28, RZ, RZ, 0x0 ;  /* 0x00000000ff1c7424 */ /* 0x000fe400078e00ff */
[----:B------:R-:W-:Y:S02]  /*1c20*/  IMAD.MOV.U32 R29, RZ, RZ, 0x3fd80000 ;  /* 0x3fd80000ff1d7424 */ /* 0x000fe400078e00ff */
[----:B------:R-:W0:Y:S01]  /*1c30*/  I2F.F64.U16 R44, R44 ;  /* 0x0000002c002c7312 */ /* 0x000e220000101800 */
[----:B------:R-:W-:-:S05]  /*1c40*/  VIADD R34, R10, 0x1 ;  /* 0x000000010a227836 */ /* 0x000fca0000000000 */
[----:B------:R-:W-:Y:S02]  /*1c50*/  ISETP.GE.AND P0, PT, R34, R19, PT ;  /* 0x000000132200720c */ /* 0x000fe40003f06270 */
[----:B0-----:R-:W0:Y:S01]  /*1c60*/  MUFU.RSQ64H R27, R45 ;  /* 0x0000002d001b7308 */ /* 0x001e220000001c00 */
[----:B------:R-:W-:-:S05]  /*1c70*/  VIADD R26, R45, 0xfcb00000 ;  /* 0xfcb000002d1a7836 */ /* 0x000fca0000000000 */
[----:B------:R-:W-:Y:S01]  /*1c80*/  ISETP.GE.U32.AND P1, PT, R26, 0x7ca00000, PT ;  /* 0x7ca000001a00780c */ /* 0x000fe20003f26070 */
[----:B0-----:R-:W-:-:S08]  /*1c90*/  DMUL R30, R26, R26 ;  /* 0x0000001a1a1e7228 */ /* 0x001fd00000000000 */
[----:B------:R-:W-:-:S08]  /*1ca0*/  DFMA R30, R44, -R30, 1 ;  /* 0x3ff000002c1e742b */ /* 0x000fd0000000081e */
[----:B------:R-:W-:Y:S02]  /*1cb0*/  DFMA R28, R30, R28, 0.5 ;  /* 0x3fe000001e1c742b */ /* 0x000fe4000000001c */
[----:B------:R-:W-:-:S08]  /*1cc0*/  DMUL R40, R26, R30 ;  /* 0x0000001e1a287228 */ /* 0x000fd00000000000 */
[----:B------:R-:W-:-:S08]  /*1cd0*/  DFMA R40, R28, R40, R26 ;  /* 0x000000281c28722b */ /* 0x000fd0000000001a */
[----:B------:R-:W-:Y:S02]  /*1ce0*/  DMUL R42, R44, R40 ;  /* 0x000000282c2a7228 */ /* 0x000fe40000000000 */
[----:B------:R-:W-:Y:S02]  /*1cf0*/  VIADD R31, R41, 0xfff00000 ;  /* 0xfff00000291f7836 */ /* 0x000fe40000000000 */
[----:B------:R-:W-:-:S04]  /*1d00*/  IMAD.MOV.U32 R30, RZ, RZ, R40 ;  /* 0x000000ffff1e7224 */ /* 0x000fc800078e0028 */
[----:B------:R-:W-:-:S08]  /*1d10*/  DFMA R28, R42, -R42, R44 ;  /* 0x8000002a2a1c722b */ /* 0x000fd0000000002c */
[----:B------:R-:W-:Y:S01]  /*1d20*/  DFMA R36, R28, R30, R42 ;  /* 0x0000001e1c24722b */ /* 0x000fe2000000002a */
[----:B------:R-:W-:Y:S10]  /*1d30*/  @!P1 BRA `(.L_x_26) ;  /* 0x0000000000189947 */ /* 0x000ff40003800000 */
[----:B------:R-:W-:Y:S01]  /*1d40*/  IMAD.MOV.U32 R30, RZ, RZ, R40 ;  /* 0x000000ffff1e7224 */ /* 0x000fe200078e0028 */
[----:B------:R-:W-:Y:S01]  /*1d50*/  MOV R40, 0x1d80 ;  /* 0x00001d8000287802 */ /* 0x000fe20000000f00 */
[----:B------:R-:W-:-:S07]  /*1d60*/  IMAD.MOV.U32 R27, RZ, RZ, R45 ;  /* 0x000000ffff1b7224 */ /* 0x000fce00078e002d */
[----:B------:R-:W-:Y:S05]  /*1d70*/  CALL.REL.NOINC `($__internal_1_$__cuda_sm20_dsqrt_rn_f64_mediumpath_v1) ;  /* 0x0000005400487944 */ /* 0x000fea0003c00000 */
[----:B------:R-:W-:Y:S02]  /*1d80*/  IMAD.MOV.U32 R36, RZ, RZ, R26 ;  /* 0x000000ffff247224 */ /* 0x000fe400078e001a */
[----:B------:R-:W-:-:S07]  /*1d90*/  IMAD.MOV.U32 R37, RZ, RZ, R27 ;  /* 0x000000ffff257224 */ /* 0x000fce00078e001b */
.L_x_26:
[----:B------:R-:W-:Y:S05]  /*1da0*/  BSYNC.RECONVERGENT B5 ;  /* 0x0000000000057941 */ /* 0x000fea0003800200 */
.L_x_25:
[----:B------:R-:W-:Y:S01]  /*1db0*/  BSSY.RECONVERGENT B4, `(.L_x_27) ;  /* 0x00000dd000047945 */ /* 0x000fe20003800200 */
[----:B------:R-:W-:-:S03]  /*1dc0*/  IMAD.MOV.U32 R39, RZ, RZ, RZ ;  /* 0x000000ffff277224 */ /* 0x000fc600078e00ff */
[----:B------:R-:W-:Y:S05]  /*1dd0*/  @P0 BRA `(.L_x_28) ;  /* 0x0000000c00680947 */ /* 0x000fea0003800000 */
[----:B------:R-:W-:Y:S01]  /*1de0*/  IADD3 R26, PT, PT, R19, -0x2, -R10 ;  /* 0xfffffffe131a7810 */ /* 0x000fe20007ffe80a */
[----:B------:R-:W-:Y:S01]  /*1df0*/  BSSY.RECONVERGENT B5, `(.L_x_29) ;  /* 0x0000067000057945 */ /* 0x000fe20003800200 */
[----:B------:R-:W-:Y:S01]  /*1e00*/  ISETP.NE.AND P0, PT, R14, RZ, PT ;  /* 0x000000ff0e00720c */ /* 0x000fe20003f05270 */
[----:B------:R-:W-:Y:S01]  /*1e10*/  IMAD.MOV.U32 R39, RZ, RZ, RZ ;  /* 0x000000ffff277224 */ /* 0x000fe200078e00ff */
[----:B------:R-:W-:-:S13]  /*1e20*/  ISETP.GE.U32.AND P1, PT, R26, 0xf, PT ;  /* 0x0000000f1a00780c */ /* 0x000fda0003f26070 */
[----:B------:R-:W-:Y:S05]  /*1e30*/  @!P1 BRA `(.L_x_30) ;  /* 0x0000000400889947 */ /* 0x000fea0003800000 */
[----:B------:R-:W-:-:S07]  /*1e40*/  IMAD.MOV.U32 R39, RZ, RZ, RZ ;  /* 0x000000ffff277224 */ /* 0x000fce00078e00ff */
.L_x_31:
[----:B------:R-:W-:-:S04]  /*1e50*/  IADD3 R26, P1, PT, R34, UR6, RZ ;  /* 0x00000006221a7c10 */ /* 0x000fc8000ff3e0ff */
[----:B------:R-:W-:-:S05]  /*1e60*/  LEA.HI.X.SX32 R27, R34, UR12, 0x1, P1 ;  /* 0x0000000c221b7c11 */ /* 0x000fca00088f0eff */
[----:B------:R-:W2:Y:S04]  /*1e70*/  LDG.E.U8.CONSTANT R49, desc[UR20][R26.64+0x1] ;  /* 0x000001141a317981 */ /* 0x000ea8000c1e9100 */
[----:B------:R-:W3:Y:S04]  /*1e80*/  LDG.E.U8.CONSTANT R50, desc[UR20][R26.64] ;  /* 0x000000141a327981 */ /* 0x000ee8000c1e9100 */
        /* <DEDUP_REMOVED lines=14> */
[----:B------:R-:W-:Y:S01]  /*1f70*/  VIADD R34, R34, 0x10 ;  /* 0x0000001022227836 */ /* 0x000fe20000000000 */
[----:B--2---:R-:W-:-:S02]  /*1f80*/  ISETP.NE.AND P4, PT, R49, RZ, PT ;  /* 0x000000ff3100720c */ /* 0x004fc40003f85270 */
[----:B------:R-:W-:Y:S01]  /*1f90*/  ISETP.NE.AND P5, PT, R49, 0x3, PT ;  /* 0x000000033100780c */ /* 0x000fe20003fa5270 */
[----:B------:R-:W-:Y:S01]  /*1fa0*/  IMAD.MOV.U32 R49, RZ, RZ, 0x1 ;  /* 0x00000001ff317424 */ /* 0x000fe200078e00ff */
[C---:B---3--:R-:W-:Y:S02]  /*1fb0*/  ISETP.NE.AND P3, PT, R50.reuse, 0x3, PT ;  /* 0x000000033200780c */ /* 0x048fe40003f65270 */
[----:B------:R-:W-:Y:S02]  /*1fc0*/  ISETP.NE.AND P1, PT, R50, RZ, PT ;  /* 0x000000ff3200720c */ /* 0x000fe40003f25270 */
[C---:B------:R-:W-:Y:S02]  /*1fd0*/  SEL R50, R49.reuse, 0x2, P3 ;  /* 0x0000000231327807 */ /* 0x040fe40001800000 */
[----:B------:R-:W-:Y:S02]  /*1fe0*/  SEL R51, R49, 0x2, P5 ;  /* 0x0000000231337807 */ /* 0x000fe40002800000 */
[----:B------:R-:W-:-:S02]  /*1ff0*/  SEL R50, R50, RZ, P1 ;  /* 0x000000ff32327207 */ /* 0x000fc40000800000 */
[----:B------:R-:W-:Y:S02]  /*2000*/  SEL R51, R51, RZ, P4 ;  /* 0x000000ff33337207 */ /* 0x000fe40002000000 */
[C---:B----4-:R-:W-:Y:S02]  /*2010*/  ISETP.NE.AND P3, PT, R46.reuse, 0x3, PT ;  /* 0x000000032e00780c */ /* 0x050fe40003f65270 */
[----:B-----5:R-:W-:Y:S02]  /*2020*/  ISETP.NE.AND P5, PT, R47, 0x3, PT ;  /* 0x000000032f00780c */ /* 0x020fe40003fa5270 */
[----:B------:R-:W-:Y:S02]  /*2030*/  IADD3 R50, PT, PT, R51, R50, R39 ;  /* 0x0000003233327210 */ /* 0x000fe40007ffe027 */
[----:B------:R-:W-:Y:S02]  /*2040*/  ISETP.NE.AND P1, PT, R46, RZ, PT ;  /* 0x000000ff2e00720c */ /* 0x000fe40003f25270 */
[----:B------:R-:W-:-:S02]  /*2050*/  ISETP.NE.AND P4, PT, R47, RZ, PT ;  /* 0x000000ff2f00720c */ /* 0x000fc40003f85270 */
[C---:B0-----:R-:W-:Y:S02]  /*2060*/  SEL R26, R49.reuse, 0x2, P3 ;  /* 0x00000002311a7807 */ /* 0x041fe40001800000 */
[----:B------:R-:W-:Y:S02]  /*2070*/  SEL R39, R49, 0x2, P5 ;  /* 0x0000000231277807 */ /* 0x000fe40002800000 */
[----:B------:R-:W-:Y:S02]  /*2080*/  SEL R27, R26, RZ, P1 ;  /* 0x000000ff1a1b7207 */ /* 0x000fe40000800000 */
[----:B------:R-:W-:Y:S02]  /*2090*/  SEL R39, R39, RZ, P4 ;  /* 0x000000ff27277207 */ /* 0x000fe40002000000 */
[----:B------:R-:W-:Y:S02]  /*20a0*/  ISETP.NE.AND P5, PT, R43, 0x3, PT ;  /* 0x000000032b00780c */ /* 0x000fe40003fa5270 */
[----:B------:R-:W-:-:S02]  /*20b0*/  ISETP.NE.AND P4, PT, R45, 0x3, PT ;  /* 0x000000032d00780c */ /* 0x000fc40003f85270 */
[----:B------:R-:W-:Y:S02]  /*20c0*/  IADD3 R27, PT, PT, R39, R27, R50 ;  /* 0x0000001b271b7210 */ /* 0x000fe40007ffe032 */
[----:B------:R-:W-:Y:S02]  /*20d0*/  ISETP.NE.AND P1, PT, R43, RZ, PT ;  /* 0x000000ff2b00720c */ /* 0x000fe40003f25270 */
[----:B------:R-:W-:Y:S02]  /*20e0*/  SEL R26, R49, 0x2, P5 ;  /* 0x00000002311a7807 */ /* 0x000fe40002800000 */
[----:B------:R-:W-:Y:S02]  /*20f0*/  ISETP.NE.AND P3, PT, R45, RZ, PT ;  /* 0x000000ff2d00720c */ /* 0x000fe40003f65270 */
[----:B------:R-:W-:Y:S02]  /*2100*/  SEL R39, R49, 0x2, P4 ;  /* 0x0000000231277807 */ /* 0x000fe40002000000 */
[----:B------:R-:W-:-:S02]  /*2110*/  ISETP.NE.AND P6, PT, R44, 0x3, PT ;  /* 0x000000032c00780c */ /* 0x000fc40003fc5270 */
[----:B------:R-:W-:Y:S02]  /*2120*/  ISETP.NE.AND P4, PT, R42, 0x3, PT ;  /* 0x000000032a00780c */ /* 0x000fe40003f85270 */
[----:B------:R-:W-:Y:S02]  /*2130*/  SEL R26, R26, RZ, P1 ;  /* 0x000000ff1a1a7207 */ /* 0x000fe40000800000 */
[----:B------:R-:W-:Y:S02]  /*2140*/  ISETP.NE.AND P1, PT, R42, RZ, PT ;  /* 0x000000ff2a00720c */ /* 0x000fe40003f25270 */
[----:B------:R-:W-:Y:S02]  /*2150*/  SEL R39, R39, RZ, P3 ;  /* 0x000000ff27277207 */ /* 0x000fe40001800000 */
[----:B------:R-:W-:Y:S02]  /*2160*/  ISETP.NE.AND P5, PT, R44, RZ, PT ;  /* 0x000000ff2c00720c */ /* 0x000fe40003fa5270 */
[----:B------:R-:W-:-:S02]  /*2170*/  SEL R42, R49, 0x2, P6 ;  /* 0x00000002312a7807 */ /* 0x000fc40003000000 */
[----:B------:R-:W-:Y:S02]  /*2180*/  SEL R43, R49, 0x2, P4 ;  /* 0x00000002312b7807 */ /* 0x000fe40002000000 */
[----:B------:R-:W-:Y:S02]  /*2190*/  IADD3 R26, PT, PT, R39, R26, R27 ;  /* 0x0000001a271a7210 */ /* 0x000fe40007ffe01b */
[----:B------:R-:W-:Y:S02]  /*21a0*/  SEL R27, R42, RZ, P5 ;  /* 0x000000ff2a1b7207 */ /* 0x000fe40002800000 */
[----:B------:R-:W-:Y:S02]  /*21b0*/  SEL R43, R43, RZ, P1 ;  /* 0x000000ff2b2b7207 */ /* 0x000fe40000800000 */
[----:B------:R-:W-:Y:S02]  /*21c0*/  ISETP.NE.AND P5, PT, R35, 0x3, PT ;  /* 0x000000032300780c */ /* 0x000fe40003fa5270 */
[----:B------:R-:W-:-:S02]  /*21d0*/  ISETP.NE.AND P4, PT, R41, 0x3, PT ;  /* 0x000000032900780c */ /* 0x000fc40003f85270 */
[----:B------:R-:W-:Y:S02]  /*21e0*/  IADD3 R26, PT, PT, R43, R27, R26 ;  /* 0x0000001b2b1a7210 */ /* 0x000fe40007ffe01a */
[----:B------:R-:W-:Y:S02]  /*21f0*/  ISETP.NE.AND P1, PT, R35, RZ, PT ;  /* 0x000000ff2300720c */ /* 0x000fe40003f25270 */
[C---:B------:R-:W-:Y:S02]  /*2200*/  SEL R27, R49.reuse, 0x2, P5 ;  /* 0x00000002311b7807 */ /* 0x040fe40002800000 */
[----:B------:R-:W-:Y:S02]  /*2210*/  SEL R35, R49, 0x2, P4 ;  /* 0x0000000231237807 */ /* 0x000fe40002000000 */
[----:B------:R-:W-:Y:S02]  /*2220*/  ISETP.NE.AND P3, PT, R41, RZ, PT ;  /* 0x000000ff2900720c */ /* 0x000fe40003f65270 */
[----:B------:R-:W-:-:S02]  /*2230*/  ISETP.NE.AND P6, PT, R40, 0x3, PT ;  /* 0x000000032800780c */ /* 0x000fc40003fc5270 */
[----:B------:R-:W-:Y:S02]  /*2240*/  ISETP.NE.AND P4, PT, R31, 0x3, PT ;  /* 0x000000031f00780c */ /* 0x000fe40003f85270 */
[----:B------:R-:W-:Y:S02]  /*2250*/  SEL R27, R27, RZ, P1 ;  /* 0x000000ff1b1b7207 */ /* 0x000fe40000800000 */
[----:B------:R-:W-:Y:S02]  /*2260*/  ISETP.NE.AND P1, PT, R31, RZ, PT ;  /* 0x000000ff1f00720c */ /* 0x000fe40003f25270 */
[----:B------:R-:W-:Y:S02]  /*2270*/  ISETP.NE.AND P5, PT, R40, RZ, PT ;  /* 0x000000ff2800720c */ /* 0x000fe40003fa5270 */
[----:B------:R-:W-:Y:S02]  /*2280*/  SEL R35, R35, RZ, P3 ;  /* 0x000000ff23237207 */ /* 0x000fe40001800000 */
[----:B------:R-:W-:-:S02]  /*2290*/  SEL R31, R49, 0x2, P6 ;  /* 0x00000002311f7807 */ /* 0x000fc40003000000 */
[----:B------:R-:W-:Y:S02]  /*22a0*/  SEL R39, R49, 0x2, P4 ;  /* 0x0000000231277807 */ /* 0x000fe40002000000 */
[----:B------:R-:W-:Y:S02]  /*22b0*/  IADD3 R26, PT, PT, R35, R27, R26 ;  /* 0x0000001b231a7210 */ /* 0x000fe40007ffe01a */
[----:B------:R-:W-:Y:S02]  /*22c0*/  SEL R31, R31, RZ, P5 ;  /* 0x000000ff1f1f7207 */ /* 0x000fe40002800000 */
[----:B------:R-:W-:Y:S02]  /*22d0*/  SEL R39, R39, RZ, P1 ;  /* 0x000000ff27277207 */ /* 0x000fe40000800000 */
[----:B------:R-:W-:Y:S02]  /*22e0*/  ISETP.NE.AND P4, PT, R29, 0x3, PT ;  /* 0x000000031d00780c */ /* 0x000fe40003f85270 */
[----:B------:R-:W-:Y:S01]  /*22f0*/  IADD3 R26, PT, PT, R39, R31, R26 ;  /* 0x0000001f271a7210 */ /* 0x000fe20007ffe01a */
[----:B------:R-:W-:Y:S01]  /*2300*/  IMAD.IADD R31, R19, 0x1, R8 ;  /* 0x00000001131f7824 */ /* 0x000fe200078e0208 */
[----:B------:R-:W-:-:S02]  /*2310*/  ISETP.NE.AND P5, PT, R30, 0x3, PT ;  /* 0x000000031e00780c */ /* 0x000fc40003fa5270 */
[C---:B------:R-:W-:Y:S02]  /*2320*/  SEL R27, R49.reuse, 0x2, P4 ;  /* 0x00000002311b7807 */ /* 0x040fe40002000000 */
[----:B------:R-:W-:Y:S01]  /*2330*/  ISETP.NE.AND P3, PT, R30, RZ, PT ;  /* 0x000000ff1e00720c */ /* 0x000fe20003f65270 */
[----:B------:R-:W-:Y:S01]  /*2340*/  IMAD.IADD R30, R8, 0x1, R34 ;  /* 0x00000001081e7824 */ /* 0x000fe200078e0222 */
[C---:B------:R-:W-:Y:S02]  /*2350*/  ISETP.NE.AND P1, PT, R28.reuse, RZ, PT ;  /* 0x000000ff1c00720c */ /* 0x040fe40003f25270 */
[----:B------:R-:W-:Y:S02]  /*2360*/  ISETP.NE.AND P4, PT, R28, 0x3, PT ;  /* 0x000000031c00780c */ /* 0x000fe40003f85270 */
[----:B------:R-:W-:Y:S02]  /*2370*/  SEL R28, R49, 0x2, P5 ;  /* 0x00000002311c7807 */ /* 0x000fe40002800000 */
[----:B------:R-:W-:-:S02]  /*2380*/  LOP3.LUT R31, R31, 0xfffffff0, RZ, 0xc0, !PT ;  /* 0xfffffff01f1f7812 */ /* 0x000fc400078ec0ff */
[----:B------:R-:W-:Y:S02]  /*2390*/  SEL R28, R28, RZ, P3 ;  /* 0x000000ff1c1c7207 */ /* 0x000fe40001800000 */
[----:B------:R-:W-:Y:S02]  /*23a0*/  ISETP.NE.AND P3, PT, R30, R31, PT ;  /* 0x0000001f1e00720c */ /* 0x000fe40003f65270 */
[----:B------:R-:W-:Y:S02]  /*23b0*/  ISETP.NE.AND P6, PT, R29, RZ, PT ;  /* 0x000000ff1d00720c */ /* 0x000fe40003fc5270 */
[----:B------:R-:W-:Y:S02]  /*23c0*/  ISETP.NE.AND P5, PT, R48, 0x3, PT ;  /* 0x000000033000780c */ /* 0x000fe40003fa5270 */
[----:B------:R-:W-:Y:S02]  /*23d0*/  SEL R27, R27, RZ, P6 ;  /* 0x000000ff1b1b7207 */ /* 0x000fe40003000000 */
[----:B------:R-:W-:-:S02]  /*23e0*/  SEL R29, R49, 0x2, P4 ;  /* 0x00000002311d7807 */ /* 0x000fc40002000000 */
[----:B------:R-:W-:Y:S02]  /*23f0*/  ISETP.NE.AND P6, PT, R48, RZ, PT ;  /* 0x000000ff3000720c */ /* 0x000fe40003fc5270 */
[----:B------:R-:W-:Y:S02]  /*2400*/  SEL R49, R49, 0x2, P5 ;  /* 0x0000000231317807 */ /* 0x000fe40002800000 */
[----:B------:R-:W-:Y:S02]  /*2410*/  IADD3 R26, PT, PT, R28, R27, R26 ;  /* 0x0000001b1c1a7210 */ /* 0x000fe40007ffe01a */
[----:B------:R-:W-:Y:S02]  /*2420*/  SEL R29, R29, RZ, P1 ;  /* 0x000000ff1d1d7207 */ /* 0x000fe40000800000 */
[----:B------:R-:W-:-:S04]  /*2430*/  SEL R49, R49, RZ, P6 ;  /* 0x000000ff31317207 */ /* 0x000fc80003000000 */
[----:B------:R-:W-:Y:S01]  /*2440*/  IADD3 R39, PT, PT, R49, R29, R26 ;  /* 0x0000001d31277210 */ /* 0x000fe20007ffe01a */
[----:B------:R-:W-:Y:S06]  /*2450*/  @P3 BRA `(.L_x_31) ;  /* 0xfffffff8007c3947 */ /* 0x000fec000383ffff */
.L_x_30:
[----:B------:R-:W-:Y:S05]  /*2460*/  BSYNC.RECONVERGENT B5 ;  /* 0x0000000000057941 */ /* 0x000fea0003800200 */
.L_x_29:
[----:B------:R-:W-:Y:S05]  /*2470*/  @!P0 BRA `(.L_x_28) ;  /* 0x0000000400c08947 */ /* 0x000fea0003800000 */
[----:B------:R-:W-:Y:S01]  /*2480*/  VIADD R26, R14, 0xffffffff ;  /* 0xffffffff0e1a7836 */ /* 0x000fe20000000000 */
[----:B------:R-:W-:Y:S01]  /*2490*/  BSSY.RECONVERGENT B5, `(.L_x_32) ;  /* 0x0000034000057945 */ /* 0x000fe20003800200 */
[----:B------:R-:W-:-:S03]  /*24a0*/  ISETP.NE.AND P0, PT, R13, RZ, PT ;  /* 0x000000ff0d00720c */ /* 0x000fc60003f05270 */
[----:B------:R-:W-:-:S13]  /*24b0*/  ISETP.GE.U32.AND P1, PT, R26, 0x7, PT ;  /* 0x000000071a00780c */ /* 0x000fda0003f26070 */
[----:B------:R-:W-:Y:S05]  /*24c0*/  @!P1 BRA `(.L_x_33) ;  /* 0x0000000000c09947 */ /* 0x000fea0003800000 */
        /* <DEDUP_REMOVED lines=9> */
[----:B------:R0:W5:Y:S01]  /*2560*/  LDG.E.U8.CONSTANT R29, desc[UR20][R26.64+0x7] ;  /* 0x000007141a1d7981 */ /* 0x000162000c1e9100 */
[----:B------:R-:W-:-:S02]  /*2570*/  IMAD.MOV.U32 R30, RZ, RZ, 0x1 ;  /* 0x00000001ff1e7424 */ /* 0x000fc400078e00ff */
[----:B------:R-:W-:Y:S01]  /*2580*/  VIADD R34, R34, 0x8 ;  /* 0x0000000822227836 */ /* 0x000fe20000000000 */
[C---:B--2---:R-:W-:Y:S02]  /*2590*/  ISETP.NE.AND P5, PT, R40.reuse, 0x3, PT ;  /* 0x000000032800780c */ /* 0x044fe40003fa5270 */
[----:B------:R-:W-:Y:S02]  /*25a0*/  ISETP.NE.AND P1, PT, R40, RZ, PT ;  /* 0x000000ff2800720c */ /* 0x000fe40003f25270 */
[C---:B---3--:R-:W-:Y:S02]  /*25b0*/  ISETP.NE.AND P4, PT, R31.reuse, 0x3, PT ;  /* 0x000000031f00780c */ /* 0x048fe40003f85270 */
[----:B------:R-:W-:Y:S02]  /*25c0*/  ISETP.NE.AND P3, PT, R31, RZ, PT ;  /* 0x000000ff1f00720c */ /* 0x000fe40003f65270 */
[----:B------:R-:W-:Y:S02]  /*25d0*/  SEL R31, R30, 0x2, P5 ;  /* 0x000000021e1f7807 */ /* 0x000fe40002800000 */
[----:B----4-:R-:W-:-:S02]  /*25e0*/  ISETP.NE.AND P5, PT, R35, RZ, PT ;  /* 0x000000ff2300720c */ /* 0x010fc40003fa5270 */
[----:B------:R-:W-:Y:S02]  /*25f0*/  ISETP.NE.AND P6, PT, R35, 0x3, PT ;  /* 0x000000032300780c */ /* 0x000fe40003fc5270 */
[----:B------:R-:W-:Y:S02]  /*2600*/  SEL R35, R30, 0x2, P4 ;  /* 0x000000021e237807 */ /* 0x000fe40002000000 */
[----:B-----5:R-:W-:Y:S02]  /*2610*/  ISETP.NE.AND P4, PT, R41, 0x3, PT ;  /* 0x000000032900780c */ /* 0x020fe40003f85270 */
[----:B------:R-:W-:Y:S02]  /*2620*/  SEL R40, R31, RZ, P1 ;  /* 0x000000ff1f287207 */ /* 0x000fe40000800000 */
[----:B------:R-:W-:Y:S02]  /*2630*/  ISETP.NE.AND P1, PT, R41, RZ, PT ;  /* 0x000000ff2900720c */ /* 0x000fe40003f25270 */
[----:B------:R-:W-:-:S02]  /*2640*/  SEL R35, R35, RZ, P3 ;  /* 0x000000ff23237207 */ /* 0x000fc40001800000 */
[C---:B0-----:R-:W-:Y:S02]  /*2650*/  SEL R26, R30.reuse, 0x2, P6 ;  /* 0x000000021e1a7807 */ /* 0x041fe40003000000 */
[----:B------:R-:W-:Y:S02]  /*2660*/  SEL R27, R30, 0x2, P4 ;  /* 0x000000021e1b7807 */ /* 0x000fe40002000000 */
[----:B------:R-:W-:Y:S02]  /*2670*/  IADD3 R35, PT, PT, R35, R40, R39 ;  /* 0x0000002823237210 */ /* 0x000fe40007ffe027 */
[----:B------:R-:W-:Y:S02]  /*2680*/  SEL R26, R26, RZ, P5 ;  /* 0x000000ff1a1a7207 */ /* 0x000fe40002800000 */
[----:B------:R-:W-:Y:S02]  /*2690*/  SEL R27, R27, RZ, P1 ;  /* 0x000000ff1b1b7207 */ /* 0x000fe40000800000 */
[----:B------:R-:W-:-:S02]  /*26a0*/  ISETP.NE.AND P1, PT, R42, 0x3, PT ;  /* 0x000000032a00780c */ /* 0x000fc40003f25270 */
[----:B------:R-:W-:Y:S02]  /*26b0*/  ISETP.NE.AND P6, PT, R43, 0x3, PT ;  /* 0x000000032b00780c */ /* 0x000fe40003fc5270 */
[----:B------:R-:W-:Y:S02]  /*26c0*/  IADD3 R26, PT, PT, R27, R26, R35 ;  /* 0x0000001a1b1a7210 */ /* 0x000fe40007ffe023 */
[----:B------:R-:W-:Y:S02]  /*26d0*/  ISETP.NE.AND P5, PT, R28, 0x3, PT ;  /* 0x000000031c00780c */ /* 0x000fe40003fa5270 */
[----:B------:R-:W-:Y:S02]  /*26e0*/  SEL R27, R30, 0x2, P1 ;  /* 0x000000021e1b7807 */ /* 0x000fe40000800000 */
[----:B------:R-:W-:Y:S02]  /*26f0*/  ISETP.NE.AND P4, PT, R42, RZ, PT ;  /* 0x000000ff2a00720c */ /* 0x000fe40003f85270 */
[----:B------:R-:W-:-:S02]  /*2700*/  ISETP.NE.AND P3, PT, R43, RZ, PT ;  /* 0x000000ff2b00720c */ /* 0x000fc40003f65270 */
[C---:B------:R-:W-:Y:S02]  /*2710*/  ISETP.NE.AND P1, PT, R29.reuse, 0x3, PT ;  /* 0x000000031d00780c */ /* 0x040fe40003f25270 */
[----:B------:R-:W-:Y:S02]  /*2720*/  SEL R31, R30, 0x2, P6 ;  /* 0x000000021e1f7807 */ /* 0x000fe40003000000 */
[----:B------:R-:W-:Y:S02]  /*2730*/  ISETP.NE.AND P6, PT, R28, RZ, PT ;  /* 0x000000ff1c00720c */ /* 0x000fe40003fc5270 */
[C---:B------:R-:W-:Y:S02]  /*2740*/  SEL R28, R30.reuse, 0x2, P5 ;  /* 0x000000021e1c7807 */ /* 0x040fe40002800000 */
[----:B------:R-:W-:Y:S02]  /*2750*/  ISETP.NE.AND P5, PT, R29, RZ, PT ;  /* 0x000000ff1d00720c */ /* 0x000fe40003fa5270 */
[----:B------:R-:W-:-:S02]  /*2760*/  SEL R30, R30, 0x2, P1 ;  /* 0x000000021e1e7807 */ /* 0x000fc40000800000 */
[----:B------:R-:W-:Y:S02]  /*2770*/  SEL R27, R27, RZ, P4 ;  /* 0x000000ff1b1b7207 */ /* 0x000fe40002000000 */
[----:B------:R-:W-:Y:S02]  /*2780*/  SEL R31, R31, RZ, P3 ;  /* 0x000000ff1f1f7207 */ /* 0x000fe40001800000 */
[----:B------:R-:W-:Y:S02]  /*2790*/  SEL R39, R28, RZ, P6 ;  /* 0x000000ff1c277207 */ /* 0x000fe40003000000 */
[----:B------:R-:W-:Y:S02]  /*27a0*/  SEL R30, R30, RZ, P5 ;  /* 0x000000ff1e1e7207 */ /* 0x000fe40002800000 */
[----:B------:R-:W-:-:S04]  /*27b0*/  IADD3 R26, PT, PT, R31, R27, R26 ;  /* 0x0000001b1f1a7210 */ /* 0x000fc80007ffe01a */
[----:B------:R-:W-:-:S07]  /*27c0*/  IADD3 R39, PT, PT, R30, R39, R26 ;  /* 0x000000271e277210 */ /* 0x000fce0007ffe01a */
.L_x_33:
[----:B------:R-:W-:Y:S05]  /*27d0*/  BSYNC.RECONVERGENT B5 ;  /* 0x0000000000057941 */ /* 0x000fea0003800200 */
.L_x_32:
        /* <DEDUP_REMOVED lines=11> */
[----:B------:R-:W5:Y:S01]  /*2890*/  LDG.E.U8.CONSTANT R35, desc[UR20][R26.64+0x3] ;  /* 0x000003141a237981 */ /* 0x000f62000c1e9100 */
[----:B------:R-:W-:Y:S01]  /*28a0*/  VIADD R34, R34, 0x4 ;  /* 0x0000000422227836 */ /* 0x000fe20000000000 */
[----:B--2---:R-:W-:-:S02]  /*28b0*/  ISETP.NE.AND P4, PT, R28, RZ, PT ;  /* 0x000000ff1c00720c */ /* 0x004fc40003f85270 */
[----:B------:R-:W-:Y:S01]  /*28c0*/  ISETP.NE.AND P1, PT, R28, 0x3, PT ;  /* 0x000000031c00780c */ /* 0x000fe20003f25270 */
[----:B------:R-:W-:Y:S01]  /*28d0*/  IMAD.MOV.U32 R28, RZ, RZ, 0x1 ;  /* 0x00000001ff1c7424 */ /* 0x000fe200078e00ff */
[C---:B---3--:R-:W-:Y:S02]  /*28e0*/  ISETP.NE.AND P6, PT, R29.reuse, 0x3, PT ;  /* 0x000000031d00780c */ /* 0x048fe40003fc5270 */
[----:B------:R-:W-:Y:S02]  /*28f0*/  ISETP.NE.AND P3, PT, R29, RZ, PT ;  /* 0x000000ff1d00720c */ /* 0x000fe40003f65270 */
[----:B----4-:R-:W-:Y:S02]  /*2900*/  ISETP.NE.AND P5, PT, R31, 0x3, PT ;  /* 0x000000031f00780c */ /* 0x010fe40003fa5270 */
[----:B------:R-:W-:Y:S02]  /*2910*/  SEL R29, R28, 0x2, P1 ;  /* 0x000000021c1d7807 */ /* 0x000fe40000800000 */
[----:B-----5:R-:W-:-:S02]  /*2920*/  ISETP.NE.AND P1, PT, R35, 0x3, PT ;  /* 0x000000032300780c */ /* 0x020fc40003f25270 */
[C---:B------:R-:W-:Y:S02]  /*2930*/  SEL R30, R28.reuse, 0x2, P6 ;  /* 0x000000021c1e7807 */ /* 0x040fe40003000000 */
[C---:B------:R-:W-:Y:S02]  /*2940*/  SEL R27, R28.reuse, 0x2, P5 ;  /* 0x000000021c1b7807 */ /* 0x040fe40002800000 */
[----:B------:R-:W-:Y:S02]  /*2950*/  ISETP.NE.AND P6, PT, R31, RZ, PT ;  /* 0x000000ff1f00720c */ /* 0x000fe40003fc5270 */
[----:B------:R-:W-:Y:S02]  /*2960*/  ISETP.NE.AND P5, PT, R35, RZ, PT ;  /* 0x000000ff2300720c */ /* 0x000fe40003fa5270 */
[----:B------:R-:W-:Y:S02]  /*2970*/  SEL R28, R28, 0x2, P1 ;  /* 0x000000021c1c7807 */ /* 0x000fe40000800000 */
[----:B------:R-:W-:-:S02]  /*2980*/  SEL R26, R29, RZ, P4 ;  /* 0x000000ff1d1a7207 */ /* 0x000fc40002000000 */
[----:B------:R-:W-:Y:S02]  /*2990*/  SEL R30, R30, RZ, P3 ;  /* 0x000000ff1e1e7207 */ /* 0x000fe40001800000 */
[----:B------:R-:W-:Y:S02]  /*29a0*/  SEL R27, R27, RZ, P6 ;  /* 0x000000ff1b1b7207 */ /* 0x000fe40003000000 */
[----:B------:R-:W-:Y:S02]  /*29b0*/  SEL R28, R28, RZ, P5 ;  /* 0x000000ff1c1c7207 */ /* 0x000fe40002800000 */
[----:B------:R-:W-:-:S04]  /*29c0*/  IADD3 R26, PT, PT, R30, R26, R39 ;  /* 0x0000001a1e1a7210 */ /* 0x000fc80007ffe027 */
[----:B------:R-:W-:-:S07]  /*29d0*/  IADD3 R39, PT, PT, R28, R27, R26 ;  /* 0x0000001b1c277210 */ /* 0x000fce0007ffe01a */
.L_x_35:
[----:B------:R-:W-:Y:S05]  /*29e0*/  BSYNC.RECONVERGENT B5 ;  /* 0x0000000000057941 */ /* 0x000fea0003800200 */
.L_x_34:
[----:B------:R-:W-:Y:S05]  /*29f0*/  @!P0 BRA `(.L_x_28) ;  /* 0x0000000000608947 */ /* 0x000fea0003800000 */
[----:B------:R-:W-:-:S04]  /*2a00*/  IADD3 R26, P0, PT, R34, UR6, RZ ;  /* 0x00000006221a7c10 */ /* 0x000fc8000ff1e0ff */
[----:B------:R-:W-:-:S05]  /*2a10*/  LEA.HI.X.SX32 R27, R34, UR12, 0x1, P0 ;  /* 0x0000000c221b7c11 */ /* 0x000fca00080f0eff */
[----:B------:R-:W2:Y:S01]  /*2a20*/  LDG.E.U8.CONSTANT R28, desc[UR20][R26.64] ;  /* 0x000000141a1c7981 */ /* 0x000ea2000c1e9100 */
[----:B------:R-:W-:Y:S01]  /*2a30*/  IMAD.MOV.U32 R30, RZ, RZ, 0x1 ;  /* 0x00000001ff1e7424 */ /* 0x000fe200078e00ff */
[C---:B--2---:R-:W-:Y:S02]  /*2a40*/  ISETP.NE.AND P1, PT, R28.reuse, 0x3, PT ;  /* 0x000000031c00780c */ /* 0x044fe40003f25270 */
[----:B------:R-:W-:Y:S02]  /*2a50*/  ISETP.NE.AND P0, PT, R28, RZ, PT ;  /* 0x000000ff1c00720c */ /* 0x000fe40003f05270 */
[----:B------:R-:W-:Y:S02]  /*2a60*/  SEL R28, R30, 0x2, P1 ;  /* 0x000000021e1c7807 */ /* 0x000fe40000800000 */
[----:B------:R-:W-:Y:S02]  /*2a70*/  ISETP.NE.AND P1, PT, R12, 0x1, PT ;  /* 0x000000010c00780c */ /* 0x000fe40003f25270 */
[----:B------:R-:W-:-:S05]  /*2a80*/  SEL R28, R28, RZ, P0 ;  /* 0x000000ff1c1c7207 */ /* 0x000fca0000000000 */
[----:B------:R-:W-:-:S06]  /*2a90*/  IMAD.IADD R39, R39, 0x1, R28 ;  /* 0x0000000127277824 */ /* 0x000fcc00078e021c */
[----:B------:R-:W-:Y:S05]  /*2aa0*/  @!P1 BRA `(.L_x_28) ;  /* 0x0000000000349947 */ /* 0x000fea0003800000 */
[----:B------:R-:W-:Y:S01]  /*2ab0*/  ISETP.NE.AND P3, PT, R12, 0x2, PT ;  /* 0x000000020c00780c */ /* 0x000fe20003f65270 */
[----:B------:R-:W2:-:S12]  /*2ac0*/  LDG.E.U8.CONSTANT R28, desc[UR20][R26.64+0x1] ;  /* 0x000001141a1c7981 */ /* 0x000e98000c1e9100 */
[----:B------:R-:W3:Y:S01]  /*2ad0*/  @P3 LDG.E.U8.CONSTANT R29, desc[UR20][R26.64+0x2] ;  /* 0x000002141a1d3981 */ /* 0x000ee2000c1e9100 */
[C---:B--2---:R-:W-:Y:S02]  /*2ae0*/  ISETP.NE.AND P1, PT, R28.reuse, 0x3, PT ;  /* 0x000000031c00780c */ /* 0x044fe40003f25270 */
[----:B------:R-:W-:Y:S02]  /*2af0*/  ISETP.NE.AND P0, PT, R28, RZ, PT ;  /* 0x000000ff1c00720c */ /* 0x000fe40003f05270 */
[----:B------:R-:W-:-:S04]  /*2b00*/  SEL R28, R30, 0x2, P1 ;  /* 0x000000021e1c7807 */ /* 0x000fc80000800000 */
[----:B------:R-:W-:Y:S02]  /*2b10*/  SEL R28, R28, RZ, P0 ;  /* 0x000000ff1c1c7207 */ /* 0x000fe40000000000 */
[----:B---3--:R-:W-:-:S03]  /*2b20*/  @P3 ISETP.NE.AND P4, PT, R29, 0x3, PT ;  /* 0x000000031d00380c */ /* 0x008fc60003f85270 */
[----:B------:R-:W-:Y:S01]  /*2b30*/  IMAD.IADD R39, R39, 0x1, R28 ;  /* 0x0000000127277824 */ /* 0x000fe200078e021c */
[----:B------:R-:W-:Y:S02]  /*2b40*/  @P3 ISETP.NE.AND P1, PT, R29, RZ, PT ;  /* 0x000000ff1d00320c */ /* 0x000fe40003f25270 */
[----:B------:R-:W-:-:S04]  /*2b50*/  @P3 SEL R29, R30, 0x2, P4 ;  /* 0x000000021e1d3807 */ /* 0x000fc80002000000 */
[----:B------:R-:W-:-:S05]  /*2b60*/  @P3 SEL R28, R29, RZ, P1 ;  /* 0x000000ff1d1c3207 */ /* 0x000fca0000800000 */
[----:B------:R-:W-:-:S07]  /*2b70*/  @P3 IMAD.IADD R39, R39, 0x1, R28 ;  /* 0x0000000127273824 */ /* 0x000fce00078e021c */
.L_x_28:
[----:B------:R-:W-:Y:S05]  /*2b80*/  BSYNC.RECONVERGENT B4 ;  /* 0x0000000000047941 */ /* 0x000fea0003800200 */
.L_x_27:
[----:B------:R-:W0:Y:S01]  /*2b90*/  MUFU.RCP64H R29, R37 ;  /* 0x00000025001d7308 */ /* 0x000e220000001800 */
[----:B------:R-:W-:Y:S01]  /*2ba0*/  IMAD.MOV.U32 R28, RZ, RZ, 0x1 ;  /* 0x00000001ff1c7424 */ /* 0x000fe200078e00ff */
[----:B------:R-:W-:Y:S01]  /*2bb0*/  UMOV UR26, 0x1409212e ;  /* 0x1409212e001a7882 */ /* 0x000fe20000000000 */
[----:B------:R-:W-:Y:S01]  /*2bc0*/  UMOV UR27, 0x3ff3988e ;  /* 0x3ff3988e001b7882 */ /* 0x000fe20000000000 */
[----:B------:R-:W-:Y:S03]  /*2bd0*/  BSSY.RECONVERGENT B4, `(.L_x_36) ;  /* 0x0000010000047945 */ /* 0x000fe60003800200 */
[----:B0-----:R-:W-:-:S08]  /*2be0*/  DFMA R26, R28, -R36, 1 ;  /* 0x3ff000001c1a742b */ /* 0x001fd00000000824 */
[----:B------:R-:W-:-:S08]  /*2bf0*/  DFMA R26, R26, R26, R26 ;  /* 0x0000001a1a1a722b */ /* 0x000fd0000000001a */
[----:B------:R-:W-:-:S08]  /*2c00*/  DFMA R26, R28, R26, R28 ;  /* 0x0000001a1c1a722b */ /* 0x000fd0000000001c */
[----:B------:R-:W-:-:S08]  /*2c10*/  DFMA R30, R26, -R36, 1 ;  /* 0x3ff000001a1e742b */ /* 0x000fd00000000824 */
[----:B------:R-:W-:-:S08]  /*2c20*/  DFMA R30, R26, R30, R26 ;  /* 0x0000001e1a1e722b */ /* 0x000fd0000000001a */
[----:B------:R-:W-:-:S08]  /*2c30*/  DMUL R28, R30, UR26 ;  /* 0x0000001a1e1c7c28 */ /* 0x000fd00008000000 */
[----:B------:R-:W-:-:S08]  /*2c40*/  DFMA R26, R28, -R36, UR26 ;  /* 0x0000001a1c1a7e2b */ /* 0x000fd00008000824 */
[----:B------:R-:W-:-:S10]  /*2c50*/  DFMA R26, R30, R26, R28 ;  /* 0x0000001a1e1a722b */ /* 0x000fd4000000001c */
[----:B------:R-:W-:-:S05]  /*2c60*/  FFMA R28, RZ, R37, R27 ;  /* 0x00000025ff1c7223 */ /* 0x000fca000000001b */
[----:B------:R-:W-:-:S13]  /*2c70*/  FSETP.GT.AND P0, PT, |R28|, 1.469367938527859385e-39, PT ;  /* 0x001000001c00780b */ /* 0x000fda0003f04200 */
[----:B------:R-:W-:Y:S05]  /*2c80*/  @P0 BRA `(.L_x_37) ;  /* 0x0000000000100947 */ /* 0x000fea0003800000 */
[----:B------:R-:W-:Y:S01]  /*2c90*/  IMAD.MOV.U32 R30, RZ, RZ, R36 ;  /* 0x000000ffff1e7224 */ /* 0x000fe200078e0024 */
[----:B------:R-:W-:Y:S01]  /*2ca0*/  MOV R42, 0x2cd0 ;  /* 0x00002cd0002a7802 */ /* 0x000fe20000000f00 */
[----:B------:R-:W-:-:S07]  /*2cb0*/  IMAD.MOV.U32 R31, RZ, RZ, R37 ;  /* 0x000000ffff1f7224 */ /* 0x000fce00078e0025 */
[----:B------:R-:W-:Y:S05]  /*2cc0*/  CALL.REL.NOINC `($__internal_0_$__cuda_sm20_div_rn_f64_full) ;  /* 0x0000004000347944 */ /* 0x000fea0003c00000 */
.L_x_37:
[----:B------:R-:W-:Y:S05]  /*2cd0*/  BSYNC.RECONVERGENT B4 ;  /* 0x0000000000047941 */ /* 0x000fea0003800200 */
.L_x_36:
[----:B------:R-:W-:Y:S01]  /*2ce0*/  ISETP.NE.AND P0, PT, R33, 0x3, PT ;  /* 0x000000032100780c */ /* 0x000fe20003f05270 */
[----:B------:R-:W-:Y:S01]  /*2cf0*/  IMAD.MOV.U32 R28, RZ, RZ, -0x2 ;  /* 0xfffffffeff1c7424 */ /* 0x000fe200078e00ff */
[----:B------:R-:W-:Y:S02]  /*2d00*/  ISETP.NE.AND P1, PT, R32, 0x3, PT ;  /* 0x000000032000780c */ /* 0x000fe40003f25270 */
[----:B------:R-:W-:Y:S02]  /*2d10*/  SEL R29, RZ, 0xffffffff, P0 ;  /* 0xffffffffff1d7807 */ /* 0x000fe40000000000 */
[----:B------:R-:W-:-:S07]  /*2d20*/  ISETP.GE.AND P3, PT, R10, 0x2, PT ;  /* 0x000000020a00780c */ /* 0x000fce0003f66270 */
[----:B------:R-:W-:Y:S01]  /*2d30*/  @P0 IMAD.MOV R28, RZ, RZ, -0x1 ;  /* 0xffffffffff1c0424 */ /* 0x000fe200078e02ff */
[----:B------:R-:W-:Y:S01]  /*2d40*/  ISETP.GE.AND P0, PT, R9, R4, PT ;  /* 0x000000040900720c */ /* 0x000fe20003f06270 */
[----:B------:R-:W-:-:S05]  /*2d50*/  @P1 IMAD.MOV R28, RZ, RZ, R29 ;  /* 0x000000ffff1c1224 */ /* 0x000fca00078e021d */
[----:B------:R-:W-:-:S05]  /*2d60*/  SEL R28, R28, RZ, !P0 ;  /* 0x000000ff1c1c7207 */ /* 0x000fca0004000000 */
[----:B------:R-:W-:Y:S01]  /*2d70*/  IMAD.IADD R39, R28, 0x1, R39 ;  /* 0x000000011c277824 */ /* 0x000fe200078e0227 */
[----:B------:R-:W-:-:S04]  /*2d80*/  DADD R28, -RZ, -R26 ;  /* 0x00000000ff1c7229 */ /* 0x000fc8000000091a */
[----:B------:R-:W-:-:S04]  /*2d90*/  LOP3.LUT R39, R39, 0x1, RZ, 0xc0, !PT ;  /* 0x0000000127277812 */ /* 0x000fc800078ec0ff */
[----:B------:R-:W-:-:S04]  /*2da0*/  ISETP.NE.U32.AND P0, PT, R39, 0x1, PT ;  /* 0x000000012700780c */ /* 0x000fc80003f05070 */
[----:B------:R-:W-:Y:S02]  /*2db0*/  FSEL R34, R28, R26, !P0 ;  /* 0x0000001a1c227208 */ /* 0x000fe40004000000 */
[----:B------:R-:W-:Y:S01]  /*2dc0*/  FSEL R35, R29, R27, !P0 ;  /* 0x0000001b1d237208 */ /* 0x000fe20004000000 */
[----:B------:R-:W-:Y:S06]  /*2dd0*/  @!P3 BRA `(.L_x_38) ;  /* 0x00000000004cb947 */ /* 0x000fec0003800000 */
[----:B------:R-:W-:-:S07]  /*2de0*/  IMAD.MOV.U32 R32, RZ, RZ, 0x1 ;  /* 0x00000001ff207424 */ /* 0x000fce00078e00ff */
.L_x_39:
[----:B------:R-:W-:Y:S01]  /*2df0*/  IMAD.MOV.U32 R31, RZ, RZ, 0x4 ;  /* 0x00000004ff1f7424 */ /* 0x000fe200078e00ff */
[----:B------:R-:W0:Y:S01]  /*2e00*/  LDC.64 R28, c[0x0][0x3a8] ;  /* 0x0000ea00ff1c7b82 */ /* 0x000e220000000a00 */
[C---:B------:R-:W-:Y:S02]  /*2e10*/  IMAD R36, R32.reuse, 0x4, R1 ;  /* 0x0000000420247824 */ /* 0x040fe400078e0201 */
[----:B------:R-:W-:-:S03]  /*2e20*/  IMAD.WIDE.U32 R30, R32, R31, UR4 ;  /* 0x00000004201e7e25 */ /* 0x000fc6000f8e001f */
[----:B------:R-:W2:Y:S02]  /*2e30*/  LDL R33, [R36+0x40] ;  /* 0x0000400024217983 */ /* 0x000ea40000100800 */
[----:B------:R-:W2:Y:S02]  /*2e40*/  LDC.64 R26, c[0x0][0x388] ;  /* 0x0000e200ff1a7b82 */ /* 0x000ea40000000a00 */
[----:B------:R-:W0:Y:S01]  /*2e50*/  LDG.E.CONSTANT R31, desc[UR20][R30.64] ;  /* 0x000000141e1f7981 */ /* 0x000e22000c1e9900 */
[----:B--2---:R-:W-:-:S04]  /*2e60*/  IMAD.WIDE R26, R33, 0x2, R26 ;  /* 0x00000002211a7825 */ /* 0x004fc800078e021a */
[----:B0-----:R-:W-:Y:S02]  /*2e70*/  IMAD.WIDE R28, R31, 0x2, R28 ;  /* 0x000000021f1c7825 */ /* 0x001fe400078e021c */
[----:B------:R-:W2:Y:S04]  /*2e80*/  LDG.E.U16.CONSTANT R26, desc[UR20][R26.64] ;  /* 0x000000141a1a7981 */ /* 0x000ea8000c1e9500 */
[----:B------:R-:W3:Y:S01]  /*2e90*/  LDG.E.U16.CONSTANT R28, desc[UR20][R28.64] ;  /* 0x000000141c1c7981 */ /* 0x000ee2000c1e9500 */
[----:B--2---:R-:W-:Y:S02]  /*2ea0*/  PRMT R30, R26, 0x9910, RZ ;  /* 0x000099101a1e7816 */ /* 0x004fe400000000ff */
[----:B---3--:R-:W-:-:S04]  /*2eb0*/  PRMT R33, R28, 0x9910, RZ ;  /* 0x000099101c217816 */ /* 0x008fc800000000ff */
[----:B------:R-:W-:-:S13]  /*2ec0*/  ISETP.NE.AND P0, PT, R33, R30, PT ;  /* 0x0000001e2100720c */ /* 0x000fda0003f05270 */
[----:B------:R-:W-:Y:S05]  /*2ed0*/  @P0 BRA `(.L_x_17) ;  /* 0x0000003800700947 */ /* 0x000fea0003800000 */
[----:B------:R-:W-:-:S05]  /*2ee0*/  VIADD R32, R32, 0x1 ;  /* 0x0000000120207836 */ /* 0x000fca0000000000 */
[----:B------:R-:W-:-:S13]  /*2ef0*/  ISETP.NE.AND P0, PT, R32, R10, PT ;  /* 0x0000000a2000720c */ /* 0x000fda0003f05270 */
[----:B------:R-:W-:Y:S05]  /*2f00*/  @P0 BRA `(.L_x_39) ;  /* 0xfffffffc00b80947 */ /* 0x000fea000383ffff */
.L_x_38:
[----:B------:R-:W-:-:S13]  /*2f10*/  ISETP.GE.AND P0, PT, R9, R4, PT ;  /* 0x000000040900720c */ /* 0x000fda0003f06270 */
[----:B------:R-:W-:Y:S05]  /*2f20*/  @P0 BRA `(.L_x_40) ;  /* 0x0000001400a40947 */ /* 0x000fea0003800000 */
[----:B------:R-:W2:Y:S01]  /*2f30*/  LDL R29, [R17+0x40] ;  /* 0x00004000111d7983 */ /* 0x000ea20000100800 */
[----:B------:R-:W2:Y:S03]  /*2f40*/  LDC.64 R30, c[0x0][0x388] ;  /* 0x0000e200ff1e7b82 */ /* 0x000ea60000000a00 */
[----:B------:R-:W3:Y:S04]  /*2f50*/  LDL R39, [R17+0x44] ;  /* 0x0000440011277983 */ /* 0x000ee80000100800 */
[----:B------:R-:W4:Y:S01]  /*2f60*/  LDG.E.CONSTANT R33, desc[UR20][R20.64+0x4] ;  /* 0x0000041414217981 */ /* 0x000f22000c1e9900 */
[----:B------:R-:W4:Y:S03]  /*2f70*/  LDC.64 R26, c[0x0][0x3a8] ;  /* 0x0000ea00ff1a7b82 */ /* 0x000f260000000a00 */
[----:B------:R-:W4:Y:S01]  /*2f80*/  LDG.E.CONSTANT R37, desc[UR20][R20.64] ;  /* 0x0000001414257981 */ /* 0x000f22000c1e9900 */
[----:B--2---:R-:W-:-:S04]  /*2f90*/  IMAD.WIDE R28, R29, 0x2, R30 ;  /* 0x000000021d1c7825 */ /* 0x004fc800078e021e */
[----:B---3--:R-:W-:Y:S02]  /*2fa0*/  IMAD.WIDE R30, R39, 0x2, R30 ;  /* 0x00000002271e7825 */ /* 0x008fe400078e021e */
[----:B------:R0:W5:Y:S02]  /*2fb0*/  LDG.E.U16.CONSTANT R28, desc[UR20][R28.64] ;  /* 0x000000141c1c7981 */ /* 0x000164000c1e9500 */
[--C-:B----4-:R-:W-:Y:S02]  /*2fc0*/  IMAD.WIDE R32, R33, 0x2, R26.reuse ;  /* 0x0000000221207825 */ /* 0x110fe400078e021a */
[----:B------:R0:W5:Y:S04]  /*2fd0*/  LDG.E.U16.CONSTANT R30, desc[UR20][R30.64] ;  /* 0x000000141e1e7981 */ /* 0x000168000c1e9500 */
[----:B------:R0:W5:Y:S01]  /*2fe0*/  LDG.E.U16.CONSTANT R39, desc[UR20][R32.64] ;  /* 0x0000001420277981 */ /* 0x000162000c1e9500 */
[----:B------:R-:W-:Y:S01]  /*2ff0*/  BSSY.RECONVERGENT B5, `(.L_x_41) ;  /* 0x000004f000057945 */ /* 0x000fe20003800200 */
[----:B------:R-:W-:Y:S01]  /*3000*/  IMAD.WIDE R26, R37, 0x2, R26 ;  /* 0x00000002251a7825 */ /* 0x000fe200078e021a */
[----:B------:R-:W-:-:S02]  /*3010*/  CS2R R36, SRZ ;  /* 0x0000000000247805 */ /* 0x000fc4000001ff00 */
[----:B------:R-:W-:Y:S05]  /*3020*/  @!P1 BRA `(.L_x_42) ;  /* 0x0000000000809947 */ /* 0x000fea0003800000 */
[----:B------:R-:W2:Y:S01]  /*3030*/  LDG.E.U16.CONSTANT R26, desc[UR20][R26.64] ;  /* 0x000000141a1a7981 */ /* 0x000ea2000c1e9500 */
[----:B0----5:R-:W-:Y:S02]  /*3040*/  PRMT R29, R39, 0x9910, RZ ;  /* 0x00009910271d7816 */ /* 0x021fe400000000ff */
[----:B--2---:R-:W-:-:S04]  /*3050*/  PRMT R28, R26, 0x9910, RZ ;  /* 0x000099101a1c7816 */ /* 0x004fc800000000ff */
[----:B------:R-:W-:-:S13]  /*3060*/  ISETP.NE.AND P0, PT, R29, R28, PT ;  /* 0x0000001c1d00720c */ /* 0x000fda0003f05270 */
[----:B------:R-:W-:Y:S05]  /*3070*/  @P0 BRA `(.L_x_43) ;  /* 0x0000000400180947 */ /* 0x000fea0003800000 */
[----:B------:R-:W0:Y:S01]  /*3080*/  I2F.F64.S16 R44, R30 ;  /* 0x0000001e002c7312 */ /* 0x000e220000101c00 */
[----:B------:R-:W-:Y:S01]  /*3090*/  IMAD.MOV.U32 R32, RZ, RZ, 0x0 ;  /* 0x00000000ff207424 */ /* 0x000fe200078e00ff */
[----:B------:R-:W-:Y:S01]  /*30a0*/  BSSY.RECONVERGENT B6, `(.L_x_44) ;  /* 0x0000017000067945 */ /* 0x000fe20003800200 */
[----:B------:R-:W-:Y:S01]  /*30b0*/  IMAD.MOV.U32 R33, RZ, RZ, 0x3fd80000 ;  /* 0x3fd80000ff217424 */ /* 0x000fe200078e00ff */
[----:B0-----:R-:W-:-:S06]  /*30c0*/  DADD R44, R44, 1 ;  /* 0x3ff000002c2c7429 */ /* 0x001fcc0000000000 */
[----:B------:R-:W0:Y:S04]  /*30d0*/  MUFU.RSQ64H R27, R45 ;  /* 0x0000002d001b7308 */ /* 0x000e280000001c00 */
        /* <DEDUP_REMOVED lines=19> */
.L_x_45:
[----:B------:R-:W-:Y:S05]  /*3210*/  BSYNC.RECONVERGENT B6 ;  /* 0x0000000000067941 */ /* 0x000fea0003800200 */
.L_x_44:
[----:B------:R-:W-:Y:S05]  /*3220*/  BRA `(.L_x_43) ;  /* 0x0000000000ac7947 */ /* 0x000fea0003800000 */
.L_x_42:
[----:B-----5:R-:W-:Y:S02]  /*3230*/  PRMT R27, R28, 0x9910, RZ ;  /* 0x000099101c1b7816 */ /* 0x020fe400000000ff */
[----:B------:R-:W-:-:S04]  /*3240*/  PRMT R26, R30, 0x9910, RZ ;  /* 0x000099101e1a7816 */ /* 0x000fc800000000ff */
[----:B------:R-:W-:-:S13]  /*3250*/  ISETP.NE.AND P0, PT, R26, R27, PT ;  /* 0x0000001b1a00720c */ /* 0x000fda0003f05270 */
[----:B------:R-:W-:Y:S05]  /*3260*/  @P0 BRA `(.L_x_43) ;  /* 0x00000000009c0947 */ /* 0x000fea0003800000 */
[----:B------:R-:W-:Y:S01]  /*3270*/  LOP3.LUT R26, RZ, R39, RZ, 0x33, !PT ;  /* 0x00000027ff1a7212 */ /* 0x000fe200078e33ff */
[----:B0-----:R-:W-:-:S03]  /*3280*/  IMAD.MOV.U32 R32, RZ, RZ, 0x3ff00000 ;  /* 0x3ff00000ff207424 */ /* 0x001fc600078e00ff */
[----:B------:R-:W-:-:S05]  /*3290*/  PRMT R26, R26, 0x9910, RZ ;  /* 0x000099101a1a7816 */ /* 0x000fca00000000ff */
[----:B------:R-:W-:-:S05]  /*32a0*/  IMAD.IADD R26, R26, 0x1, R27 ;  /* 0x000000011a1a7824 */ /* 0x000fca00078e021b */
[C---:B------:R-:W-:Y:S02]  /*32b0*/  LOP3.LUT R27, R26.reuse, 0x1, RZ, 0xc0, !PT ;  /* 0x000000011a1b7812 */ /* 0x040fe400078ec0ff */
[----:B------:R-:W-:Y:S02]  /*32c0*/  LOP3.LUT P1, RZ, R26, 0x2, RZ, 0xc0, !PT ;  /* 0x000000021aff7812 */ /* 0x000fe4000782c0ff */
[----:B------:R-:W-:Y:S02]  /*32d0*/  ISETP.NE.U32.AND P0, PT, R27, 0x1, PT ;  /* 0x000000011b00780c */ /* 0x000fe40003f05070 */
[----:B------:R-:W-:-:S04]  /*32e0*/  FSEL R32, R32, -1.875, !P1 ;  /* 0xbff0000020207808 */ /* 0x000fc80004800000 */
[----:B------:R-:W-:Y:S01]  /*32f0*/  FSEL R33, R32, RZ, P0 ;  /* 0x000000ff20217208 */ /* 0x000fe20000000000 */
[----:B------:R-:W-:-:S06]  /*3300*/  IMAD.MOV.U32 R32, RZ, RZ, RZ ;  /* 0x000000ffff207224 */ /* 0x000fcc00078e00ff */
[----:B------:R-:W-:-:S14]  /*3310*/  DSETP.NEU.AND P0, PT, R32, RZ, PT ;  /* 0x000000ff2000722a */ /* 0x000fdc0003f0d000 */
[----:B------:R-:W-:Y:S05]  /*3320*/  @!P0 BRA `(.L_x_43) ;  /* 0x00000000006c8947 */ /* 0x000fea0003800000 */
        /* <DEDUP_REMOVED lines=25> */
.L_x_47:
[----:B------:R-:W-:Y:S05]  /*34c0*/  BSYNC.RECONVERGENT B6 ;  /* 0x0000000000067941 */ /* 0x000fea0003800200 */
.L_x_46:
[----:B------:R-:W-:-:S11]  /*34d0*/  DMUL R36, R32, R40 ;  /* 0x0000002820247228 */ /* 0x000fd60000000000 */
.L_x_43:
[----:B------:R-:W-:Y:S05]  /*34e0*/  BSYNC.RECONVERGENT B5 ;  /* 0x0000000000057941 */ /* 0x000fea0003800200 */
.L_x_41:
[----:B0-----:R-:W-:-:S08]  /*34f0*/  DMUL R32, R34, R36 ;  /* 0x0000002422207228 */ /* 0x001fd00000000000 */
[----:B------:R-:W-:-:S14]  /*3500*/  DSETP.NEU.AND P0, PT, R32, RZ, PT ;  /* 0x000000ff2000722a */ /* 0x000fdc0003f0d000 */
[----:B------:R-:W-:Y:S05]  /*3510*/  @!P0 BRA `(.L_x_17) ;  /* 0x0000003000e08947 */ /* 0x000fea0003800000 */
[----:B------:R-:W-:-:S13]  /*3520*/  ISETP.GE.AND P0, PT, R7, R4, PT ;  /* 0x000000040700720c */ /* 0x000fda0003f06270 */
[----:B------:R-:W-:Y:S05]  /*3530*/  @P0 BRA `(.L_x_48) ;  /* 0x0000000400000947 */ /* 0x000fea0003800000 */
[----:B------:R-:W-:-:S07]  /*3540*/  IMAD.MOV.U32 R36, RZ, RZ, R7 ;  /* 0x000000ffff247224 */ /* 0x000fce00078e0007 */
.L_x_51:
[----:B------:R-:W-:-:S04]  /*3550*/  IADD3 R26, P0, PT, R36, UR6, RZ ;  /* 0x00000006241a7c10 */ /* 0x000fc8000ff1e0ff */
[----:B------:R-:W-:-:S05]  /*3560*/  LEA.HI.X.SX32 R27, R36, UR12, 0x1, P0 ;  /* 0x0000000c241b7c11 */ /* 0x000fca00080f0eff */
[----:B------:R-:W2:Y:S01]  /*3570*/  LDG.E.U8.CONSTANT R26, desc[UR20][R26.64] ;  /* 0x000000141a1a7981 */ /* 0x000ea2000c1e9100 */
[----:B------:R-:W-:Y:S01]  /*3580*/  BSSY.RELIABLE B4, `(.L_x_49) ;  /* 0x0000038000047945 */ /* 0x000fe20003800100 */
[----:B--2---:R-:W-:-:S04]  /*3590*/  ISETP.NE.AND P0, PT, R26, 0x3, PT ;  /* 0x000000031a00780c */ /* 0x004fc80003f05270 */
[----:B------:R-:W-:-:S13]  /*35a0*/  ISETP.EQ.OR P0, PT, R26, RZ, !P0 ;  /* 0x000000ff1a00720c */ /* 0x000fda0004702670 */
[----:B------:R-:W-:Y:S05]  /*35b0*/  @P0 BRA `(.L_x_50) ;  /* 0x0000000000d00947 */ /* 0x000fea0003800000 */
[----:B------:R-:W-:Y:S01]  /*35c0*/  IMAD.MOV.U32 R41, RZ, RZ, 0x4 ;  /* 0x00000004ff297424 */ /* 0x000fe200078e00ff */
[----:B------:R-:W0:Y:S01]  /*35d0*/  LDC.64 R28, c[0x0][0x3a8] ;  /* 0x0000ea00ff1c7b82 */ /* 0x000e220000000a00 */
[C---:B------:R-:W-:Y:S01]  /*35e0*/  IMAD R42, R36.reuse, 0x4, R1 ;  /* 0x00000004242a7824 */ /* 0x040fe200078e0201 */
[----:B------:R-:W1:Y:S01]  /*35f0*/  LDCU UR14, c[0x0][0x410] ;  /* 0x00008200ff0e77ac */ /* 0x000e620008000800 */
[----:B------:R-:W-:-:S03]  /*3600*/  IMAD.WIDE R40, R36, R41, UR4 ;  /* 0x0000000424287e25 */ /* 0x000fc6000f8e0229 */
[----:B------:R-:W2:Y:S02]  /*3610*/  LDL R37, [R42+0x40] ;  /* 0x000040002a257983 */ /* 0x000ea40000100800 */
[----:B------:R-:W2:Y:S02]  /*3620*/  LDC.64 R34, c[0x0][0x388] ;  /* 0x0000e200ff227b82 */ /* 0x000ea40000000a00 */
[----:B------:R-:W0:Y:S04]  /*3630*/  LDG.E.CONSTANT R31, desc[UR20][R40.64] ;  /* 0x00000014281f7981 */ /* 0x000e28000c1e9900 */
[----:B------:R-:W3:Y:S04]  /*3640*/  LDG.E.CONSTANT R27, desc[UR20][R40.64+0x4] ;  /* 0x00000414281b7981 */ /* 0x000ee8000c1e9900 */
[----:B------:R-:W4:Y:S01]  /*3650*/  LDL R39, [R42+0x44] ;  /* 0x000044002a277983 */ /* 0x000f220000100800 */
[----:B0-----:R-:W-:-:S04]  /*3660*/  IMAD.WIDE R30, R31, 0x2, R28 ;  /* 0x000000021f1e7825 */ /* 0x001fc800078e021c */
[----:B---3--:R-:W-:Y:S02]  /*3670*/  IMAD.WIDE R28, R27, 0x2, R28 ;  /* 0x000000021b1c7825 */ /* 0x008fe400078e021c */
[----:B------:R-:W3:Y:S02]  /*3680*/  LDG.E.U16.CONSTANT R30, desc[UR20][R30.64] ;  /* 0x000000141e1e7981 */ /* 0x000ee4000c1e9500 */
[--C-:B--2---:R-:W-:Y:S02]  /*3690*/  IMAD.WIDE R26, R37, 0x2, R34.reuse ;  /* 0x00000002251a7825 */ /* 0x104fe400078e0222 */
[----:B------:R-:W2:Y:S02]  /*36a0*/  LDG.E.U16.CONSTANT R28, desc[UR20][R28.64] ;  /* 0x000000141c1c7981 */ /* 0x000ea4000c1e9500 */
[----:B----4-:R-:W-:Y:S02]  /*36b0*/  IMAD.WIDE R34, R39, 0x2, R34 ;  /* 0x0000000227227825 */ /* 0x010fe400078e0222 */
[----:B------:R0:W4:Y:S04]  /*36c0*/  LDG.E.U16.CONSTANT R26, desc[UR20][R26.64] ;  /* 0x000000141a1a7981 */ /* 0x000128000c1e9500 */
[----:B------:R-:W5:Y:S01]  /*36d0*/  LDG.E.U16.CONSTANT R34, desc[UR20][R34.64] ;  /* 0x0000001422227981 */ /* 0x000f62000c1e9500 */
[----:B0-----:R-:W-:Y:S01]  /*36e0*/  IMAD.MOV.U32 R27, RZ, RZ, 0x1 ;  /* 0x00000001ff1b7424 */ /* 0x001fe200078e00ff */
[----:B---3--:R-:W-:-:S02]  /*36f0*/  PRMT R40, R30, 0x9910, RZ ;  /* 0x000099101e287816 */ /* 0x008fc400000000ff */
[----:B--2---:R-:W-:Y:S02]  /*3700*/  PRMT R37, R28, 0x9910, RZ ;  /* 0x000099101c257816 */ /* 0x004fe400000000ff */
[----:B----4-:R-:W-:Y:S02]  /*3710*/  PRMT R39, R26, 0x9910, RZ ;  /* 0x000099101a277816 */ /* 0x010fe400000000ff */
[----:B-----5:R-:W-:Y:S01]  /*3720*/  PRMT R30, R34, 0x9910, RZ ;  /* 0x00009910221e7816 */ /* 0x020fe200000000ff */
[----:B------:R-:W-:-:S04]  /*3730*/  IMAD.IADD R28, R37, 0x1, -R40 ;  /* 0x00000001251c7824 */ /* 0x000fc800078e0a28 */
[----:B------:R-:W-:Y:S01]  /*3740*/  IMAD.IADD R26, R30, 0x1, -R39 ;  /* 0x000000011e1a7824 */ /* 0x000fe200078e0a27 */
[----:B------:R-:W-:-:S04]  /*3750*/  ISETP.NE.AND P0, PT, R28, -0x1, PT ;  /* 0xffffffff1c00780c */ /* 0x000fc80003f05270 */
[C---:B------:R-:W-:Y:S02]  /*3760*/  ISETP.NE.AND P3, PT, R26.reuse, -0x1, PT ;  /* 0xffffffff1a00780c */ /* 0x040fe40003f65270 */
[----:B------:R-:W-:Y:S02]  /*3770*/  ISETP.NE.AND P4, PT, R26, 0x1, PT ;  /* 0x000000011a00780c */ /* 0x000fe40003f85270 */
[C---:B------:R-:W-:Y:S02]  /*3780*/  SEL R26, R27.reuse, 0xffffffff, !P0 ;  /* 0xffffffff1b1a7807 */ /* 0x040fe40004000000 */
[----:B------:R-:W-:Y:S02]  /*3790*/  ISETP.NE.AND P1, PT, R28, 0x1, PT ;  /* 0x000000011c00780c */ /* 0x000fe40003f25270 */
[----:B------:R-:W-:Y:S02]  /*37a0*/  SEL R27, R27, 0xffffffff, !P3 ;  /* 0xffffffff1b1b7807 */ /* 0x000fe40005800000 */
[----:B------:R-:W-:-:S02]  /*37b0*/  SEL R29, R26, RZ, P1 ;  /* 0x000000ff1a1d7207 */ /* 0x000fc40000800000 */
[----:B------:R-:W-:-:S04]  /*37c0*/  SEL R31, R27, RZ, P4 ;  /* 0x000000ff1b1f7207 */ /* 0x000fc80002000000 */
[----:B------:R-:W-:Y:S02]  /*37d0*/  LOP3.LUT R26, R29, R31, RZ, 0xfc, !PT ;  /* 0x0000001f1d1a7212 */ /* 0x000fe400078efcff */
[----:B------:R-:W-:Y:S02]  /*37e0*/  VIMNMX.U32 R37, PT, PT, R40, R37, !PT ;  /* 0x0000002528257248 */ /* 0x000fe40007fe0000 */
[----:B------:R-:W-:-:S04]  /*37f0*/  ISETP.GE.AND P0, PT, R26, RZ, PT ;  /* 0x000000ff1a00720c */ /* 0x000fc80003f06270 */
[----:B-1----:R-:W-:-:S04]  /*3800*/  ISETP.GT.U32.OR P0, PT, R37, UR14, !P0 ;  /* 0x0000000e25007c0c */ /* 0x002fc8000c704470 */
[----:B------:R-:W-:-:S04]  /*3810*/  ISETP.GT.U32.OR P0, PT, R39, UR14, P0 ;  /* 0x0000000e27007c0c */ /* 0x000fc80008704470 */
[----:B------:R-:W-:-:S13]  /*3820*/  ISETP.GT.U32.OR P0, PT, R30, UR14, P0 ;  /* 0x0000000e1e007c0c */ /* 0x000fda0008704470 */
[----:B------:R-:W-:Y:S05]  /*3830*/  @P0 BREAK.RELIABLE B4 ;  /* 0x0000000000040942 */ /* 0x000fea0003800100 */
[----:B------:R-:W-:Y:S05]  /*3840*/  @P0 BRA `(.L_x_17) ;  /* 0x0000003000140947 */ /* 0x000fea0003800000 */
[----:B------:R-:W0:Y:S01]  /*3850*/  LDC.64 R26, c[0x0][0x408] ;  /* 0x00010200ff1a7b82 */ /* 0x000e220000000a00 */
[----:B------:R-:W-:-:S04]  /*3860*/  IMAD R28, R40, UR9, R39 ;  /* 0x00000009281c7c24 */ /* 0x000fc8000f8e0227 */
[----:B------:R-:W-:-:S04]  /*3870*/  IMAD R28, R28, 0x2, R29 ;  /* 0x000000021c1c7824 */ /* 0x000fc800078e021d */
[----:B------:R-:W-:-:S04]  /*3880*/  IMAD.U32 R29, R28, 0x2, R31 ;  /* 0x000000021c1d7824 */ /* 0x000fc800078e001f */
[----:B0-----:R-:W-:-:S06]  /*3890*/  IMAD.WIDE R26, R29, 0x4, R26 ;  /* 0x000000041d1a7825 */ /* 0x001fcc00078e021a */
[----:B------:R-:W2:Y:S02]  /*38a0*/  LDG.E.CONSTANT R26, desc[UR20][R26.64] ;  /* 0x000000141a1a7981 */ /* 0x000ea4000c1e9900 */
[----:B--2---:R-:W-:-:S13]  /*38b0*/  FSETP.NEU.AND P0, PT, R26, RZ, PT ;  /* 0x000000ff1a00720b */ /* 0x004fda0003f0d000 */
[----:B------:R-:W-:Y:S05]  /*38c0*/  @!P0 BREAK.RELIABLE B4 ;  /* 0x0000000000048942 */ /* 0x000fea0003800100 */
[----:B------:R-:W-:Y:S05]  /*38d0*/  @!P0 BRA `(.L_x_17) ;  /* 0x0000002c00f08947 */ /* 0x000fea0003800000 */
[----:B------:R-:W0:Y:S02]  /*38e0*/  F2F.F64.F32 R26, R26 ;  /* 0x0000001a001a7310 */ /* 0x000e240000201800 */
[----:B0-----:R-:W-:-:S11]  /*38f0*/  DMUL R32, R32, R26 ;  /* 0x0000001a20207228 */ /* 0x001fd60000000000 */
.L_x_50:
[----:B------:R-:W-:Y:S05]  /*3900*/  BSYNC.RELIABLE B4 ;  /* 0x0000000000047941 */ /* 0x000fea0003800100 */
.L_x_49:
[----:B------:R-:W-:-:S05]  /*3910*/  VIADD R36, R36, 0x1 ;  /* 0x0000000124247836 */ /* 0x000fca0000000000 */
[----:B------:R-:W-:-:S13]  /*3920*/  ISETP.GE.AND P0, PT, R36, R4, PT ;  /* 0x000000042400720c */ /* 0x000fda0003f06270 */
[----:B------:R-:W-:Y:S05]  /*3930*/  @!P0 BRA `(.L_x_51) ;  /* 0xfffffffc00048947 */ /* 0x000fea000383ffff */
.L_x_48:
[----:B------:R-:W2:Y:S01]  /*3940*/  LDG.E.CONSTANT R31, desc[UR20][R2.64] ;  /* 0x00000014021f7981 */ /* 0x000ea2000c1e9900 */
[----:B------:R-:W2:Y:S03]  /*3950*/  LDC.64 R28, c[0x0][0x3a8] ;  /* 0x0000ea00ff1c7b82 */ /* 0x000ea60000000a00 */
[----:B------:R-:W3:Y:S04]  /*3960*/  LDG.E.CONSTANT R27, desc[UR20][R2.64+0x4] ;  /* 0x00000414021b7981 */ /* 0x000ee8000c1e9900 */
[----:B------:R-:W4:Y:S01]  /*3970*/  LDL R37, [R0+0x40] ;  /* 0x0000400000257983 */ /* 0x000f220000100800 */
[----:B------:R-:W4:Y:S03]  /*3980*/  LDC.64 R34, c[0x0][0x388] ;  /* 0x0000e200ff227b82 */ /* 0x000f260000000a00 */
[----:B------:R-:W5:Y:S01]  /*3990*/  LDL R39, [R0+0x44] ;  /* 0x0000440000277983 */ /* 0x000f620000100800 */
[----:B--2---:R-:W-:-:S04]  /*39a0*/  IMAD.WIDE R30, R31, 0x2, R28 ;  /* 0x000000021f1e7825 */ /* 0x004fc800078e021c */
[----:B---3--:R-:W-:Y:S02]  /*39b0*/  IMAD.WIDE R28, R27, 0x2, R28 ;  /* 0x000000021b1c7825 */ /* 0x008fe400078e021c */
[----:B------:R-:W2:Y:S02]  /*39c0*/  LDG.E.U16.CONSTANT R30, desc[UR20][R30.64] ;  /* 0x000000141e1e7981 */ /* 0x000ea4000c1e9500 */
[--C-:B----4-:R-:W-:Y:S02]  /*39d0*/  IMAD.WIDE R26, R37, 0x2, R34.reuse ;  /* 0x00000002251a7825 */ /* 0x110fe400078e0222 */
[----:B------:R-:W3:Y:S02]  /*39e0*/  LDG.E.U16.CONSTANT R46, desc[UR20][R28.64] ;  /* 0x000000141c2e7981 */ /* 0x000ee4000c1e9500 */
[----:B-----5:R-:W-:Y:S02]  /*39f0*/  IMAD.WIDE R34, R39, 0x2, R34 ;  /* 0x0000000227227825 */ /* 0x020fe400078e0222 */
[----:B------:R-:W4:Y:S04]  /*3a00*/  LDG.E.U16.CONSTANT R26, desc[UR20][R26.64] ;  /* 0x000000141a1a7981 */ /* 0x000f28000c1e9500 */
[----:B------:R-:W5:Y:S01]  /*3a10*/  LDG.E.U16.CONSTANT R47, desc[UR20][R34.64] ;  /* 0x00000014222f7981 */ /* 0x000f62000c1e9500 */
[----:B------:R-:W-:Y:S01]  /*3a20*/  BSSY.RECONVERGENT B5, `(.L_x_52) ;  /* 0x000006c000057945 */ /* 0x000fe20003800200 */
[----:B------:R-:W-:-:S02]  /*3a30*/  CS2R R36, SRZ ;  /* 0x0000000000247805 */ /* 0x000fc4000001ff00 */
[----:B--2---:R-:W-:Y:S02]  /*3a40*/  PRMT R41, R30, 0x9910, RZ ;  /* 0x000099101e297816 */ /* 0x004fe400000000ff */
[----:B---3--:R-:W-:Y:S02]  /*3a50*/  PRMT R39, R46, 0x9910, RZ ;  /* 0x000099102e277816 */ /* 0x008fe400000000ff */
[----:B----4-:R-:W-:Y:S02]  /*3a60*/  PRMT R30, R26, 0x9910, RZ ;  /* 0x000099101a1e7816 */ /* 0x010fe400000000ff */
[----:B-----5:R-:W-:Y:S01]  /*3a70*/  PRMT R29, R47, 0x9910, RZ ;  /* 0x000099102f1d7816 */ /* 0x020fe200000000ff */
[----:B------:R-:W-:Y:S06]  /*3a80*/  @P2 BRA `(.L_x_53) ;  /* 0x0000000000cc2947 */ /* 0x000fec0003800000 */
[----:B------:R-:W-:-:S13]  /*3a90*/  ISETP.NE.AND P0, PT, R39, R41, PT ;  /* 0x000000292700720c */ /* 0x000fda0003f05270 */
[----:B------:R-:W-:Y:S05]  /*3aa0*/  @P0 BRA `(.L_x_54) ;  /* 0x00000004008c0947 */ /* 0x000fea0003800000 */
[----:B------:R-:W-:Y:S02]  /*3ab0*/  IMAD.IADD R26, R39, 0x1, R29 ;  /* 0x00000001271a7824 */ /* 0x000fe400078e021d */
[----:B------:R-:W-:-:S03]  /*3ac0*/  IMAD.MOV.U32 R34, RZ, RZ, 0x3ff00000 ;  /* 0x3ff00000ff227424 */ /* 0x000fc600078e00ff */
        /* <DEDUP_REMOVED lines=8> */
[----:B------:R-:W0:Y:S01]  /*3b50*/  LDCU UR14, c[0x0][0x410] ;  /* 0x00008200ff0e77ac */ /* 0x000e220008000800 */
[----:B------:R-:W-:-:S04]  /*3b60*/  VIMNMX3.U32 R26, R30, R39, R29, !PT ;  /* 0x000000271e1a720f */ /* 0x000fc8000780001d */
[----:B0-----:R-:W-:-:S13]  /*3b70*/  ISETP.GT.U32.AND P0, PT, R26, UR14, PT ;  /* 0x0000000e1a007c0c */ /* 0x001fda000bf04070 */
[----:B------:R-:W0:Y:S01]  /*3b80*/  @!P0 LDC.64 R26, c[0x0][0x400] ;  /* 0x00010000ff1a8b82 */ /* 0x000e220000000a00 */
[----:B------:R-:W-:-:S04]  /*3b90*/  @!P0 IMAD R30, R30, UR9, R39 ;  /* 0x000000091e1e8c24 */ /* 0x000fc8000f8e0227 */
[----:B------:R-:W-:-:S04]  /*3ba0*/  @!P0 IMAD R37, R30, UR9, R29 ;  /* 0x000000091e258c24 */ /* 0x000fc8000f8e021d */
[----:B0-----:R-:W-:-:S05]  /*3bb0*/  @!P0 IMAD.WIDE R36, R37, 0x4, R26 ;  /* 0x0000000425248825 */ /* 0x001fca00078e021a */
[----:B------:R0:W2:Y:S01]  /*3bc0*/  @!P0 LDG.E.CONSTANT R39, desc[UR20][R36.64] ;  /* 0x0000001424278981 */ /* 0x0000a2000c1e9900 */
[----:B------:R-:W1:Y:S01]  /*3bd0*/  I2F.F64.S16 R44, R47 ;  /* 0x0000002f002c7312 */ /* 0x000e620000101c00 */
[----:B------:R-:W-:Y:S01]  /*3be0*/  IMAD.MOV.U32 R28, RZ, RZ, 0x0 ;  /* 0x00000000ff1c7424 */ /* 0x000fe200078e00ff */
[----:B------:R-:W-:Y:S01]  /*3bf0*/  BSSY.RECONVERGENT B6, `(.L_x_55) ;  /* 0x0000019000067945 */ /* 0x000fe20003800200 */
[----:B------:R-:W-:Y:S01]  /*3c00*/  IMAD.MOV.U32 R29, RZ, RZ, 0x3fd80000 ;  /* 0x3fd80000ff1d7424 */ /* 0x000fe200078e00ff */
[----:B0-----:R-:W-:Y:S01]  /*3c10*/  CS2R R36, SRZ ;  /* 0x0000000000247805 */ /* 0x001fe2000001ff00 */
[----:B-1----:R-:W-:-:S06]  /*3c20*/  DADD R44, R44, 1 ;  /* 0x3ff000002c2c7429 */ /* 0x002fcc0000000000 */
[----:B------:R-:W0:Y:S04]  /*3c30*/  MUFU.RSQ64H R27, R45 ;  /* 0x0000002d001b7308 */ /* 0x000e280000001c00 */
[----:B------:R-:W-:-:S06]  /*3c40*/  VIADD R26, R45, 0xfcb00000 ;  /* 0xfcb000002d1a7836 */ /* 0x000fcc0000000000 */
        /* <DEDUP_REMOVED lines=10> */
[----:B--2---:R0:W1:Y:S01]  /*3cf0*/  @!P0 F2F.F64.F32 R36, R39 ;  /* 0x0000002700248310 */ /* 0x0040620000201800 */
[----:B------:R-:W-:-:S13]  /*3d00*/  ISETP.GE.U32.AND P0, PT, R26, 0x7ca00000, PT ;  /* 0x7ca000001a00780c */ /* 0x000fda0003f06070 */
[----:B0-----:R-:W-:Y:S05]  /*3d10*/  @!P0 BRA `(.L_x_56) ;  /* 0x0000000000188947 */ /* 0x001fea0003800000 */
[----:B------:R-:W-:Y:S01]  /*3d20*/  IMAD.MOV.U32 R30, RZ, RZ, R40 ;  /* 0x000000ffff1e7224 */ /* 0x000fe200078e0028 */
[----:B------:R-:W-:Y:S01]  /*3d30*/  MOV R40, 0x3d60 ;  /* 0x00003d6000287802 */ /* 0x000fe20000000f00 */
[----:B------:R-:W-:-:S07]  /*3d40*/  IMAD.MOV.U32 R27, RZ, RZ, R45 ;  /* 0x000000ffff1b7224 */ /* 0x000fce00078e002d */
[----:B-1----:R-:W-:Y:S05]  /*3d50*/  CALL.REL.NOINC `($__internal_1_$__cuda_sm20_dsqrt_rn_f64_mediumpath_v1) ;  /* 0x0000003400507944 */ /* 0x002fea0003c00000 */
[----:B------:R-:W-:Y:S02]  /*3d60*/  IMAD.MOV.U32 R46, RZ, RZ, R26 ;  /* 0x000000ffff2e7224 */ /* 0x000fe400078e001a */
[----:B------:R-:W-:-:S07]  /*3d70*/  IMAD.MOV.U32 R47, RZ, RZ, R27 ;  /* 0x000000ffff2f7224 */ /* 0x000fce00078e001b */
.L_x_56:
[----:B------:R-:W-:Y:S05]  /*3d80*/  BSYNC.RECONVERGENT B6 ;  /* 0x0000000000067941 */ /* 0x000fea0003800200 */
.L_x_55:
[----:B------:R-:W-:-:S08]  /*3d90*/  DMUL R46, R34, R46 ;  /* 0x0000002e222e7228 */ /* 0x000fd00000000000 */
[----:B-1----:R-:W-:Y:S01]  /*3da0*/  DMUL R36, R46, R36 ;  /* 0x000000242e247228 */ /* 0x002fe20000000000 */
[----:B------:R-:W-:Y:S10]  /*3db0*/  BRA `(.L_x_54) ;  /* 0x0000000000c87947 */ /* 0x000ff40003800000 */
.L_x_53:
[----:B------:R-:W-:-:S13]  /*3dc0*/  ISETP.NE.AND P0, PT, R29, R30, PT ;  /* 0x0000001e1d00720c */ /* 0x000fda0003f05270 */
[----:B------:R-:W-:Y:S05]  /*3dd0*/  @P0 BRA `(.L_x_54) ;  /* 0x0000000000c00947 */ /* 0x000fea0003800000 */
[----:B------:R-:W-:Y:S01]  /*3de0*/  IADD3 R26, PT, PT, R41, -0x1, R30 ;  /* 0xffffffff291a7810 */ /* 0x000fe20007ffe01e */
        /* <DEDUP_REMOVED lines=44> */
.L_x_58:
[----:B------:R-:W-:Y:S05]  /*40b0*/  BSYNC.RECONVERGENT B6 ;  /* 0x0000000000067941 */ /* 0x000fea0003800200 */
.L_x_57:
[----:B------:R-:W-:-:S08]  /*40c0*/  DMUL R46, R34, R46 ;  /* 0x0000002e222e7228 */ /* 0x000fd00000000000 */
[----:B-1----:R-:W-:-:S11]  /*40d0*/  DMUL R36, R46, R36 ;  /* 0x000000242e247228 */ /* 0x002fd60000000000 */
.L_x_54:
[----:B------:R-:W-:Y:S05]  /*40e0*/  BSYNC.RECONVERGENT B5 ;  /* 0x0000000000057941 */ /* 0x000fea0003800200 */
.L_x_52:
[----:B------:R-:W-:-:S08]  /*40f0*/  DMUL R46, R36, R32 ;  /* 0x00000020242e7228 */ /* 0x000fd00000000000 */
[----:B------:R-:W-:-:S14]  /*4100*/  DSETP.NEU.AND P0, PT, R46, RZ, PT ;  /* 0x000000ff2e00722a */ /* 0x000fdc0003f0d000 */
[----:B------:R-:W-:Y:S05]  /*4110*/  @!P0 BRA `(.L_x_17) ;  /* 0x0000002400e08947 */ /* 0x000fea0003800000 */
[----:B------:R-:W0:Y:S01]  /*4120*/  LDCU UR14, c[0x0][0x3c4] ;  /* 0x00007880ff0e77ac */ /* 0x000e220008000800 */
[----:B------:R-:W-:-:S05]  /*4130*/  VIADD R34, R4, 0x1 ;  /* 0x0000000104227836 */ /* 0x000fca0000000000 */
[----:B0-----:R-:W-:-:S13]  /*4140*/  ISETP.GE.AND P0, PT, R34, UR14, PT ;  /* 0x0000000e22007c0c */ /* 0x001fda000bf06270 */
[----:B------:R-:W-:Y:S05]  /*4150*/  @P0 BRA `(.L_x_59) ;  /* 0x0000001800a80947 */ /* 0x000fea0003800000 */
[----:B------:R-:W-:Y:S01]  /*4160*/  BSSY.RELIABLE B4, `(.L_x_60) ;  /* 0x0000044000047945 */ /* 0x000fe20003800100 */
.L_x_63:
        /* <DEDUP_REMOVED lines=47> */
[----:B------:R-:W-:Y:S05]  /*4460*/  @P0 BREAK.RELIABLE B4 ;  /* 0x0000000000040942 */ /* 0x000fea0003800100 */
[----:B------:R-:W-:Y:S05]  /*4470*/  @P0 BRA `(.L_x_17) ;  /* 0x0000002400080947 */ /* 0x000fea0003800000 */
[----:B------:R-:W0:Y:S01]  /*4480*/  LDC.64 R26, c[0x0][0x408] ;  /* 0x00010200ff1a7b82 */ /* 0x000e220000000a00 */
[----:B------:R-:W-:-:S04]  /*4490*/  VIADD R28, R36, UR9 ;  /* 0x00000009241c7c36 */ /* 0x000fc80008000000 */
[----:B------:R-:W-:-:S04]  /*44a0*/  IMAD R28, R28, UR9, R37 ;  /* 0x000000091c1c7c24 */ /* 0x000fc8000f8e0225 */
[----:B------:R-:W-:-:S04]  /*44b0*/  IMAD R28, R28, 0x2, R29 ;  /* 0x000000021c1c7824 */ /* 0x000fc800078e021d */
[----:B------:R-:W-:-:S04]  /*44c0*/  IMAD.U32 R29, R28, 0x2, R31 ;  /* 0x000000021c1d7824 */ /* 0x000fc800078e001f */
[----:B0-----:R-:W-:-:S06]  /*44d0*/  IMAD.WIDE R26, R29, 0x4, R26 ;  /* 0x000000041d1a7825 */ /* 0x001fcc00078e021a */
[----:B------:R-:W2:Y:S02]  /*44e0*/  LDG.E.CONSTANT R26, desc[UR20][R26.64] ;  /* 0x000000141a1a7981 */ /* 0x000ea4000c1e9900 */
[----:B--2---:R-:W-:-:S13]  /*44f0*/  FSETP.NEU.AND P0, PT, R26, RZ, PT ;  /* 0x000000ff1a00720b */ /* 0x004fda0003f0d000 */
[----:B------:R-:W-:Y:S05]  /*4500*/  @!P0 BREAK.RELIABLE B5 ;  /* 0x0000000000058942 */ /* 0x000fea0003800100 */
[----:B------:R-:W-:Y:S05]  /*4510*/  @!P0 BREAK.RELIABLE B4 ;  /* 0x0000000000048942 */ /* 0x000fea0003800100 */
[----:B------:R-:W-:Y:S05]  /*4520*/  @!P0 BRA `(.L_x_17) ;  /* 0x0000002000dc8947 */ /* 0x000fea0003800000 */
[----:B------:R-:W0:Y:S02]  /*4530*/  F2F.F64.F32 R26, R26 ;  /* 0x0000001a001a7310 */ /* 0x000e240000201800 */
[----:B0-----:R-:W-:-:S11]  /*4540*/  DMUL R46, R46, R26 ;  /* 0x0000001a2e2e7228 */ /* 0x001fd60000000000 */
.L_x_62:
[----:B------:R-:W-:Y:S05]  /*4550*/  BSYNC.RELIABLE B5 ;  /* 0x0000000000057941 */ /* 0x000fea0003800100 */
.L_x_61:
[----:B------:R-:W0:Y:S01]  /*4560*/  LDCU UR14, c[0x0][0x3c4] ;  /* 0x00007880ff0e77ac */ /* 0x000e220008000800 */
[----:B------:R-:W-:-:S05]  /*4570*/  VIADD R34, R34, 0x1 ;  /* 0x0000000122227836 */ /* 0x000fca0000000000 */
[----:B0-----:R-:W-:-:S13]  /*4580*/  ISETP.GE.AND P0, PT, R34, UR14, PT ;  /* 0x0000000e22007c0c */ /* 0x001fda000bf06270 */
[----:B------:R-:W-:Y:S05]  /*4590*/  @!P0 BRA `(.L_x_63) ;  /* 0xfffffff800f48947 */ /* 0x000fea000383ffff */
[----:B------:R-:W-:Y:S05]  /*45a0*/  BSYNC.RELIABLE B4 ;  /* 0x0000000000047941 */ /* 0x000fea0003800100 */
.L_x_60:
[----:B------:R-:W-:Y:S05]  /*45b0*/  BRA `(.L_x_59) ;  /* 0x0000001400907947 */ /* 0x000fea0003800000 */
.L_x_40:
        /* <DEDUP_REMOVED lines=15> */
[----:B------:R-:W-:Y:S05]  /*46b0*/  @P2 BRA `(.L_x_65) ;  /* 0x0000000000802947 */ /* 0x000fea0003800000 */
        /* <DEDUP_REMOVED lines=30> */
.L_x_68:
[----:B------:R-:W-:Y:S05]  /*48a0*/  BSYNC.RECONVERGENT B6 ;  /* 0x0000000000067941 */ /* 0x000fea0003800200 */
.L_x_67:
[----:B------:R-:W-:Y:S05]  /*48b0*/  BRA `(.L_x_66) ;  /* 0x0000000000ac7947 */ /* 0x000fea0003800000 */
.L_x_65:
        /* <DEDUP_REMOVED lines=41> */
.L_x_70:
[----:B------:R-:W-:Y:S05]  /*4b50*/  BSYNC.RECONVERGENT B6 ;  /* 0x0000000000067941 */ /* 0x000fea0003800200 */
.L_x_69:
[----:B------:R-:W-:-:S11]  /*4b60*/  DMUL R36, R32, R40 ;  /* 0x0000002820247228 */ /* 0x000fd60000000000 */
.L_x_66:
[----:B------:R-:W-:Y:S05]  /*4b70*/  BSYNC.RECONVERGENT B5 ;  /* 0x0000000000057941 */ /* 0x000fea0003800200 */
.L_x_64:
[----:B0-----:R-:W-:-:S08]  /*4b80*/  DMUL R32, R34, R36 ;  /* 0x0000002422207228 */ /* 0x001fd00000000000 */
[----:B------:R-:W-:-:S14]  /*4b90*/  DSETP.NEU.AND P0, PT, R32, RZ, PT ;  /* 0x000000ff2000722a */ /* 0x000fdc0003f0d000 */
[----:B------:R-:W-:Y:S05]  /*4ba0*/  @!P0 BRA `(.L_x_17) ;  /* 0x0000001c003c8947 */ /* 0x000fea0003800000 */
[----:B------:R-:W-:-:S05]  /*4bb0*/  VIADD R36, R4, 0x1 ;  /* 0x0000000104247836 */ /* 0x000fca0000000000 */
[----:B------:R-:W-:-:S13]  /*4bc0*/  ISETP.GE.AND P0, PT, R36, R9, PT ;  /* 0x000000092400720c */ /* 0x000fda0003f06270 */
[----:B------:R-:W-:Y:S05]  /*4bd0*/  @P0 BRA `(.L_x_71) ;  /* 0x0000000000fc0947 */ /* 0x000fea0003800000 */
.L_x_74:
        /* <DEDUP_REMOVED lines=59> */
.L_x_73:
[----:B------:R-:W-:Y:S05]  /*4f90*/  BSYNC.RELIABLE B4 ;  /* 0x0000000000047941 */ /* 0x000fea0003800100 */
.L_x_72:
[----:B------:R-:W-:-:S05]  /*4fa0*/  VIADD R36, R36, 0x1 ;  /* 0x0000000124247836 */ /* 0x000fca0000000000 */
[----:B------:R-:W-:-:S13]  /*4fb0*/  ISETP.GE.AND P0, PT, R36, R9, PT ;  /* 0x000000092400720c */ /* 0x000fda0003f06270 */
[----:B------:R-:W-:Y:S05]  /*4fc0*/  @!P0 BRA `(.L_x_74) ;  /* 0xfffffffc00048947 */ /* 0x000fea000383ffff */
.L_x_71:
[----:B------:R-:W2:Y:S01]  /*4fd0*/  LDG.E.CONSTANT R31, desc[UR20][R20.64] ;  /* 0x00000014141f7981 */ /* 0x000ea2000c1e9900 */
[----:B------:R-:W2:Y:S03]  /*4fe0*/  LDC.64 R28, c[0x0][0x3a8] ;  /* 0x0000ea00ff1c7b82 */ /* 0x000ea60000000a00 */
[----:B------:R-:W3:Y:S04]  /*4ff0*/  LDL R27, [R17+0x40] ;  /* 0x00004000111b7983 */ /* 0x000ee80000100800 */
[----:B------:R-:W4:Y:S01]  /*5000*/  LDG.E.CONSTANT R39, desc[UR20][R20.64+0x4] ;  /* 0x0000041414277981 */ /* 0x000f22000c1e9900 */
[----:B------:R-:W3:Y:S03]  /*5010*/  LDC.64 R34, c[0x0][0x388] ;  /* 0x0000e200ff227b82 */ /* 0x000ee60000000a00 */
[----:B------:R-:W5:Y:S01]  /*5020*/  LDL R37, [R17+0x44] ;  /* 0x0000440011257983 */ /* 0x000f620000100800 */
[----:B--2---:R-:W-:-:S04]  /*5030*/  IMAD.WIDE R30, R31, 0x2, R28 ;  /* 0x000000021f1e7825 */ /* 0x004fc800078e021c */
[----:B---3--:R-:W-:Y:S02]  /*5040*/  IMAD.WIDE R26, R27, 0x2, R34 ;  /* 0x000000021b1a7825 */ /* 0x008fe400078e0222 */
[----:B------:R-:W2:Y:S02]  /*5050*/  LDG.E.U16.CONSTANT R30, desc[UR20][R30.64] ;  /* 0x000000141e1e7981 */ /* 0x000ea4000c1e9500 */
[----:B----4-:R-:W-:Y:S02]  /*5060*/  IMAD.WIDE R28, R39, 0x2, R28 ;  /* 0x00000002271c7825 */ /* 0x010fe400078e021c */
        /* <DEDUP_REMOVED lines=10> */
[----:B------:R-:W-:Y:S06]  /*5110*/  @!P1 BRA `(.L_x_76) ;  /* 0x0000000000cc9947 */ /* 0x000fec0003800000 */
        /* <DEDUP_REMOVED lines=47> */
.L_x_79:
[----:B------:R-:W-:Y:S05]  /*5410*/  BSYNC.RECONVERGENT B6 ;  /* 0x0000000000067941 */ /* 0x000fea0003800200 */
.L_x_78:
[----:B------:R-:W-:-:S08]  /*5420*/  DMUL R46, R34, R46 ;  /* 0x0000002e222e7228 */ /* 0x000fd00000000000 */
[----:B-1----:R-:W-:Y:S01]  /*5430*/  DMUL R36, R46, R36 ;  /* 0x000000242e247228 */ /* 0x002fe20000000000 */
[----:B------:R-:W-:Y:S10]  /*5440*/  BRA `(.L_x_77) ;  /* 0x0000000000c87947 */ /* 0x000ff40003800000 */
.L_x_76:
        /* <DEDUP_REMOVED lines=47> */
.L_x_81:
[----:B------:R-:W-:Y:S05]  /*5740*/  BSYNC.RECONVERGENT B6 ;  /* 0x0000000000067941 */ /* 0x000fea0003800200 */
.L_x_80:
[----:B------:R-:W-:-:S08]  /*5750*/  DMUL R46, R34, R46 ;  /* 0x0000002e222e7228 */ /* 0x000fd00000000000 */
[----:B-1----:R-:W-:-:S11]  /*5760*/  DMUL R36, R46, R36 ;  /* 0x000000242e247228 */ /* 0x002fd60000000000 */
.L_x_77:
[----:B------:R-:W-:Y:S05]  /*5770*/  BSYNC.RECONVERGENT B5 ;  /* 0x0000000000057941 */ /* 0x000fea0003800200 */
.L_x_75:
[----:B------:R-:W-:-:S08]  /*5780*/  DMUL R46, R36, R32 ;  /* 0x00000020242e7228 */ /* 0x000fd00000000000 */
[----:B------:R-:W-:-:S14]  /*5790*/  DSETP.NEU.AND P0, PT, R46, RZ, PT ;  /* 0x000000ff2e00722a */ /* 0x000fdc0003f0d000 */
[----:B------:R-:W-:Y:S05]  /*57a0*/  @!P0 BRA `(.L_x_17) ;  /* 0x00000010003c8947 */ /* 0x000fea0003800000 */
[----:B------:R-:W0:Y:S02]  /*57b0*/  LDCU UR14, c[0x0][0x3c4] ;  /* 0x00007880ff0e77ac */ /* 0x000e240008000800 */
[----:B0-----:R-:W-:-:S13]  /*57c0*/  ISETP.GE.AND P0, PT, R7, UR14, PT ;  /* 0x0000000e07007c0c */ /* 0x001fda000bf06270 */
[----:B------:R-:W-:Y:S05]  /*57d0*/  @P0 BRA `(.L_x_59) ;  /* 0x0000000400080947 */ /* 0x000fea0003800000 */
[----:B------:R-:W-:-:S07]  /*57e0*/  IMAD.MOV.U32 R34, RZ, RZ, R7 ;  /* 0x000000ffff227224 */ /* 0x000fce00078e0007 */
.L_x_84:
        /* <DEDUP_REMOVED lines=60> */
.L_x_83:
[----:B------:R-:W-:Y:S05]  /*5bb0*/  BSYNC.RELIABLE B4 ;  /* 0x0000000000047941 */ /* 0x000fea0003800100 */
.L_x_82:
[----:B------:R-:W0:Y:S01]  /*5bc0*/  LDCU UR14, c[0x0][0x3c4] ;  /* 0x00007880ff0e77ac */ /* 0x000e220008000800 */
[----:B------:R-:W-:-:S05]  /*5bd0*/  VIADD R34, R34, 0x1 ;  /* 0x0000000122227836 */ /* 0x000fca0000000000 */
[----:B0-----:R-:W-:-:S13]  /*5be0*/  ISETP.NE.AND P0, PT, R34, UR14, PT ;  /* 0x0000000e22007c0c */ /* 0x001fda000bf05270 */
[----:B------:R-:W-:Y:S05]  /*5bf0*/  @P0 BRA `(.L_x_84) ;  /* 0xfffffff800fc0947 */ /* 0x000fea000383ffff */
.L_x_59:
[----:B------:R-:W-:-:S14]  /*5c00*/  DSETP.NEU.AND P0, PT, R46, RZ, PT ;  /* 0x000000ff2e00722a */ /* 0x000fdc0003f0d000 */
[----:B------:R-:W-:Y:S05]  /*5c10*/  @!P0 BRA `(.L_x_17) ;  /* 0x0000000c00208947 */ /* 0x000fea0003800000 */
[----:B------:R-:W-:-:S07]  /*5c20*/  IMAD.MOV.U32 R39, RZ, RZ, RZ ;  /* 0x000000ffff277224 */ /* 0x000fce00078e00ff */
.L_x_119:
[----:B0-----:R-:W0:Y:S01]  /*5c30*/  LDCU UR14, c[0x0][0x3c4] ;  /* 0x00007880ff0e77ac */ /* 0x001e220008000800 */
[----:B----4-:R-:W-:Y:S02]  /*5c40*/  IMAD.MOV.U32 R26, RZ, RZ, R9 ;  /* 0x000000ffff1a7224 */ /* 0x010fe400078e0009 */
[----:B------:R-:W-:Y:S01]  /*5c50*/  IMAD.MOV.U32 R27, RZ, RZ, R18 ;  /* 0x000000ffff1b7224 */ /* 0x000fe200078e0012 */
[----:B-1----:R-:W1:Y:S01]  /*5c60*/  LDCU.128 UR28, c[0x0][0x3f0] ;  /* 0x00007e00ff1c77ac */ /* 0x002e620008000c00 */
[----:B--2---:R-:W2:Y:S01]  /*5c70*/  LDCU UR18, c[0x0][0x3e8] ;  /* 0x00007d00ff1277ac */ /* 0x004ea20008000800 */
[----:B0--3--:R-:W-:-:S04]  /*5c80*/  IMAD.WIDE.U32 R28, R39, UR14, R26 ;  /* 0x0000000e271c7c25 */ /* 0x009fc8000f8e001a */
[----:B------:R-:W-:-:S04]  /*5c90*/  IMAD R26, R39, UR15, R29 ;  /* 0x0000000f271a7c24 */ /* 0x000fc8000f8e021d */
[----:B------:R-:W-:Y:S02]  /*5ca0*/  IMAD R29, R26, UR14, RZ ;  /* 0x0000000e1a1d7c24 */ /* 0x000fe4000f8e02ff */
[C---:B------:R-:W-:Y:S01]  /*5cb0*/  IMAD.WIDE.U32 R26, R28.reuse, UR14, R4 ;  /* 0x0000000e1c1a7c25 */ /* 0x040fe2000f8e0004 */
[----:B------:R-:W0:Y:S03]  /*5cc0*/  LDCU UR14, c[0x0][0x3d8] ;  /* 0x00007b00ff0e77ac */ /* 0x000e260008000800 */
[----:B------:R-:W-:Y:S02]  /*5cd0*/  IMAD R29, R28, UR15, R29 ;  /* 0x0000000f1c1d7c24 */ /* 0x000fe4000f8e021d */
[----:B------:R-:W-:Y:S02]  /*5ce0*/  IMAD.SHL.U32 R42, R26, 0x8, RZ ;  /* 0x000000081a2a7824 */ /* 0x000fe400078e00ff */
[----:B------:R-:W-:-:S03]  /*5cf0*/  IMAD.IADD R27, R27, 0x1, R29 ;  /* 0x000000011b1b7824 */ /* 0x000fc600078e021d */
[----:B-1----:R-:W-:Y:S02]  /*5d00*/  IADD3 R40, P1, PT, R42, UR30, RZ ;  /* 0x0000001e2a287c10 */ /* 0x002fe4000ff3e0ff */
[----:B------:R-:W-:Y:S02]  /*5d10*/  SHF.L.U64.HI R26, R26, 0x3, R27 ;  /* 0x000000031a1a7819 */ /* 0x000fe4000001021b */
[----:B------:R-:W-:Y:S02]  /*5d20*/  IADD3 R42, P0, PT, R42, UR28, RZ ;  /* 0x0000001c2a2a7c10 */ /* 0x000fe4000ff1e0ff */
[C---:B------:R-:W-:Y:S02]  /*5d30*/  IADD3.X R41, PT, PT, R26.reuse, UR31, RZ, P1, !PT ;  /* 0x0000001f1a297c10 */ /* 0x040fe40008ffe4ff */
[----:B------:R-:W-:-:S04]  /*5d40*/  IADD3.X R43, PT, PT, R26, UR29, RZ, P0, !PT ;  /* 0x0000001d1a2b7c10 */ /* 0x000fc800087fe4ff */
[----:B------:R-:W3:Y:S04]  /*5d50*/  LDG.E.64.CONSTANT R40, desc[UR20][R40.64] ;  /* 0x0000001428287981 */ /* 0x000ee8000c1e9b00 */
[----:B------:R-:W4:Y:S01]  /*5d60*/  LDG.E.64.CONSTANT R42, desc[UR20][R42.64] ;  /* 0x000000142a2a7981 */ /* 0x000f22000c1e9b00 */
[----:B--2---:R-:W-:Y:S01]  /*5d70*/  UISETP.GE.AND UP0, UPT, UR18, 0x1, UPT ;  /* 0x000000011200788c */ /* 0x004fe2000bf06270 */
[----:B------:R-:W-:Y:S03]  /*5d80*/  BSSY.RECONVERGENT B6, `(.L_x_85) ;  /* 0x00000ae000067945 */ /* 0x000fe60003800200 */
[----:B0-----:R-:W-:Y:S01]  /*5d90*/  UISETP.LT.OR UP0, UPT, UR14, 0x1, !UP0 ;  /* 0x000000010e00788c */ /* 0x001fe2000c701670 */
[----:B---3--:R-:W-:-:S06]  /*5da0*/  DSETP.NEU.AND P1, PT, R40, RZ, PT ;  /* 0x000000ff2800722a */ /* 0x008fcc0003f2d000 */
[----:B----4-:R-:W-:-:S06]  /*5db0*/  DSETP.EQ.AND P0, PT, R42, RZ, !P1 ;  /* 0x000000ff2a00722a */ /* 0x010fcc0004f02000 */
[----:B------:R-:W-:-:S13]  /*5dc0*/  PLOP3.LUT P0, PT, P0, PT, UP0, 0xea, 0xae ;  /* 0x0000000000ae781c */ /* 0x000fda000070fd0a */
[----:B------:R-:W-:Y:S05]  /*5dd0*/  @P0 BRA `(.L_x_86) ;  /* 0x0000000800a00947 */ /* 0x000fea0003800000 */
[----:B------:R-:W-:Y:S01]  /*5de0*/  DSETP.NEU.AND P0, PT, R42, RZ, PT ;  /* 0x000000ff2a00722a */ /* 0x000fe20003f0d000 */
[----:B------:R-:W-:-:S13]  /*5df0*/  IMAD.MOV.U32 R48, RZ, RZ, RZ ;  /* 0x000000ffff307224 */ /* 0x000fda00078e00ff */
.L_x_118:
[----:B0123--:R-:W0:Y:S01]  /*5e00*/  LDC R30, c[0x0][0x3d8] ;  /* 0x0000f600ff1e7b82 */ /* 0x00fe220000000800 */
[----:B------:R-:W1:Y:S01]  /*5e10*/  LDCU.64 UR26, c[0x0][0x3d0] ;  /* 0x00007a00ff1a77ac */ /* 0x000e620008000a00 */
[----:B------:R-:W-:Y:S02]  /*5e20*/  IMAD.MOV.U32 R49, RZ, RZ, RZ ;  /* 0x000000ffff317224 */ /* 0x000fe400078e00ff */
[----:B0-----:R-:W-:-:S04]  /*5e30*/  IMAD.WIDE.U32 R28, R11, R30, R48 ;  /* 0x0000001e0b1c7225 */ /* 0x001fc800078e0030 */
[----:B----4-:R-:W-:Y:S01]  /*5e40*/  IMAD R27, R11, UR10, R29 ;  /* 0x0000000a0b1b7c24 */ /* 0x010fe2000f8e021d */
[----:B-1----:R-:W-:-:S04]  /*5e50*/  LEA R26, P2, R28, UR26, 0x3 ;  /* 0x0000001a1c1a7c11 */ /* 0x002fc8000f8418ff */
[----:B------:R-:W-:-:S06]  /*5e60*/  LEA.HI.X R27, R28, UR27, R27, 0x3, P2 ;  /* 0x0000001b1c1b7c11 */ /* 0x000fcc00090f1c1b */
[----:B------:R-:W2:Y:S01]  /*5e70*/  LDG.E.64.CONSTANT R26, desc[UR20][R26.64] ;  /* 0x000000141a1a7981 */ /* 0x000ea2000c1e9b00 */
[----:B------:R-:W-:Y:S01]  /*5e80*/  BSSY.RECONVERGENT B5, `(.L_x_87) ;  /* 0x0000099000057945 */ /* 0x000fe20003800200 */
[----:B--2---:R-:W-:-:S14]  /*5e90*/  DSETP.NEU.AND P2, PT, R26, RZ, PT ;  /* 0x000000ff1a00722a */ /* 0x004fdc0003f4d000 */
[----:B------:R-:W-:Y:S05]  /*5ea0*/  @!P2 BRA `(.L_x_88) ;  /* 0x000000080058a947 */ /* 0x000fea0003800000 */
[----:B------:R-:W0:Y:S01]  /*5eb0*/  LDCU UR14, c[0x0][0x3e8] ;  /* 0x00007d00ff0e77ac */ /* 0x000e220008000800 */
[----:B------:R-:W-:Y:S01]  /*5ec0*/  IMAD.WIDE.U32 R28, R39, R30, R48 ;  /* 0x0000001e271c7225 */ /* 0x000fe200078e0030 */
[----:B------:R-:W-:-:S03]  /*5ed0*/  DMUL R26, R26, R46 ;  /* 0x0000002e1a1a7228 */ /* 0x000fc60000000000 */
[----:B------:R-:W-:Y:S02]  /*5ee0*/  IMAD R29, R39, UR10, R29 ;  /* 0x0000000a271d7c24 */ /* 0x000fe4000f8e021d */
[----:B------:R-:W-:Y:S01]  /*5ef0*/  IMAD.MOV.U32 R33, RZ, RZ, RZ ;  /* 0x000000ffff217224 */ /* 0x000fe200078e00ff */
[----:B0-----:R-:W-:Y:S02]  /*5f00*/  UISETP.GE.U32.AND UP0, UPT, UR14, 0x4, UPT ;  /* 0x000000040e00788c */ /* 0x001fe4000bf06070 */
[----:B------:R-:W-:Y:S02]  /*5f10*/  IMAD R29, R29, UR14, RZ ;  /* 0x0000000e1d1d7c24 */ /* 0x000fe4000f8e02ff */
[----:B------:R-:W-:-:S04]  /*5f20*/  IMAD.WIDE.U32 R36, R28, UR14, RZ ;  /* 0x0000000e1c247c25 */ /* 0x000fc8000f8e00ff */
[----:B------:R-:W-:-:S04]  /*5f30*/  IMAD R29, R28, UR24, R29 ;  /* 0x000000181c1d7c24 */ /* 0x000fc8000f8e021d */
[----:B------:R-:W-:Y:S01]  /*5f40*/  IMAD.IADD R49, R37, 0x1, R29 ;  /* 0x0000000125317824 */ /* 0x000fe200078e021d */
[----:B------:R-:W-:Y:S06]  /*5f50*/  BRA.U !UP0, `(.L_x_89) ;  /* 0x0000000508387547 */ /* 0x000fec000b800000 */
[----:B------:R-:W-:Y:S01]  /*5f60*/  BSSY.RECONVERGENT B4, `(.L_x_90) ;  /* 0x000004c000047945 */ /* 0x000fe20003800200 */
[----:B------:R-:W-:-:S07]  /*5f70*/  IMAD.MOV.U32 R51, RZ, RZ, RZ ;  /* 0x000000ffff337224 */ /* 0x000fce00078e00ff */
.L_x_107:
[----:B0-----:R-:W0:Y:S01]  /*5f80*/  LDCU.64 UR26, c[0x0][0x3e0] ;  /* 0x00007c00ff1a77ac */ /* 0x001e220008000a00 */
[----:B---3--:R-:W-:Y:S01]  /*5f90*/  IADD3 R29, P2, PT, R51, UR16, RZ ;  /* 0x00000010331d7c10 */ /* 0x008fe2000ff5e0ff */
[----:B-1----:R-:W1:Y:S04]  /*5fa0*/  LDCU.64 UR28, c[0x0][0x420] ;  /* 0x00008400ff1c77ac */ /* 0x002e680008000a00 */
[----:B--2---:R-:W-:Y:S01]  /*5fb0*/  IMAD.X R30, RZ, RZ, UR13, P2 ;  /* 0x0000000dff1e7e24 */ /* 0x004fe200090e06ff */
[----:B0-----:R-:W-:-:S04]  /*5fc0*/  LEA R28, P2, R29, UR26, 0x3 ;  /* 0x0000001a1d1c7c11 */ /* 0x001fc8000f8418ff */
[----:B------:R-:W-:Y:S01]  /*5fd0*/  LEA.HI.X R29, R29, UR27, R30, 0x3, P2 ;  /* 0x0000001b1d1d7c11 */ /* 0x000fe200090f1c1e */
[----:B------:R-:W0:Y:S04]  /*5fe0*/  LDCU.64 UR26, c[0x0][0x418] ;  /* 0x00008300ff1a77ac */ /* 0x000e280008000a00 */
[----:B----4-:R-:W2:Y:S01]  /*5ff0*/  LDG.E.64.CONSTANT R34, desc[UR20][R28.64] ;  /* 0x000000141c227981 */ /* 0x010ea2000c1e9b00 */
[C---:B------:R-:W-:Y:S01]  /*6000*/  IADD3 R33, P2, PT, R51.reuse, R36, RZ ;  /* 0x0000002433217210 */ /* 0x040fe20007f5e0ff */
[----:B------:R-:W-:Y:S01]  /*6010*/  VIADD R51, R51, 0x4 ;  /* 0x0000000433337836 */ /* 0x000fe20000000000 */
[----:B------:R-:W-:Y:S03]  /*6020*/  BSSY.RECONVERGENT B7, `(.L_x_91) ;  /* 0x0000014000077945 */ /* 0x000fe60003800200 */
[----:B------:R-:W-:Y:S01]  /*6030*/  IMAD.X R30, RZ, RZ, R49, P2 ;  /* 0x000000ffff1e7224 */ /* 0x000fe200010e0631 */
[----:B------:R-:W-:Y:S01]  /*6040*/  ISETP.NE.AND P2, PT, R51, UR11, PT ;  /* 0x0000000b33007c0c */ /* 0x000fe2000bf45270 */
[----:B------:R-:W-:-:S03]  /*6050*/  IMAD.SHL.U32 R32, R33, 0x8, RZ ;  /* 0x0000000821207824 */ /* 0x000fc600078e00ff */
[----:B------:R-:W-:Y:S02]  /*6060*/  SHF.L.U64.HI R33, R33, 0x3, R30 ;  /* 0x0000000321217819 */ /* 0x000fe4000001021e */
[C---:B0-----:R-:W-:Y:S02]  /*6070*/  IADD3 R30, P4, PT, R32.reuse, UR26, RZ ;  /* 0x0000001a201e7c10 */ /* 0x041fe4000ff9e0ff */
[----:B-1----:R-:W-:Y:S02]  /*6080*/  IADD3 R32, P5, PT, R32, UR28, RZ ;  /* 0x0000001c20207c10 */ /* 0x002fe4000ffbe0ff */
[C---:B------:R-:W-:Y:S02]  /*6090*/  IADD3.X R31, PT, PT, R33.reuse, UR27, RZ, P4, !PT ;  /* 0x0000001b211f7c10 */ /* 0x040fe4000a7fe4ff */
[----:B------:R-:W-:Y:S01]  /*60a0*/  IADD3.X R33, PT, PT, R33, UR29, RZ, P5, !PT ;  /* 0x0000001d21217c10 */ /* 0x000fe2000affe4ff */
[----:B--2---:R-:W-:-:S08]  /*60b0*/  DMUL R34, R26, R34 ;  /* 0x000000221a227228 */ /* 0x004fd00000000000 */
[----:B------:R-:W-:-:S14]  /*60c0*/  DSETP.NEU.AND P3, PT, R34, RZ, PT ;  /* 0x000000ff2200722a */ /* 0x000fdc0003f6d000 */
[----:B------:R-:W-:Y:S05]  /*60d0*/  @!P3 BRA `(.L_x_92) ;  /* 0x000000000020b947 */ /* 0x000fea0003800000 */
[----:B------:R-:W-:Y:S04]  /*60e0*/  BSSY.RECONVERGENT B8, `(.L_x_93) ;  /* 0x0000004000087945 */ /* 0x000fe80003800200 */
[----:B------:R-:W-:Y:S05]  /*60f0*/  @!P0 BRA `(.L_x_94) ;  /* 0x0000000000088947 */ /* 0x000fea0003800000 */
[----:B------:R-:W-:-:S07]  /*6100*/  DMUL R44, R42, R34 ;  /* 0x000000222a2c7228 */ /* 0x000fce0000000000 */
[----:B------:R0:W-:Y:S04]  /*6110*/  REDG.E.ADD.F64.RN.STRONG.GPU desc[UR20][R30.64], R44 ;  /* 0x0000002c1e0079a6 */ /* 0x0001e8000c12ff14 */
.L_x_94:
[----:B------:R-:W-:Y:S05]  /*6120*/  BSYNC.RECONVERGENT B8 ;  /* 0x0000000000087941 */ /* 0x000fea0003800200 */
.L_x_93:
[----:B------:R-:W-:Y:S05]  /*6130*/  @!P1 BRA `(.L_x_92) ;  /* 0x0000000000089947 */ /* 0x000fea0003800000 */
[----:B------:R-:W-:-:S07]  /*6140*/  DMUL R34, R40, R34 ;  /* 0x0000002228227228 */ /* 0x000fce0000000000 */
[----:B------:R1:W-:Y:S04]  /*6150*/  REDG.E.ADD.F64.RN.STRONG.GPU desc[UR20][R32.64], R34 ;  /* 0x00000022200079a6 */ /* 0x0003e8000c12ff14 */
.L_x_92:
[----:B------:R-:W-:Y:S05]  /*6160*/  BSYNC.RECONVERGENT B7 ;  /* 0x0000000000077941 */ /* 0x000fea0003800200 */
.L_x_91:
[----:B-1----:R-:W2:Y:S01]  /*6170*/  LDG.E.64.CONSTANT R34, desc[UR20][R28.64+0x8] ;  /* 0x000008141c227981 */ /* 0x002ea2000c1e9b00 */
[----:B------:R-:W-:Y:S01]  /*6180*/  BSSY.RECONVERGENT B7, `(.L_x_95) ;  /* 0x000000c000077945 */ /* 0x000fe20003800200 */
[----:B--2---:R-:W-:-:S08]  /*6190*/  DMUL R34, R26, R34 ;  /* 0x000000221a227228 */ /* 0x004fd00000000000 */
[----:B------:R-:W-:-:S14]  /*61a0*/  DSETP.NEU.AND P3, PT, R34, RZ, PT ;  /* 0x000000ff2200722a */ /* 0x000fdc0003f6d000 */
[----:B------:R-:W-:Y:S05]  /*61b0*/  @!P3 BRA `(.L_x_96) ;  /* 0x000000000020b947 */ /* 0x000fea0003800000 */
[----:B------:R-:W-:Y:S04]  /*61c0*/  BSSY.RECONVERGENT B8, `(.L_x_97) ;  /* 0x0000004000087945 */ /* 0x000fe80003800200 */
[----:B------:R-:W-:Y:S05]  /*61d0*/  @!P0 BRA `(.L_x_98) ;  /* 0x0000000000088947 */ /* 0x000fea0003800000 */
[----:B0-----:R-:W-:-:S07]  /*61e0*/  DMUL R44, R42, R34 ;  /* 0x000000222a2c7228 */ /* 0x001fce0000000000 */
[----:B------:R1:W-:Y:S04]  /*61f0*/  REDG.E.ADD.F64.RN.STRONG.GPU desc[UR20][R30.64+0x8], R44 ;  /* 0x0000082c1e0079a6 */ /* 0x0003e8000c12ff14 */
.L_x_98:
[----:B------:R-:W-:Y:S05]  /*6200*/  BSYNC.RECONVERGENT B8 ;  /* 0x0000000000087941 */ /* 0x000fea0003800200 */
.L_x_97:
[----:B------:R-:W-:Y:S05]  /*6210*/  @!P1 BRA `(.L_x_96) ;  /* 0x0000000000089947 */ /* 0x000fea0003800000 */
[----:B------:R-:W-:-:S07]  /*6220*/  DMUL R34, R40, R34 ;  /* 0x0000002228227228 */ /* 0x000fce0000000000 */
[----:B------:R2:W-:Y:S04]  /*6230*/  REDG.E.ADD.F64.RN.STRONG.GPU desc[UR20][R32.64+0x8], R34 ;  /* 0x00000822200079a6 */ /* 0x0005e8000c12ff14 */
.L_x_96:
[----:B------:R-:W-:Y:S05]  /*6240*/  BSYNC.RECONVERGENT B7 ;  /* 0x0000000000077941 */ /* 0x000fea0003800200 */
.L_x_95:
[----:B--2---:R-:W2:Y:S01]  /*6250*/  LDG.E.64.CONSTANT R34, desc[UR20][R28.64+0x10] ;  /* 0x000010141c227981 */ /* 0x004ea2000c1e9b00 */
[----:B------:R-:W-:Y:S01]  /*6260*/  BSSY.RECONVERGENT B7, `(.L_x_99) ;  /* 0x000000c000077945 */ /* 0x000fe20003800200 */
[----:B--2---:R-:W-:-:S08]  /*6270*/  DMUL R34, R26, R34 ;  /* 0x000000221a227228 */ /* 0x004fd00000000000 */
[----:B------:R-:W-:-:S14]  /*6280*/  DSETP.NEU.AND P3, PT, R34, RZ, PT ;  /* 0x000000ff2200722a */ /* 0x000fdc0003f6d000 */
[----:B------:R-:W-:Y:S05]  /*6290*/  @!P3 BRA `(.L_x_100) ;  /* 0x000000000020b947 */ /* 0x000fea0003800000 */
[----:B------:R-:W-:Y:S04]  /*62a0*/  BSSY.RECONVERGENT B8, `(.L_x_101) ;  /* 0x0000004000087945 */ /* 0x000fe80003800200 */
[----:B------:R-:W-:Y:S05]  /*62b0*/  @!P0 BRA `(.L_x_102) ;  /* 0x0000000000088947 */ /* 0x000fea0003800000 */
[----:B01----:R-:W-:-:S07]  /*62c0*/  DMUL R44, R42, R34 ;  /* 0x000000222a2c7228 */ /* 0x003fce0000000000 */
[----:B------:R2:W-:Y:S04]  /*62d0*/  REDG.E.ADD.F64.RN.STRONG.GPU desc[UR20][R30.64+0x10], R44 ;  /* 0x0000102c1e0079a6 */ /* 0x0005e8000c12ff14 */
.L_x_102:
[----:B------:R-:W-:Y:S05]  /*62e0*/  BSYNC.RECONVERGENT B8 ;  /* 0x0000000000087941 */ /* 0x000fea0003800200 */
.L_x_101:
[----:B------:R-:W-:Y:S05]  /*62f0*/  @!P1 BRA `(.L_x_100) ;  /* 0x0000000000089947 */ /* 0x000fea0003800000 */
[----:B------:R-:W-:-:S07]  /*6300*/  DMUL R34, R40, R34 ;  /* 0x0000002228227228 */ /* 0x000fce0000000000 */
[----:B------:R3:W-:Y:S04]  /*6310*/  REDG.E.ADD.F64.RN.STRONG.GPU desc[UR20][R32.64+0x10], R34 ;  /* 0x00001022200079a6 */ /* 0x0007e8000c12ff14 */
.L_x_100:
[----:B------:R-:W-:Y:S05]  /*6320*/  BSYNC.RECONVERGENT B7 ;  /* 0x0000000000077941 */ /* 0x000fea0003800200 */
.L_x_99:
[----:B---3--:R-:W3:Y:S01]  /*6330*/  LDG.E.64.CONSTANT R34, desc[UR20][R28.64+0x18] ;  /* 0x000018141c227981 */ /* 0x008ee2000c1e9b00 */
[----:B------:R-:W-:Y:S01]  /*6340*/  BSSY.RECONVERGENT B7, `(.L_x_103) ;  /* 0x000000c000077945 */ /* 0x000fe20003800200 */
[----:B---3--:R-:W-:-:S08]  /*6350*/  DMUL R34, R26, R34 ;  /* 0x000000221a227228 */ /* 0x008fd00000000000 */
[----:B------:R-:W-:-:S14]  /*6360*/  DSETP.NEU.AND P3, PT, R34, RZ, PT ;  /* 0x000000ff2200722a */ /* 0x000fdc0003f6d000 */
[----:B------:R-:W-:Y:S05]  /*6370*/  @!P3 BRA `(.L_x_104) ;  /* 0x000000000020b947 */ /* 0x000fea0003800000 */
[----:B------:R-:W-:Y:S04]  /*6380*/  BSSY.RECONVERGENT B8, `(.L_x_105) ;  /* 0x0000004000087945 */ /* 0x000fe80003800200 */
[----:B------:R-:W-:Y:S05]  /*6390*/  @!P0 BRA `(.L_x_106) ;  /* 0x0000000000088947 */ /* 0x000fea0003800000 */
[----:B------:R-:W-:-:S07]  /*63a0*/  DMUL R28, R42, R34 ;  /* 0x000000222a1c7228 */ /* 0x000fce0000000000 */
[----:B------:R3:W-:Y:S04]  /*63b0*/  REDG.E.ADD.F64.RN.STRONG.GPU desc[UR20][R30.64+0x18], R28 ;  /* 0x0000181c1e0079a6 */ /* 0x0007e8000c12ff14 */
.L_x_106:
[----:B------:R-:W-:Y:S05]  /*63c0*/  BSYNC.RECONVERGENT B8 ;  /* 0x0000000000087941 */ /* 0x000fea0003800200 */
.L_x_105:
[----:B------:R-:W-:Y:S05]  /*63d0*/  @!P1 BRA `(.L_x_104) ;  /* 0x0000000000089947 */ /* 0x000fea0003800000 */
[----:B------:R-:W-:-:S07]  /*63e0*/  DMUL R34, R40, R34 ;  /* 0x0000002228227228 */ /* 0x000fce0000000000 */
[----:B------:R4:W-:Y:S04]  /*63f0*/  REDG.E.ADD.F64.RN.STRONG.GPU desc[UR20][R32.64+0x18], R34 ;  /* 0x00001822200079a6 */ /* 0x0009e8000c12ff14 */
.L_x_104:
[----:B------:R-:W-:Y:S05]  /*6400*/  BSYNC.RECONVERGENT B7 ;  /* 0x0000000000077941 */ /* 0x000fea0003800200 */
.L_x_103:
[----:B------:R-:W-:Y:S05]  /*6410*/  @P2 BRA `(.L_x_107) ;  /* 0xfffffff800d82947 */ /* 0x000fea000383ffff */
[----:B------:R-:W-:Y:S05]  /*6420*/  BSYNC.RECONVERGENT B4 ;  /* 0x0000000000047941 */ /* 0x000fea0003800200 */
.L_x_90:
[----:B----4-:R-:W-:-:S07]  /*6430*/  IMAD.U32 R33, RZ, RZ, UR11 ;  /* 0x0000000bff217e24 */ /* 0x010fce000f8e00ff */
.L_x_89:
[----:B------:R-:W-:-:S09]  /*6440*/  UISETP.NE.AND UP0, UPT, UR25, URZ, UPT ;  /* 0x000000ff1900728c */ /* 0x000fd2000bf05270 */
[----:B------:R-:W-:Y:S05]  /*6450*/  BRA.U !UP0, `(.L_x_88) ;  /* 0x0000000108ec7547 */ /* 0x000fea000b800000 */
[----:B------:R-:W4:Y:S01]  /*6460*/  LDCU.64 UR26, c[0x0][0x3e0] ;  /* 0x00007c00ff1a77ac */ /* 0x000f220008000a00 */
[----:B---3--:R-:W-:Y:S01]  /*6470*/  IADD3 R29, P2, PT, R33, UR16, RZ ;  /* 0x00000010211d7c10 */ /* 0x008fe2000ff5e0ff */
[----:B------:R-:W3:Y:S04]  /*6480*/  LDCU.64 UR28, c[0x0][0x420] ;  /* 0x00008400ff1c77ac */ /* 0x000ee80008000a00 */
[----:B012---:R-:W-:Y:S01]  /*6490*/  IMAD.X R30, RZ, RZ, UR13, P2 ;  /* 0x0000000dff1e7e24 */ /* 0x007fe200090e06ff */
[----:B----4-:R-:W-:-:S04]  /*64a0*/  LEA R28, P2, R29, UR26, 0x3 ;  /* 0x0000001a1d1c7c11 */ /* 0x010fc8000f8418ff */
[----:B------:R-:W-:Y:S01]  /*64b0*/  LEA.HI.X R29, R29, UR27, R30, 0x3, P2 ;  /* 0x0000001b1d1d7c11 */ /* 0x000fe200090f1c1e */
[----:B------:R-:W0:Y:S04]  /*64c0*/  LDCU.64 UR26, c[0x0][0x418] ;  /* 0x00008300ff1a77ac */ /* 0x000e280008000a00 */
[----:B------:R-:W2:Y:S01]  /*64d0*/  LDG.E.64.CONSTANT R30, desc[UR20][R28.64] ;  /* 0x000000141c1e7981 */ /* 0x000ea2000c1e9b00 */
[----:B------:R-:W-:Y:S01]  /*64e0*/  IADD3 R33, P2, PT, R33, R36, RZ ;  /* 0x0000002421217210 */ /* 0x000fe20007f5e0ff */
[----:B------:R-:W-:Y:S04]  /*64f0*/  BSSY.RECONVERGENT B4, `(.L_x_108) ;  /* 0x0000013000047945 */ /* 0x000fe80003800200 */
[----:B------:R-:W-:-:S02]  /*6500*/  IMAD.X R34, RZ, RZ, R49, P2 ;  /* 0x000000ffff227224 */ /* 0x000fc400010e0631 */
[----:B------:R-:W-:-:S03]  /*6510*/  IMAD.SHL.U32 R32, R33, 0x8, RZ ;  /* 0x0000000821207824 */ /* 0x000fc600078e00ff */
[----:B------:R-:W-:Y:S02]  /*6520*/  SHF.L.U64.HI R33, R33, 0x3, R34 ;  /* 0x0000000321217819 */ /* 0x000fe40000010222 */
[C---:B0-----:R-:W-:Y:S02]  /*6530*/  IADD3 R34, P3, PT, R32.reuse, UR26, RZ ;  /* 0x0000001a20227c10 */ /* 0x041fe4000ff7e0ff */
[----:B---3--:R-:W-:Y:S02]  /*6540*/  IADD3 R32, P4, PT, R32, UR28, RZ ;  /* 0x0000001c20207c10 */ /* 0x008fe4000ff9e0ff */
        /* <DEDUP_REMOVED lines=9> */
.L_x_111:
[----:B------:R-:W-:Y:S05]  /*65e0*/  BSYNC.RECONVERGENT B7 ;  /* 0x0000000000077941 */ /* 0x000fea0003800200 */
.L_x_110:
[----:B------:R-:W-:Y:S05]  /*65f0*/  @!P1 BRA `(.L_x_109) ;  /* 0x0000000000089947 */ /* 0x000fea0003800000 */
[----:B------:R-:W-:-:S07]  /*6600*/  DMUL R30, R40, R30 ;  /* 0x0000001e281e7228 */ /* 0x000fce0000000000 */
[----:B------:R1:W-:Y:S04]  /*6610*/  REDG.E.ADD.F64.RN.STRONG.GPU desc[UR20][R32.64], R30 ;  /* 0x0000001e200079a6 */ /* 0x0003e8000c12ff14 */
.L_x_109:
[----:B------:R-:W-:Y:S05]  /*6620*/  BSYNC.RECONVERGENT B4 ;  /* 0x0000000000047941 */ /* 0x000fea0003800200 */
.L_x_108:
[----:B------:R-:W-:-:S09]  /*6630*/  UISETP.NE.AND UP0, UPT, UR25, 0x1, UPT ;  /* 0x000000011900788c */ /* 0x000fd2000bf05270 */
[----:B------:R-:W-:Y:S05]  /*6640*/  BRA.U !UP0, `(.L_x_88) ;  /* 0x0000000108707547 */ /* 0x000fea000b800000 */
        /* <DEDUP_REMOVED lines=9> */
.L_x_115:
[----:B------:R-:W-:Y:S05]  /*66e0*/  BSYNC.RECONVERGENT B7 ;  /* 0x0000000000077941 */ /* 0x000fea0003800200 */
.L_x_114:
[----:B------:R-:W-:Y:S05]  /*66f0*/  @!P1 BRA `(.L_x_113) ;  /* 0x0000000000089947 */ /* 0x000fea0003800000 */
[----:B------:R-:W-:-:S07]  /*6700*/  DMUL R30, R40, R30 ;  /* 0x0000001e281e7228 */ /* 0x000fce0000000000 */
[----:B------:R2:W-:Y:S04]  /*6710*/  REDG.E.ADD.F64.RN.STRONG.GPU desc[UR20][R32.64+0x8], R30 ;  /* 0x0000081e200079a6 */ /* 0x0005e8000c12ff14 */
.L_x_113:
[----:B------:R-:W-:Y:S05]  /*6720*/  BSYNC.RECONVERGENT B4 ;  /* 0x0000000000047941 */ /* 0x000fea0003800200 */
.L_x_112:
[----:B------:R-:W-:-:S09]  /*6730*/  UISETP.NE.AND UP0, UPT, UR25, 0x2, UPT ;  /* 0x000000021900788c */ /* 0x000fd2000bf05270 */
[----:B------:R-:W-:Y:S05]  /*6740*/  BRA.U !UP0, `(.L_x_88) ;  /* 0x0000000108307547 */ /* 0x000fea000b800000 */
[----:B------:R-:W3:Y:S02]  /*6750*/  LDG.E.64.CONSTANT R28, desc[UR20][R28.64+0x10] ;  /* 0x000010141c1c7981 */ /* 0x000ee4000c1e9b00 */
[----:B---3--:R-:W-:-:S08]  /*6760*/  DMUL R26, R26, R28 ;  /* 0x0000001c1a1a7228 */ /* 0x008fd00000000000 */
[----:B------:R-:W-:-:S14]  /*6770*/  DSETP.NEU.AND P2, PT, R26, RZ, PT ;  /* 0x000000ff1a00722a */ /* 0x000fdc0003f4d000 */
[----:B------:R-:W-:Y:S05]  /*6780*/  @!P2 BRA `(.L_x_88) ;  /* 0x000000000020a947 */ /* 0x000fea0003800000 */
[----:B------:R-:W-:Y:S04]  /*6790*/  BSSY.RECONVERGENT B4, `(.L_x_116) ;  /* 0x0000004000047945 */ /* 0x000fe80003800200 */
[----:B------:R-:W-:Y:S05]  /*67a0*/  @!P0 BRA `(.L_x_117) ;  /* 0x0000000000088947 */ /* 0x000fea0003800000 */
[----:B------:R-:W-:-:S07]  /*67b0*/  DMUL R28, R42, R26 ;  /* 0x0000001a2a1c7228 */ /* 0x000fce0000000000 */
[----:B------:R3:W-:Y:S04]  /*67c0*/  REDG.E.ADD.F64.RN.STRONG.GPU desc[UR20][R34.64+0x10], R28 ;  /* 0x0000101c220079a6 */ /* 0x0007e8000c12ff14 */
.L_x_117:
[----:B------:R-:W-:Y:S05]  /*67d0*/  BSYNC.RECONVERGENT B4 ;  /* 0x0000000000047941 */ /* 0x000fea0003800200 */
.L_x_116:
[----:B------:R-:W-:Y:S05]  /*67e0*/  @!P1 BRA `(.L_x_88) ;  /* 0x0000000000089947 */ /* 0x000fea0003800000 */
[----:B------:R-:W-:-:S07]  /*67f0*/  DMUL R26, R40, R26 ;  /* 0x0000001a281a7228 */ /* 0x000fce0000000000 */
[----:B------:R4:W-:Y:S04]  /*6800*/  REDG.E.ADD.F64.RN.STRONG.GPU desc[UR20][R32.64+0x10], R26 ;  /* 0x0000101a200079a6 */ /* 0x0009e8000c12ff14 */
.L_x_88:
[----:B------:R-:W-:Y:S05]  /*6810*/  BSYNC.RECONVERGENT B5 ;  /* 0x0000000000057941 */ /* 0x000fea0003800200 */
.L_x_87:
[----:B------:R-:W5:Y:S01]  /*6820*/  LDCU UR14, c[0x0][0x3d8] ;  /* 0x00007b00ff0e77ac */ /* 0x000f620008000800 */
[----:B------:R-:W-:-:S05]  /*6830*/  VIADD R48, R48, 0x1 ;  /* 0x0000000130307836 */ /* 0x000fca0000000000 */
[----:B-----5:R-:W-:-:S13]  /*6840*/  ISETP.NE.AND P2, PT, R48, UR14, PT ;  /* 0x0000000e30007c0c */ /* 0x020fda000bf45270 */
[----:B------:R-:W-:Y:S05]  /*6850*/  @P2 BRA `(.L_x_118) ;  /* 0xfffffff400682947 */ /* 0x000fea000383ffff */
.L_x_86:
[----:B------:R-:W-:Y:S05]  /*6860*/  BSYNC.RECONVERGENT B6 ;  /* 0x0000000000067941 */ /* 0x000fea0003800200 */
.L_x_85:
[----:B------:R-:W-:-:S05]  /*6870*/  VIADD R39, R39, 0x1 ;  /* 0x0000000127277836 */ /* 0x000fca0000000000 */
[----:B------:R-:W-:-:S13]  /*6880*/  ISETP.NE.AND P0, PT, R39, 0x3, PT ;  /* 0x000000032700780c */ /* 0x000fda0003f05270 */
[----:B------:R-:W-:Y:S05]  /*6890*/  @P0 BRA `(.L_x_119) ;  /* 0xfffffff000e40947 */ /* 0x000fea000383ffff */
.L_x_17:
[----:B------:R-:W-:Y:S05]  /*68a0*/  BSYNC.RECONVERGENT B3 ;  /* 0x0000000000037941 */ /* 0x000fea0003800200 */
.L_x_16:
[----:B------:R-:W-:Y:S01]  /*68b0*/  VIADD R6, R6, 0xffffffff ;  /* 0xffffffff06067836 */ /* 0x000fe20000000000 */
[----:B------:R-:W-:Y:S06]  /*68c0*/  BRA `(.L_x_120) ;  /* 0x0000000400007947 */ /* 0x000fec0003800000 */
.L_x_12:
[----:B------:R-:W-:-:S04]  /*68d0*/  IADD3 R28, P0, PT, R26, UR6, RZ ;  /* 0x000000061a1c7c10 */ /* 0x000fc8000ff1e0ff */
[----:B------:R-:W-:-:S05]  /*68e0*/  LEA.HI.X.SX32 R29, R26, UR12, 0x1, P0 ;  /* 0x0000000c1a1d7c11 */ /* 0x000fca00080f0eff */
[----:B------:R-:W2:Y:S01]  /*68f0*/  LDG.E.U8.CONSTANT R28, desc[UR20][R28.64] ;  /* 0x000000141c1c7981 */ /* 0x000ea2000c1e9100 */
[----:B------:R-:W-:-:S05]  /*6900*/  IMAD.IADD R27, R1, 0x1, R6 ;  /* 0x00000001011b7824 */ /* 0x000fca00078e0206 */
[----:B------:R-:W3:Y:S01]  /*6910*/  LDL.U8 R33, [R27+0x460] ;  /* 0x000460001b217983 */ /* 0x000ee20000100000 */
[----:B------:R-:W-:Y:S01]  /*6920*/  IMAD.MOV.U32 R30, RZ, RZ, 0x1 ;  /* 0x00000001ff1e7424 */ /* 0x000fe200078e00ff */
[----:B------:R-:W-:Y:S01]  /*6930*/  BSSY.RECONVERGENT B3, `(.L_x_121) ;  /* 0x0000013000037945 */ /* 0x000fe20003800200 */
[C---:B--2---:R-:W-:Y:S02]  /*6940*/  ISETP.NE.AND P1, PT, R28.reuse, 0x3, PT ;  /* 0x000000031c00780c */ /* 0x044fe40003f25270 */
[----:B------:R-:W-:Y:S01]  /*6950*/  ISETP.NE.AND P0, PT, R28, RZ, PT ;  /* 0x000000ff1c00720c */ /* 0x000fe20003f05270 */
[----:B------:R-:W-:Y:S01]  /*6960*/  IMAD.MOV.U32 R28, RZ, RZ, 0x1 ;  /* 0x00000001ff1c7424 */ /* 0x000fe200078e00ff */
[----:B------:R-:W-:Y:S02]  /*6970*/  SEL R30, R30, 0x2, P1 ;  /* 0x000000021e1e7807 */ /* 0x000fe40000800000 */
[----:B------:R-:W-:Y:S02]  /*6980*/  ISETP.NE.AND P1, PT, R26, R4, PT ;  /* 0x000000041a00720c */ /* 0x000fe40003f25270 */
[----:B------:R-:W-:-:S02]  /*6990*/  SEL R30, R30, RZ, P0 ;  /* 0x000000ff1e1e7207 */ /* 0x000fc40000000000 */
[----:B------:R-:W-:Y:S02]  /*69a0*/  ISETP.NE.AND P0, PT, R26, R9, PT ;  /* 0x000000091a00720c */ /* 0x000fe40003f05270 */
[----:B------:R-:W-:Y:S01]  /*69b0*/  SEL R31, R15, R30, !P1 ;  /* 0x0000001e0f1f7207 */ /* 0x000fe20004800000 */
[----:B------:R-:W-:Y:S01]  /*69c0*/  IMAD.MOV.U32 R30, RZ, RZ, -0x1 ;  /* 0xffffffffff1e7424 */ /* 0x000fe200078e00ff */
[----:B---3--:R-:W-:Y:S02]  /*69d0*/  PRMT R29, R33, 0x8880, RZ ;  /* 0x00008880211d7816 */ /* 0x008fe400000000ff */
[----:B------:R-:W-:-:S04]  /*69e0*/  SEL R31, R16, R31, !P0 ;  /* 0x0000001f101f7207 */ /* 0x000fc80004000000 */
[----:B------:R-:W-:-:S13]  /*69f0*/  ISETP.NE.AND P0, PT, R31, RZ, PT ;  /* 0x000000ff1f00720c */ /* 0x000fda0003f05270 */
[----:B------:R-:W-:Y:S05]  /*6a00*/  @!P0 BRA `(.L_x_122) ;  /* 0x0000000000148947 */ /* 0x000fea0003800000 */
[----:B------:R-:W-:-:S13]  /*6a10*/  ISETP.NE.AND P0, PT, R31, 0x2, PT ;  /* 0x000000021f00780c */ /* 0x000fda0003f05270 */
[----:B------:R-:W-:Y:S02]  /*6a20*/  @P0 IMAD.MOV.U32 R31, RZ, RZ, 0x1 ;  /* 0x00000001ff1f0424 */ /* 0x000fe400078e00ff */
[----:B------:R-:W-:Y:S02]  /*6a30*/  @P0 IMAD.MOV.U32 R30, RZ, RZ, 0x2 ;  /* 0x00000002ff1e0424 */ /* 0x000fe400078e00ff */
[----:B------:R-:W-:Y:S02]  /*6a40*/  @P0 IMAD.MOV.U32 R28, RZ, RZ, 0x2 ;  /* 0x00000002ff1c0424 */ /* 0x000fe400078e00ff */
[----:B------:R-:W-:-:S07]  /*6a50*/  @!P0 IMAD.MOV.U32 R31, RZ, RZ, 0x3 ;  /* 0x00000003ff1f8424 */ /* 0x000fce00078e00ff */
.L_x_122:
[----:B------:R-:W-:Y:S05]  /*6a60*/  BSYNC.RECONVERGENT B3 ;  /* 0x0000000000037941 */ /* 0x000fea0003800200 */
.L_x_121:
[----:B------:R-:W-:-:S13]  /*6a70*/  ISETP.GT.AND P0, PT, R28, R29, PT ;  /* 0x0000001d1c00720c */ /* 0x000fda0003f04270 */
[----:B------:R-:W-:Y:S01]  /*6a80*/  @!P0 VIADD R6, R6, 0xffffffff ;  /* 0xffffffff06068836 */ /* 0x000fe20000000000 */
[----:B------:R-:W-:Y:S06]  /*6a90*/  @!P0 BRA `(.L_x_120) ;  /* 0x00000000008c8947 */ /* 0x000fec0003800000 */
[C---:B------:R-:W-:Y:S01]  /*6aa0*/  VIADD R34, R33.reuse, 0x1 ;  /* 0x0000000121227836 */ /* 0x040fe20000000000 */
[----:B------:R-:W-:Y:S01]  /*6ab0*/  LEA R32, R6, UR23, 0x2 ;  /* 0x0000001706207c11 */ /* 0x000fe2000f8e10ff */
[----:B------:R-:W0:Y:S03]  /*6ac0*/  LDCU.64 UR26, c[0x0][0x380] ;  /* 0x00007000ff1a77ac */ /* 0x000e260008000a00 */
[----:B------:R1:W-:Y:S04]  /*6ad0*/  STL.U8 [R27+0x460], R34 ;  /* 0x000460221b007387 */ /* 0x0003e80000100000 */
[----:B------:R-:W2:Y:S01]  /*6ae0*/  LDL R35, [R32] ;  /* 0x0000000020237983 */ /* 0x000ea20000100800 */
[----:B------:R-:W-:-:S04]  /*6af0*/  ISETP.NE.AND P0, PT, R33, RZ, PT ;  /* 0x000000ff2100720c */ /* 0x000fc80003f05270 */
[----:B------:R-:W-:-:S04]  /*6b00*/  SEL R36, R31, R30, !P0 ;  /* 0x0000001e1f247207 */ /* 0x000fc80004000000 */
[--C-:B------:R-:W-:Y:S01]  /*6b10*/  SHF.R.S32.HI R29, RZ, 0x1f, R36.reuse ;  /* 0x0000001fff1d7819 */ /* 0x100fe20000011424 */
[----:B------:R-:W-:-:S04]  /*6b20*/  IMAD.MOV.U32 R28, RZ, RZ, R36 ;  /* 0x000000ffff1c7224 */ /* 0x000fc800078e0024 */
[----:B--2---:R-:W-:-:S03]  /*6b30*/  IMAD.WIDE R28, R35, 0x4, R28 ;  /* 0x00000004231c7825 */ /* 0x004fc600078e021c */
[----:B0-----:R-:W-:-:S04]  /*6b40*/  LEA R30, P0, R28, UR26, 0x2 ;  /* 0x0000001a1c1e7c11 */ /* 0x001fc8000f8010ff */
[----:B------:R-:W-:-:S05]  /*6b50*/  LEA.HI.X R31, R28, UR27, R29, 0x2, P0 ;  /* 0x0000001b1c1f7c11 */ /* 0x000fca00080f141d */
[----:B------:R-:W2:Y:S02]  /*6b60*/  LDG.E.CONSTANT R37, desc[UR20][R30.64] ;  /* 0x000000141e257981 */ /* 0x000ea4000c1e9900 */
[----:B--2---:R-:W-:-:S13]  /*6b70*/  ISETP.GE.AND P0, PT, R37, RZ, PT ;  /* 0x000000ff2500720c */ /* 0x004fda0003f06270 */
[----:B-1----:R-:W-:Y:S05]  /*6b80*/  @!P0 BRA `(.L_x_120) ;  /* 0x0000000000508947 */ /* 0x002fea0003800000 */
[----:B------:R-:W0:Y:S01]  /*6b90*/  LDCU.64 UR26, c[0x0][0x390] ;  /* 0x00007200ff1a77ac */ /* 0x000e220008000a00 */
[----:B------:R-:W-:Y:S02]  /*6ba0*/  SHF.R.S32.HI R33, RZ, 0x1f, R35 ;  /* 0x0000001fff217819 */ /* 0x000fe40000011423 */
[----:B------:R-:W-:Y:S01]  /*6bb0*/  IADD3 R31, P0, PT, R35, R28, RZ ;  /* 0x0000001c231f7210 */ /* 0x000fe20007f1e0ff */
[----:B------:R-:W-:Y:S01]  /*6bc0*/  IMAD.IADD R35, R1, 0x1, R26 ;  /* 0x0000000101237824 */ /* 0x000fe200078e021a */
[----:B------:R-:W-:-:S03]  /*6bd0*/  LEA R30, R26, UR19, 0x2 ;  /* 0x000000131a1e7c11 */ /* 0x000fc6000f8e10ff */
[----:B------:R-:W-:Y:S01]  /*6be0*/  IMAD.X R34, R29, 0x1, R33, P0 ;  /* 0x000000011d227824 */ /* 0x000fe200000e0621 */
[----:B------:R1:W-:Y:S04]  /*6bf0*/  STL.U8 [R35], R36 ;  /* 0x0000002423007387 */ /* 0x0003e80000100000 */
[----:B------:R1:W-:Y:S01]  /*6c00*/  STL [R30+0x4], R37 ;  /* 0x000004251e007387 */ /* 0x0003e20000100800 */
[----:B0-----:R-:W-:-:S04]  /*6c10*/  LEA R28, P0, R31, UR26, 0x3 ;  /* 0x0000001a1f1c7c11 */ /* 0x001fc8000f8018ff */
[----:B------:R-:W-:Y:S02]  /*6c20*/  LEA.HI.X R29, R31, UR27, R34, 0x3, P0 ;  /* 0x0000001b1f1d7c11 */ /* 0x000fe400080f1c22 */
[----:B------:R-:W-:-:S03]  /*6c30*/  LEA R31, R6, UR8, 0x2 ;  /* 0x00000008061f7c11 */ /* 0x000fc6000f8e10ff */
[----:B------:R-:W2:Y:S04]  /*6c40*/  LDG.E.CONSTANT R28, desc[UR20][R28.64] ;  /* 0x000000141c1c7981 */ /* 0x000ea8000c1e9900 */
[----:B------:R-:W2:Y:S01]  /*6c50*/  LDL R33, [R31] ;  /* 0x000000001f217983 */ /* 0x000ea20000100800 */
[----:B------:R-:W-:-:S05]  /*6c60*/  VIADD R26, R26, 0x1 ;  /* 0x000000011a1a7836 */ /* 0x000fca0000000000 */
[----:B------:R1:W-:Y:S04]  /*6c70*/  STL [R11+0x4], R26 ;  /* 0x0000041a0b007387 */ /* 0x0003e80000100800 */
[----:B------:R1:W-:Y:S01]  /*6c80*/  STL [R32+0x4], R37 ;  /* 0x0000042520007387 */ /* 0x0003e20000100800 */
[----:B------:R-:W-:Y:S02]  /*6c90*/  VIADD R6, R6, 0x1 ;  /* 0x0000000106067836 */ /* 0x000fe40000000000 */
[----:B--2---:R-:W-:-:S05]  /*6ca0*/  IMAD.IADD R34, R33, 0x1, R28 ;  /* 0x0000000121227824 */ /* 0x004fca00078e021c */
[----:B------:R1:W-:Y:S04]  /*6cb0*/  STL [R31+0x4], R34 ;  /* 0x000004221f007387 */ /* 0x0003e80000100800 */
[----:B------:R1:W-:Y:S02]  /*6cc0*/  STL.U8 [R27+0x461], RZ ;  /* 0x000461ff1b007387 */ /* 0x0003e40000100000 */
.L_x_120:
[----:B------:R-:W-:Y:S05]  /*6cd0*/  BSYNC.RECONVERGENT B2 ;  /* 0x0000000000027941 */ /* 0x000fea0003800200 */
.L_x_11:
[----:B------:R-:W-:-:S13]  /*6ce0*/  ISETP.GT.AND P0, PT, R6, -0x1, PT ;  /* 0xffffffff0600780c */ /* 0x000fda0003f04270 */
[----:B------:R-:W-:Y:S05]  /*6cf0*/  @P0 BRA `(.L_x_123) ;  /* 0xffffffa000f80947 */ /* 0x000fea000383ffff */
.L_x_2:
[----:B0-----:R-:W-:Y:S05]  /*6d00*/  BSYNC.RECONVERGENT B0 ;  /* 0x0000000000007941 */ /* 0x001fea0003800200 */
.L_x_1:
[----:B------:R-:W0:Y:S01]  /*6d10*/  LDCU UR14, c[0x0][0x3c4] ;  /* 0x00007880ff0e77ac */ /* 0x000e220008000800 */
[----:B------:R-:W5:Y:S01]  /*6d20*/  LDCU UR18, c[0x0][0x360] ;  /* 0x00006c00ff1277ac */ /* 0x000f620008000800 */
[----:B0-----:R-:W-:Y:S01]  /*6d30*/  UIMAD UR14, UR14, UR14, URZ ;  /* 0x0000000e0e0e72a4 */ /* 0x001fe2000f8e02ff */
[----:B-----5:R-:W-:-:S05]  /*6d40*/  VIADD R38, R38, UR18 ;  /* 0x0000001226267c36 */ /* 0x020fca0008000000 */
[----:B------:R-:W-:-:S13]  /*6d50*/  ISETP.GE.U32.AND P0, PT, R38, UR14, PT ;  /* 0x0000000e26007c0c */ /* 0x000fda000bf06070 */
[----:B------:R-:W-:Y:S05]  /*6d60*/  @!P0 BRA `(.L_x_124) ;  /* 0xffffff9400848947 */ /* 0x000fea000383ffff */
[----:B------:R-:W-:Y:S05]  /*6d70*/  BSYNC.RECONVERGENT B1 ;  /* 0x0000000000017941 */ /* 0x000fea0003800200 */
.L_x_0:
[----:B------:R-:W-:Y:S05]  /*6d80*/  WARPSYNC.ALL ;  /* 0x0000000000007948 */ /* 0x000fea0003800000 */
[----:B------:R-:W-:Y:S05]  /*6d90*/  EXIT ;  /* 0x000000000000794d */ /* 0x000fea0003800000 */
        .weak           $__internal_0_$__cuda_sm20_div_rn_f64_full
        .type           $__internal_0_$__cuda_sm20_div_rn_f64_full,@function
        .size           $__internal_0_$__cuda_sm20_div_rn_f64_full,($__internal_1_$__cuda_sm20_dsqrt_rn_f64_mediumpath_v1 - $__internal_0_$__cuda_sm20_div_rn_f64_full)
$__internal_0_$__cuda_sm20_div_rn_f64_full:
[C---:B------:R-:W-:Y:S01]  /*6da0*/  FSETP.GEU.AND P0, PT, |R31|.reuse, 1.469367938527859385e-39, PT ;  /* 0x001000001f00780b */ /* 0x040fe20003f0e200 */
[----:B------:R-:W-:Y:S01]  /*6db0*/  IMAD.MOV.U32 R28, RZ, RZ, 0x1 ;  /* 0x00000001ff1c7424 */ /* 0x000fe200078e00ff */
[C---:B------:R-:W-:Y:S01]  /*6dc0*/  LOP3.LUT R40, R31.reuse, 0x800fffff, RZ, 0xc0, !PT ;  /* 0x800fffff1f287812 */ /* 0x040fe200078ec0ff */
[----:B------:R-:W-:Y:S01]  /*6dd0*/  IMAD.MOV.U32 R43, RZ, RZ, 0x1ca00000 ;  /* 0x1ca00000ff2b7424 */ /* 0x000fe200078e00ff */
[----:B------:R-:W-:Y:S01]  /*6de0*/  LOP3.LUT R44, R31, 0x7ff00000, RZ, 0xc0, !PT ;  /* 0x7ff000001f2c7812 */ /* 0x000fe200078ec0ff */
[----:B------:R-:W-:Y:S01]  /*6df0*/  IMAD.MOV.U32 R45, RZ, RZ, 0x3ff00000 ;  /* 0x3ff00000ff2d7424 */ /* 0x000fe200078e00ff */
[----:B------:R-:W-:Y:S01]  /*6e00*/  LOP3.LUT R41, R40, 0x3ff00000, RZ, 0xfc, !PT ;  /* 0x3ff0000028297812 */ /* 0x000fe200078efcff */
[----:B------:R-:W-:Y:S01]  /*6e10*/  IMAD.MOV.U32 R40, RZ, RZ, R30 ;  /* 0x000000ffff287224 */ /* 0x000fe200078e001e */
[----:B------:R-:W-:Y:S01]  /*6e20*/  ISETP.LE.U32.AND P1, PT, R44, 0x3ff00000, PT ;  /* 0x3ff000002c00780c */ /* 0x000fe20003f23070 */
[----:B------:R-:W-:Y:S01]  /*6e30*/  VIADD R46, R45, 0xffffffff ;  /* 0xffffffff2d2e7836 */ /* 0x000fe20000000000 */
[----:B------:R-:W-:Y:S02]  /*6e40*/  BSSY.RECONVERGENT B5, `(.L_x_125) ;  /* 0x0000041000057945 */ /* 0x000fe40003800200 */
[----:B------:R-:W-:Y:S01]  /*6e50*/  SEL R36, R43, 0x63400000, !P1 ;  /* 0x634000002b247807 */ /* 0x000fe20004800000 */
[----:B------:R-:W-:-:S03]  /*6e60*/  @!P0 DMUL R40, R30, 8.98846567431157953865e+307 ;  /* 0x7fe000001e288828 */ /* 0x000fc60000000000 */
[----:B------:R-:W-:Y:S01]  /*6e70*/  LOP3.LUT R37, R36, 0x3988e, RZ, 0xfc, !PT ;  /* 0x0003988e24257812 */ /* 0x000fe200078efcff */
[----:B------:R-:W-:Y:S02]  /*6e80*/  IMAD.MOV.U32 R36, RZ, RZ, 0x1409212e ;  /* 0x1409212eff247424 */ /* 0x000fe400078e00ff */
[----:B------:R-:W0:Y:S04]  /*6e90*/  MUFU.RCP64H R29, R41 ;  /* 0x00000029001d7308 */ /* 0x000e280000001800 */
[----:B------:R-:W-:Y:S02]  /*6ea0*/  @!P0 LOP3.LUT R44, R41, 0x7ff00000, RZ, 0xc0, !PT ;  /* 0x7ff00000292c8812 */ /* 0x000fe400078ec0ff */
[----:B------:R-:W-:-:S03]  /*6eb0*/  ISETP.GT.U32.AND P0, PT, R46, 0x7feffffe, PT ;  /* 0x7feffffe2e00780c */ /* 0x000fc60003f04070 */
[----:B------:R-:W-:-:S05]  /*6ec0*/  VIADD R46, R44, 0xffffffff ;  /* 0xffffffff2c2e7836 */ /* 0x000fca0000000000 */
[----:B------:R-:W-:Y:S01]  /*6ed0*/  ISETP.GT.U32.OR P0, PT, R46, 0x7feffffe, P0 ;  /* 0x7feffffe2e00780c */ /* 0x000fe20000704470 */
[----:B0-----:R-:W-:-:S08]  /*6ee0*/  DFMA R26, R28, -R40, 1 ;  /* 0x3ff000001c1a742b */ /* 0x001fd00000000828 */
[----:B------:R-:W-:-:S08]  /*6ef0*/  DFMA R26, R26, R26, R26 ;  /* 0x0000001a1a1a722b */ /* 0x000fd0000000001a */
[----:B------:R-:W-:-:S08]  /*6f00*/  DFMA R26, R28, R26, R28 ;  /* 0x0000001a1c1a722b */ /* 0x000fd0000000001c */
[----:B------:R-:W-:-:S08]  /*6f10*/  DFMA R34, R26, -R40, 1 ;  /* 0x3ff000001a22742b */ /* 0x000fd00000000828 */
[----:B------:R-:W-:-:S08]  /*6f20*/  DFMA R34, R26, R34, R26 ;  /* 0x000000221a22722b */ /* 0x000fd0000000001a */
[----:B------:R-:W-:-:S08]  /*6f30*/  DMUL R26, R34, R36 ;  /* 0x00000024221a7228 */ /* 0x000fd00000000000 */
[----:B------:R-:W-:-:S08]  /*6f40*/  DFMA R28, R26, -R40, R36 ;  /* 0x800000281a1c722b */ /* 0x000fd00000000024 */
[----:B------:R-:W-:Y:S01]  /*6f50*/  DFMA R28, R34, R28, R26 ;  /* 0x0000001c221c722b */ /* 0x000fe2000000001a */
[----:B------:R-:W-:Y:S10]  /*6f60*/  @P0 BRA `(.L_x_126) ;  /* 0x0000000000740947 */ /* 0x000ff40003800000 */
[----:B------:R-:W-:Y:S01]  /*6f70*/  LOP3.LUT R34, R31, 0x7ff00000, RZ, 0xc0, !PT ;  /* 0x7ff000001f227812 */ /* 0x000fe200078ec0ff */
[----:B------:R-:W-:-:S03]  /*6f80*/  IMAD.MOV.U32 R26, RZ, RZ, 0x3ff00000 ;  /* 0x3ff00000ff1a7424 */ /* 0x000fc600078e00ff */
[----:B------:R-:W-:Y:S01]  /*6f90*/  ISETP.LE.U32.AND P0, PT, R34, 0x3ff00000, PT ;  /* 0x3ff000002200780c */ /* 0x000fe20003f03070 */
[----:B------:R-:W-:-:S03]  /*6fa0*/  IMAD.MOV R27, RZ, RZ, -R34 ;  /* 0x000000ffff1b7224 */ /* 0x000fc600078e0a22 */
[----:B------:R-:W-:Y:S02]  /*6fb0*/  SEL R43, R43, 0x63400000, !P0 ;  /* 0x634000002b2b7807 */ /* 0x000fe40004000000 */
[----:B------:R-:W-:-:S04]  /*6fc0*/  VIADDMNMX R26, R27, R26, 0xb9600000, !PT ;  /* 0xb96000001b1a7446 */ /* 0x000fc8000780011a */
[----:B------:R-:W-:-:S05]  /*6fd0*/  VIMNMX R26, PT, PT, R26, 0x46a00000, PT ;  /* 0x46a000001a1a7848 */ /* 0x000fca0003fe0100 */
[----:B------:R-:W-:Y:S02]  /*6fe0*/  IMAD.IADD R43, R26, 0x1, -R43 ;  /* 0x000000011a2b7824 */ /* 0x000fe400078e0a2b */
[----:B------:R-:W-:Y:S02]  /*6ff0*/  IMAD.MOV.U32 R26, RZ, RZ, RZ ;  /* 0x000000ffff1a7224 */ /* 0x000fe400078e00ff */
[----:B------:R-:W-:-:S06]  /*7000*/  VIADD R27, R43, 0x7fe00000 ;  /* 0x7fe000002b1b7836 */ /* 0x000fcc0000000000 */
[----:B------:R-:W-:-:S10]  /*7010*/  DMUL R34, R28, R26 ;  /* 0x0000001a1c227228 */ /* 0x000fd40000000000 */
[----:B------:R-:W-:-:S13]  /*7020*/  FSETP.GTU.AND P0, PT, |R35|, 1.469367938527859385e-39, PT ;  /* 0x001000002300780b */ /* 0x000fda0003f0c200 */
[----:B------:R-:W-:Y:S05]  /*7030*/  @P0 BRA `(.L_x_127) ;  /* 0x0000000000840947 */ /* 0x000fea0003800000 */
[----:B------:R-:W-:Y:S01]  /*7040*/  DFMA R36, R28, -R40, R36 ;  /* 0x800000281c24722b */ /* 0x000fe20000000024 */
[----:B------:R-:W-:-:S09]  /*7050*/  IMAD.MOV.U32 R30, RZ, RZ, RZ ;  /* 0x000000ffff1e7224 */ /* 0x000fd200078e00ff */
[C---:B------:R-:W-:Y:S02]  /*7060*/  FSETP.NEU.AND P0, PT, R37.reuse, RZ, PT ;  /* 0x000000ff2500720b */ /* 0x040fe40003f0d000 */
[----:B------:R-:W-:-:S04]  /*7070*/  LOP3.LUT R41, R37, 0x80000000, R31, 0x48, !PT ;  /* 0x8000000025297812 */ /* 0x000fc800078e481f */
[----:B------:R-:W-:-:S07]  /*7080*/  LOP3.LUT R31, R41, R27, RZ, 0xfc, !PT ;  /* 0x0000001b291f7212 */ /* 0x000fce00078efcff */
[----:B------:R-:W-:Y:S05]  /*7090*/  @!P0 BRA `(.L_x_127) ;  /* 0x00000000006c8947 */ /* 0x000fea0003800000 */
[----:B------:R-:W-:Y:S01]  /*70a0*/  IMAD.MOV R27, RZ, RZ, -R43 ;  /* 0x000000ffff1b7224 */ /* 0x000fe200078e0a2b */
[----:B------:R-:W-:Y:S01]  /*70b0*/  IADD3 R43, PT, PT, -R43, -0x43300000, RZ ;  /* 0xbcd000002b2b7810 */ /* 0x000fe20007ffe1ff */
[----:B------:R-:W-:-:S06]  /*70c0*/  IMAD.MOV.U32 R26, RZ, RZ, RZ ;  /* 0x000000ffff1a7224 */ /* 0x000fcc00078e00ff */
[----:B------:R-:W-:Y:S02]  /*70d0*/  DFMA R26, R34, -R26, R28 ;  /* 0x8000001a221a722b */ /* 0x000fe4000000001c */
[----:B------:R-:W-:-:S08]  /*70e0*/  DMUL.RP R28, R28, R30 ;  /* 0x0000001e1c1c7228 */ /* 0x000fd00000008000 */
[----:B------:R-:W-:Y:S02]  /*70f0*/  FSETP.NEU.AND P0, PT, |R27|, R43, PT ;  /* 0x0000002b1b00720b */ /* 0x000fe40003f0d200 */
[----:B------:R-:W-:Y:S02]  /*7100*/  LOP3.LUT R41, R29, R41, RZ, 0x3c, !PT ;  /* 0x000000291d297212 */ /* 0x000fe400078e3cff */
[----:B------:R-:W-:Y:S02]  /*7110*/  FSEL R34, R28, R34, !P0 ;  /* 0x000000221c227208 */ /* 0x000fe40004000000 */
[----:B------:R-:W-:Y:S01]  /*7120*/  FSEL R35, R41, R35, !P0 ;  /* 0x0000002329237208 */ /* 0x000fe20004000000 */
[----:B------:R-:W-:Y:S06]  /*7130*/  BRA `(.L_x_127) ;  /* 0x0000000000447947 */ /* 0x000fec0003800000 */
.L_x_126:
[----:B------:R-:W-:-:S14]  /*7140*/  DSETP.NAN.AND P0, PT, R30, R30, PT ;  /* 0x0000001e1e00722a */ /* 0x000fdc0003f08000 */
[----:B------:R-:W-:Y:S05]  /*7150*/  @P0 BRA `(.L_x_128) ;  /* 0x0000000000340947 */ /* 0x000fea0003800000 */
[----:B------:R-:W-:Y:S01]  /*7160*/  ISETP.NE.AND P0, PT, R45, R44, PT ;  /* 0x0000002c2d00720c */ /* 0x000fe20003f05270 */
[----:B------:R-:W-:Y:S02]  /*7170*/  IMAD.MOV.U32 R34, RZ, RZ, 0x0 ;  /* 0x00000000ff227424 */ /* 0x000fe400078e00ff */
[----:B------:R-:W-:-:S10]  /*7180*/  IMAD.MOV.U32 R35, RZ, RZ, -0x80000 ;  /* 0xfff80000ff237424 */ /* 0x000fd400078e00ff */
[----:B------:R-:W-:Y:S05]  /*7190*/  @!P0 BRA `(.L_x_127) ;  /* 0x00000000002c8947 */ /* 0x000fea0003800000 */
[----:B------:R-:W-:Y:S02]  /*71a0*/  ISETP.NE.AND P0, PT, R45, 0x7ff00000, PT ;  /* 0x7ff000002d00780c */ /* 0x000fe40003f05270 */
[----:B------:R-:W-:Y:S02]  /*71b0*/  LOP3.LUT R30, R31, 0x3ff3988e, RZ, 0x3c, !PT ;  /* 0x3ff3988e1f1e7812 */ /* 0x000fe400078e3cff */
[----:B------:R-:W-:Y:S02]  /*71c0*/  ISETP.EQ.OR P0, PT, R44, RZ, !P0 ;  /* 0x000000ff2c00720c */ /* 0x000fe40004702670 */
[----:B------:R-:W-:-:S11]  /*71d0*/  LOP3.LUT R35, R30, 0x80000000, RZ, 0xc0, !PT ;  /* 0x800000001e237812 */ /* 0x000fd600078ec0ff */
[----:B------:R-:W-:Y:S01]  /*71e0*/  @P0 LOP3.LUT R26, R35, 0x7ff00000, RZ, 0xfc, !PT ;  /* 0x7ff00000231a0812 */ /* 0x000fe200078efcff */
[----:B------:R-:W-:Y:S02]  /*71f0*/  @!P0 IMAD.MOV.U32 R34, RZ, RZ, RZ ;  /* 0x000000ffff228224 */ /* 0x000fe400078e00ff */
[----:B------:R-:W-:Y:S02]  /*7200*/  @P0 IMAD.MOV.U32 R34, RZ, RZ, RZ ;  /* 0x000000ffff220224 */ /* 0x000fe400078e00ff */
[----:B------:R-:W-:Y:S01]  /*7210*/  @P0 IMAD.MOV.U32 R35, RZ, RZ, R26 ;  /* 0x000000ffff230224 */ /* 0x000fe200078e001a */
[----:B------:R-:W-:Y:S06]  /*7220*/  BRA `(.L_x_127) ;  /* 0x0000000000087947 */ /* 0x000fec0003800000 */
.L_x_128:
[----:B------:R-:W-:Y:S01]  /*7230*/  LOP3.LUT R35, R31, 0x80000, RZ, 0xfc, !PT ;  /* 0x000800001f237812 */ /* 0x000fe200078efcff */
[----:B------:R-:W-:-:S07]  /*7240*/  IMAD.MOV.U32 R34, RZ, RZ, R30 ;  /* 0x000000ffff227224 */ /* 0x000fce00078e001e */
.L_x_127:
[----:B------:R-:W-:Y:S05]  /*7250*/  BSYNC.RECONVERGENT B5 ;  /* 0x0000000000057941 */ /* 0x000fea0003800200 */
.L_x_125:
[----:B------:R-:W-:Y:S02]  /*7260*/  IMAD.MOV.U32 R43, RZ, RZ, 0x0 ;  /* 0x00000000ff2b7424 */ /* 0x000fe400078e00ff */
[----:B------:R-:W-:Y:S02]  /*7270*/  IMAD.MOV.U32 R26, RZ, RZ, R34 ;  /* 0x000000ffff1a7224 */ /* 0x000fe400078e0022 */
[----:B------:R-:W-:Y:S01]  /*7280*/  IMAD.MOV.U32 R27, RZ, RZ, R35 ;  /* 0x000000ffff1b7224 */ /* 0x000fe200078e0023 */
[----:B------:R-:W-:Y:S06]  /*7290*/  RET.REL.NODEC R42 `(_ZN36_GLOBAL__N__da906feb_4_k_cu_901dc2ec32guga_triplet_build_gm_dfs_kernelEPKiPKsPKliiiiS3_PKaS1_iiiPKdiS9_iS9_S9_PKfSB_iPdSC_) ;  /* 0xffffff8c2a587950 */ /* 0x000fec0003c3ffff */
        .weak           $__internal_1_$__cuda_sm20_dsqrt_rn_f64_mediumpath_v1
        .type           $__internal_1_$__cuda_sm20_dsqrt_rn_f64_mediumpath_v1,@function
        .size           $__internal_1_$__cuda_sm20_dsqrt_rn_f64_mediumpath_v1,(.L_x_655 - $__internal_1_$__cuda_sm20_dsqrt_rn_f64_mediumpath_v1)
$__internal_1_$__cuda_sm20_dsqrt_rn_f64_mediumpath_v1:
[----:B------:R-:W-:Y:S01]  /*72a0*/  ISETP.GE.U32.AND P3, PT, R26, -0x3400000, PT ;  /* 0xfcc000001a00780c */ /* 0x000fe20003f66070 */
[----:B------:R-:W-:Y:S01]  /*72b0*/  BSSY.RECONVERGENT B4, `(.L_x_129) ;  /* 0x0000024000047945 */ /* 0x000fe20003800200 */
[----:B------:R-:W-:-:S11]  /*72c0*/  IMAD.MOV.U32 R26, RZ, RZ, R44 ;  /* 0x000000ffff1a7224 */ /* 0x000fd600078e002c */
[----:B------:R-:W-:Y:S05]  /*72d0*/  @!P3 BRA `(.L_x_130) ;  /* 0x000000000020b947 */ /* 0x000fea0003800000 */
[----:B------:R-:W-:-:S10]  /*72e0*/  DFMA.RM R30, R28, R30, R42 ;  /* 0x0000001e1c1e722b */ /* 0x000fd4000000402a */
[----:B------:R-:W-:-:S05]  /*72f0*/  IADD3 R28, P3, PT, R30, 0x1, RZ ;  /* 0x000000011e1c7810 */ /* 0x000fca0007f7e0ff */
[----:B------:R-:W-:-:S06]  /*7300*/  IMAD.X R29, RZ, RZ, R31, P3 ;  /* 0x000000ffff1d7224 */ /* 0x000fcc00018e061f */
[----:B------:R-:W-:-:S08]  /*7310*/  DFMA.RP R26, -R30, R28, R26 ;  /* 0x0000001c1e1a722b */ /* 0x000fd0000000811a */
[----:B------:R-:W-:-:S06]  /*7320*/  DSETP.GT.AND P3, PT, R26, RZ, PT ;  /* 0x000000ff1a00722a */ /* 0x000fcc0003f64000 */
[----:B------:R-:W-:Y:S02]  /*7330*/  FSEL R28, R28, R30, P3 ;  /* 0x0000001e1c1c7208 */ /* 0x000fe40001800000 */
[----:B------:R-:W-:Y:S01]  /*7340*/  FSEL R29, R29, R31, P3 ;  /* 0x0000001f1d1d7208 */ /* 0x000fe20001800000 */
[----:B------:R-:W-:Y:S06]  /*7350*/  BRA `(.L_x_131) ;  /* 0x0000000000647947 */ /* 0x000fec0003800000 */
.L_x_130:
[----:B------:R-:W-:-:S14]  /*7360*/  DSETP.NE.AND P3, PT, R26, RZ, PT ;  /* 0x000000ff1a00722a */ /* 0x000fdc0003f65000 */
[----:B------:R-:W-:Y:S05]  /*7370*/  @!P3 BRA `(.L_x_132) ;  /* 0x000000000058b947 */ /* 0x000fea0003800000 */
[----:B------:R-:W-:-:S13]  /*7380*/  ISETP.GE.AND P3, PT, R27, RZ, PT ;  /* 0x000000ff1b00720c */ /* 0x000fda0003f66270 */
[----:B------:R-:W-:Y:S02]  /*7390*/  @!P3 IMAD.MOV.U32 R28, RZ, RZ, 0x0 ;  /* 0x00000000ff1cb424 */ /* 0x000fe400078e00ff */
[----:B------:R-:W-:Y:S01]  /*73a0*/  @!P3 IMAD.MOV.U32 R29, RZ, RZ, -0x80000 ;  /* 0xfff80000ff1db424 */ /* 0x000fe200078e00ff */
[----:B------:R-:W-:Y:S06]  /*73b0*/  @!P3 BRA `(.L_x_131) ;  /* 0x00000000004cb947 */ /* 0x000fec0003800000 */
[----:B------:R-:W-:-:S13]  /*73c0*/  ISETP.GT.AND P3, PT, R27, 0x7fefffff, PT ;  /* 0x7fefffff1b00780c */ /* 0x000fda0003f64270 */
[----:B------:R-:W-:Y:S05]  /*73d0*/  @P3 BRA `(.L_x_132) ;  /* 0x0000000000403947 */ /* 0x000fea0003800000 */
[----:B------:R-:W-:Y:S01]  /*73e0*/  DMUL R42, R26, 8.11296384146066816958e+31 ;  /* 0x469000001a2a7828 */ /* 0x000fe20000000000 */
[----:B------:R-:W-:Y:S02]  /*73f0*/  IMAD.MOV.U32 R30, RZ, RZ, RZ ;  /* 0x000000ffff1e7224 */ /* 0x000fe400078e00ff */
[----:B------:R-:W-:Y:S02]  /*7400*/  IMAD.MOV.U32 R26, RZ, RZ, 0x0 ;  /* 0x00000000ff1a7424 */ /* 0x000fe400078e00ff */
[----:B------:R-:W-:Y:S01]  /*7410*/  IMAD.MOV.U32 R27, RZ, RZ, 0x3fd80000 ;  /* 0x3fd80000ff1b7424 */ /* 0x000fe200078e00ff */
[----:B------:R-:W0:Y:S02]  /*7420*/  MUFU.RSQ64H R31, R43 ;  /* 0x0000002b001f7308 */ /* 0x000e240000001c00 */
[----:B0-----:R-:W-:-:S08]  /*7430*/  DMUL R28, R30, R30 ;  /* 0x0000001e1e1c7228 */ /* 0x001fd00000000000 */
[----:B------:R-:W-:-:S08]  /*7440*/  DFMA R28, R42, -R28, 1 ;  /* 0x3ff000002a1c742b */ /* 0x000fd0000000081c */
[----:B------:R-:W-:Y:S02]  /*7450*/  DFMA R26, R28, R26, 0.5 ;  /* 0x3fe000001c1a742b */ /* 0x000fe4000000001a */
[----:B------:R-:W-:-:S08]  /*7460*/  DMUL R28, R30, R28 ;  /* 0x0000001c1e1c7228 */ /* 0x000fd00000000000 */
[----:B------:R-:W-:-:S08]  /*7470*/  DFMA R28, R26, R28, R30 ;  /* 0x0000001c1a1c722b */ /* 0x000fd0000000001e */
[----:B------:R-:W-:Y:S02]  /*7480*/  DMUL R26, R42, R28 ;  /* 0x0000001c2a1a7228 */ /* 0x000fe40000000000 */
[----:B------:R-:W-:-:S06]  /*7490*/  VIADD R29, R29, 0xfff00000 ;  /* 0xfff000001d1d7836 */ /* 0x000fcc0000000000 */
[----:B------:R-:W-:-:S08]  /*74a0*/  DFMA R30, R26, -R26, R42 ;  /* 0x8000001a1a1e722b */ /* 0x000fd0000000002a */
[----:B------:R-:W-:-:S10]  /*74b0*/  DFMA R28, R28, R30, R26 ;  /* 0x0000001e1c1c722b */ /* 0x000fd4000000001a */
[----:B------:R-:W-:Y:S01]  /*74c0*/  VIADD R29, R29, 0xfcb00000 ;  /* 0xfcb000001d1d7836 */ /* 0x000fe20000000000 */
[----:B------:R-:W-:Y:S06]  /*74d0*/  BRA `(.L_x_131) ;  /* 0x0000000000047947 */ /* 0x000fec0003800000 */
.L_x_132:
[----:B------:R-:W-:-:S11]  /*74e0*/  DADD R28, R26, R26 ;  /* 0x000000001a1c7229 */ /* 0x000fd6000000001a */
.L_x_131:
[----:B------:R-:W-:Y:S05]  /*74f0*/  BSYNC.RECONVERGENT B4 ;  /* 0x0000000000047941 */ /* 0x000fea0003800200 */
.L_x_129:
[----:B------:R-:W-:Y:S02]  /*7500*/  IMAD.MOV.U32 R41, RZ, RZ, 0x0 ;  /* 0x00000000ff297424 */ /* 0x000fe400078e00ff */
[----:B------:R-:W-:Y:S02]  /*7510*/  IMAD.MOV.U32 R26, RZ, RZ, R28 ;  /* 0x000000ffff1a7224 */ /* 0x000fe400078e001c */
[----:B------:R-:W-:Y:S01]  /*7520*/  IMAD.MOV.U32 R27, RZ, RZ, R29 ;  /* 0x000000ffff1b7224 */ /* 0x000fe200078e001d */
[----:B------:R-:W-:Y:S06]  /*7530*/  RET.REL.NODEC R40 `(_ZN36_GLOBAL__N__da906feb_4_k_cu_901dc2ec32guga_triplet_build_gm_dfs_kernelEPKiPKsPKliiiiS3_PKaS1_iiiPKdiS9_iS9_S9_PKfSB_iPdSC_) ;  /* 0xffffff8828b07950 */ /* 0x000fec0003c3ffff */
.L_x_133:
[----:B------:R-:W-:-:S00]  /*7540*/  BRA `(.L_x_133) ;  /* 0xfffffffc00fc7947 */ /* 0x000fc0000383ffff */
[----:B------:R-:W-:-:S00]  /*7550*/  NOP ;  /* 0x0000000000007918 */ /* 0x000fc00000000000 */
        /* <DEDUP_REMOVED lines=10> */
.L_x_655:


//--------------------- .text._ZN36_GLOBAL__N__da906feb_4_k_cu_901dc2ec38guga_triplet_build_gm_epq_table_kernelEPKsPKaPKiiiPKlS5_S5_PKdiS9_iS9_S9_PKfSB_iPdSC_ --------------------------
	.section	.text._ZN36_GLOBAL__N__da906feb_4_k_cu_901dc2ec38guga_triplet_build_gm_epq_table_kernelEPKsPKaPKiiiPKlS5_S5_PKdiS9_iS9_S9_PKfSB_iPdSC_,"ax",@progbits
	.align	128
.text._ZN36_GLOBAL__N__da906feb_4_k_cu_901dc2ec38guga_triplet_build_gm_epq_table_kernelEPKsPKaPKiiiPKlS5_S5_PKdiS9_iS9_S9_PKfSB_iPdSC_:
        .type           _ZN36_GLOBAL__N__da906feb_4_k_cu_901dc2ec38guga_triplet_build_gm_epq_table_kernelEPKsPKaPKiiiPKlS5_S5_PKdiS9_iS9_S9_PKfSB_iPdSC_,@function
        .size           _ZN36_GLOBAL__N__da906feb_4_k_cu_901dc2ec38guga_triplet_build_gm_epq_table_kernelEPKsPKaPKiiiPKlS5_S5_PKdiS9_iS9_S9_PKfSB_iPdSC_,(.L_x_658 - _ZN36_GLOBAL__N__da906feb_4_k_cu_901dc2ec38guga_triplet_build_gm_epq_table_kernelEPKsPKaPKiiiPKlS5_S5_PKdiS9_iS9_S9_PKfSB_iPdSC_)
        .other          _ZN36_GLOBAL__N__da906feb_4_k_cu_901dc2ec38guga_triplet_build_gm_epq_table_kernelEPKsPKaPKiiiPKlS5_S5_PKdiS9_iS9_S9_PKfSB_iPdSC_,@"STO_CUDA_ENTRY STV_DEFAULT"
_ZN36_GLOBAL__N__da906feb_4_k_cu_901dc2ec38guga_triplet_build_gm_epq_table_kernelEPKsPKaPKiiiPKlS5_S5_PKdiS9_iS9_S9_PKfSB_iPdSC_:
[----:B------:R-:W-:Y:S08]  /*0000*/  LDC R1, c[0x0][0x37c] ;  /* 0x0000df00ff017b82 */ /* 0x000ff00000000800 */
[----:B------:R-:W0:Y:S01]  /*0010*/  S2UR UR10, SR_CTAID.X ;  /* 0x00000000000a79c3 */ /* 0x000e220000002500 */
[----:B------:R-:W0:Y:S02]  /*0020*/  LDCU UR4, c[0x0][0x398] ;  /* 0x00007300ff0477ac */ /* 0x000e240008000800 */
[----:B0-----:R-:W-:-:S06]  /*0030*/  UISETP.GE.AND UP0, UPT, UR10, UR4, UPT ;  /* 0x000000040a00728c */ /* 0x001fcc000bf06270 */
[----:B------:R-:W-:-:S13]  /*0040*/  PLOP3.LUT P0, PT, PT, PT, UP0, 0x80, 0x8 ;  /* 0x000000000008781c */ /* 0x000fda0003f0f008 */
[----:B------:R-:W-:Y:S05]  /*0050*/  @P0 EXIT ;  /* 0x000000000000094d */ /* 0x000fea0003800000 */
[----:B------:R-:W0:Y:S01]  /*0060*/  LDCU.64 UR4, c[0x0][0x3a0] ;  /* 0x00007400ff0477ac */ /* 0x000e220008000a00 */
[----:B------:R-:W1:Y:S01]  /*0070*/  LDCU.64 UR18, c[0x0][0x358] ;  /* 0x00006b00ff1277ac */ /* 0x000e620008000a00 */
[----:B0-----:R-:W-:-:S06]  /*0080*/  UIMAD.WIDE.U32 UR4, UR10, 0x8, UR4 ;  /* 0x000000080a0478a5 */ /* 0x001fcc000f8e0004 */
[----:B------:R-:W-:Y:S02]  /*0090*/  IMAD.U32 R4, RZ, RZ, UR4 ;  /* 0x00000004ff047e24 */ /* 0x000fe4000f8e00ff */
[----:B------:R-:W-:-:S05]  /*00a0*/  IMAD.U32 R5, RZ, RZ, UR5 ;  /* 0x00000005ff057e24 */ /* 0x000fca000f8e00ff */
[----:B-1----:R-:W2:Y:S04]  /*00b0*/  LDG.E.64.CONSTANT R2, desc[UR18][R4.64] ;  /* 0x0000001204027981 */ /* 0x002ea8000c1e9b00 */
[----:B------:R-:W3:Y:S01]  /*00c0*/  LDG.E.64.CONSTANT R16, desc[UR18][R4.64+0x8] ;  /* 0x0000081204107981 */ /* 0x000ee2000c1e9b00 */
[----:B------:R-:W2:Y:S02]  /*00d0*/  S2R R7, SR_TID.X ;  /* 0x0000000000077919 */ /* 0x000ea40000002100 */
[----:B--2---:R-:W-:-:S05]  /*00e0*/  IADD3 R6, P0, PT, R2, R7, RZ ;  /* 0x0000000702067210 */ /* 0x004fca0007f1e0ff */
[----:B------:R-:W-:Y:S01]  /*00f0*/  IMAD.X R3, RZ, RZ, R3, P0 ;  /* 0x000000ffff037224 */ /* 0x000fe200000e0603 */
[----:B---3--:R-:W-:-:S04]  /*0100*/  ISETP.GE.U32.AND P0, PT, R6, R16, PT ;  /* 0x000000100600720c */ /* 0x008fc80003f06070 */
[----:B------:R-:W-:-:S13]  /*0110*/  ISETP.GE.AND.EX P0, PT, R3, R17, PT, P0 ;  /* 0x000000110300720c */ /* 0x000fda0003f06300 */
[----:B------:R-:W-:Y:S05]  /*0120*/  @P0 EXIT ;  /* 0x000000000000094d */ /* 0x000fea0003800000 */
[----:B------:R-:W0:Y:S01]  /*0130*/  LDCU UR7, c[0x0][0x39c] ;  /* 0x00007380ff0777ac */ /* 0x000e220008000800 */
[----:B------:R-:W-:Y:S01]  /*0140*/  BSSY.RECONVERGENT B1, `(.L_x_134) ;  /* 0x00005d3000017945 */ /* 0x000fe20003800200 */
[----:B------:R-:W-:Y:S01]  /*0150*/  IMAD.MOV.U32 R5, RZ, RZ, R3 ;  /* 0x000000ffff057224 */ /* 0x000fe200078e0003 */
[----:B------:R-:W1:Y:S01]  /*0160*/  LDCU.64 UR12, c[0x0][0x390] ;  /* 0x00007200ff0c77ac */ /* 0x000e620008000a00 */
[----:B------:R-:W2:Y:S01]  /*0170*/  LDCU UR16, c[0x0][0x3d0] ;  /* 0x00007a00ff1077ac */ /* 0x000ea20008000800 */
[----:B------:R-:W3:Y:S01]  /*0180*/  LDCU.64 UR8, c[0x0][0x388] ;  /* 0x00007100ff0877ac */ /* 0x000ee20008000a00 */
[----:B------:R-:W4:Y:S01]  /*0190*/  LDCU UR14, c[0x0][0x3f8] ;  /* 0x00007f00ff0e77ac */ /* 0x000f220008000800 */
[----:B------:R-:W5:Y:S01]  /*01a0*/  LDCU UR15, c[0x0][0x3c0] ;  /* 0x00007800ff0f77ac */ /* 0x000f620008000800 */
[----:B0-----:R-:W-:Y:S02]  /*01b0*/  UIADD3 UR17, UPT, UPT, UR7, 0x1, URZ ;  /* 0x0000000107117890 */ /* 0x001fe4000fffe0ff */
[----:B------:R-:W-:-:S02]  /*01c0*/  USHF.R.S32.HI UR21, URZ, 0x1f, UR7 ;  /* 0x0000001fff157899 */ /* 0x000fc40008011407 */
[----:B------:R-:W-:Y:S02]  /*01d0*/  USHF.R.S32.HI UR20, URZ, 0x1f, UR17 ;  /* 0x0000001fff147899 */ /* 0x000fe40008011411 */
[----:B------:R-:W-:Y:S02]  /*01e0*/  UIMAD.WIDE.U32 UR4, UR17, UR10, URZ ;  /* 0x0000000a110472a5 */ /* 0x000fe4000f8e00ff */
[----:B------:R-:W-:Y:S02]  /*01f0*/  UIMAD UR11, UR20, UR10, URZ ;  /* 0x0000000a140b72a4 */ /* 0x000fe4000f8e02ff */
[----:B-1----:R-:W-:Y:S02]  /*0200*/  ULEA UR6, UP0, UR4, UR12, 0x2 ;  /* 0x0000000c04067291 */ /* 0x002fe4000f8010ff */
[----:B------:R-:W-:Y:S02]  /*0210*/  UIADD3 UR11, UPT, UPT, UR5, UR11, URZ ;  /* 0x0000000b050b7290 */ /* 0x000fe4000fffe0ff */
[----:B--2---:R-:W-:-:S02]  /*0220*/  USHF.R.S32.HI UR22, URZ, 0x1f, UR16 ;  /* 0x0000001fff167899 */ /* 0x004fc40008011410 */
[----:B------:R-:W-:Y:S02]  /*0230*/  ULEA.HI.X UR11, UR4, UR13, UR11, 0x2, UP0 ;  /* 0x0000000d040b7291 */ /* 0x000fe400080f140b */
[----:B---3--:R-:W-:Y:S02]  /*0240*/  UIMAD.WIDE.U32 UR4, UR10, UR7, UR8 ;  /* 0x000000070a0472a5 */ /* 0x008fe4000f8e0008 */
[----:B----4-:R-:W-:Y:S02]  /*0250*/  UIADD3 UR7, UPT, UPT, UR14, 0x1, URZ ;  /* 0x000000010e077890 */ /* 0x010fe4000fffe0ff */
[----:B-----5:R-:W-:Y:S02]  /*0260*/  USHF.R.S32.HI UR9, URZ, 0x1f, UR15 ;  /* 0x0000001fff097899 */ /* 0x020fe4000801140f */
[----:B------:R-:W-:Y:S02]  /*0270*/  UIMAD.WIDE.U32 UR14, UR10, UR16, URZ ;  /* 0x000000100a0e72a5 */ /* 0x000fe4000f8e00ff */
[----:B------:R-:W-:-:S02]  /*0280*/  UIMAD UR12, UR21, UR10, URZ ;  /* 0x0000000a150c72a4 */ /* 0x000fc4000f8e02ff */
[----:B------:R-:W-:Y:S02]  /*0290*/  UIMAD UR10, UR22, UR10, URZ ;  /* 0x0000000a160a72a4 */ /* 0x000fe4000f8e02ff */
[----:B------:R-:W-:Y:S02]  /*02a0*/  ULOP3.LUT UR13, UR16, 0x3, URZ, 0xc0, !UPT ;  /* 0x00000003100d7892 */ /* 0x000fe4000f8ec0ff */
[----:B------:R-:W-:Y:S02]  /*02b0*/  ULOP3.LUT UR8, UR16, 0x7ffffffc, URZ, 0xc0, !UPT ;  /* 0x7ffffffc10087892 */ /* 0x000fe4000f8ec0ff */
[----:B------:R-:W-:Y:S02]  /*02c0*/  UIADD3 UR12, UPT, UPT, UR5, UR12, URZ ;  /* 0x0000000c050c7290 */ /* 0x000fe4000fffe0ff */
[----:B------:R-:W-:-:S12]  /*02d0*/  UIADD3 UR10, UPT, UPT, UR15, UR10, URZ ;  /* 0x0000000a0f0a7290 */ /* 0x000fd8000fffe0ff */
.L_x_239:
[----:B0-----:R-:W0:Y:S01]  /*02e0*/  LDCU.64 UR24, c[0x0][0x3a8] ;  /* 0x00007500ff1877ac */ /* 0x001e220008000a00 */
[C---:B------:R-:W-:Y:S01]  /*02f0*/  IMAD.SHL.U32 R0, R6.reuse, 0x4, RZ ;  /* 0x0000000406007824 */ /* 0x040fe200078e00ff */
[----:B------:R-:W-:Y:S01]  /*0300*/  SHF.L.U64.HI R7, R6, 0x2, R5 ;  /* 0x0000000206077819 */ /* 0x000fe20000010205 */
[----:B-1----:R-:W1:Y:S03]  /*0310*/  LDCU UR16, c[0x0][0x398] ;  /* 0x00007300ff1077ac */ /* 0x002e660008000800 */
[----:B0-----:R-:W-:-:S04]  /*0320*/  IADD3 R2, P0, PT, R0, UR24, RZ ;  /* 0x0000001800027c10 */ /* 0x001fc8000ff1e0ff */
[----:B------:R-:W-:-:S05]  /*0330*/  IADD3.X R3, PT, PT, R7, UR25, RZ, P0, !PT ;  /* 0x0000001907037c10 */ /* 0x000fca00087fe4ff */
[----:B------:R-:W1:Y:S01]  /*0340*/  LDG.E.CONSTANT R4, desc[UR18][R2.64] ;  /* 0x0000001202047981 */ /* 0x000e62000c1e9900 */
[----:B------:R-:W-:Y:S01]  /*0350*/  BSSY.RECONVERGENT B0, `(.L_x_135) ;  /* 0x00005ab000007945 */ /* 0x000fe20003800200 */
[----:B-1----:R-:W-:-:S13]  /*0360*/  ISETP.GE.U32.AND P0, PT, R4, UR16, PT ;  /* 0x0000001004007c0c */ /* 0x002fda000bf06070 */
[----:B--234-:R-:W-:Y:S05]  /*0370*/  @P0 BRA `(.L_x_136) ;  /* 0x0000005800a00947 */ /* 0x01cfea0003800000 */
[----:B------:R-:W0:Y:S02]  /*0380*/  LDCU.64 UR24, c[0x0][0x3b0] ;  /* 0x00007600ff1877ac */ /* 0x000e240008000a00 */
[----:B0-----:R-:W-:-:S04]  /*0390*/  IADD3 R2, P0, PT, R0, UR24, RZ ;  /* 0x0000001800027c10 */ /* 0x001fc8000ff1e0ff */
[----:B------:R-:W-:Y:S02]  /*03a0*/  IADD3.X R3, PT, PT, R7, UR25, RZ, P0, !PT ;  /* 0x0000001907037c10 */ /* 0x000fe400087fe4ff */
[----:B------:R-:W0:Y:S03]  /*03b0*/  LDC R7, c[0x0][0x39c] ;  /* 0x0000e700ff077b82 */ /* 0x000e260000000800 */
[----:B------:R-:W2:Y:S01]  /*03c0*/  LDG.E.CONSTANT R12, desc[UR18][R2.64] ;  /* 0x00000012020c7981 */ /* 0x000ea2000c1e9900 */
[----:B0-----:R-:W-:-:S04]  /*03d0*/  IABS R11, R7 ;  /* 0x00000007000b7213 */ /* 0x001fc80000000000 */
[----:B------:R-:W0:Y:S08]  /*03e0*/  I2F.RP R0, R11 ;  /* 0x0000000b00007306 */ /* 0x000e300000209400 */
[----:B0-----:R-:W0:Y:S02]  /*03f0*/  MUFU.RCP R0, R0 ;  /* 0x0000000000007308 */ /* 0x001e240000001000 */
[----:B0-----:R-:W-:-:S06]  /*0400*/  VIADD R8, R0, 0xffffffe ;  /* 0x0ffffffe00087836 */ /* 0x001fcc0000000000 */
[----:B------:R0:W1:Y:S02]  /*0410*/  F2I.FTZ.U32.TRUNC.NTZ R9, R8 ;  /* 0x0000000800097305 */ /* 0x000064000021f000 */
[----:B0-----:R-:W-:Y:S02]  /*0420*/  IMAD.MOV.U32 R8, RZ, RZ, RZ ;  /* 0x000000ffff087224 */ /* 0x001fe400078e00ff */
[----:B-1----:R-:W-:-:S04]  /*0430*/  IMAD.MOV R10, RZ, RZ, -R9 ;  /* 0x000000ffff0a7224 */ /* 0x002fc800078e0a09 */
[----:B------:R-:W-:-:S04]  /*0440*/  IMAD R13, R10, R11, RZ ;  /* 0x0000000b0a0d7224 */ /* 0x000fc800078e02ff */
[----:B------:R-:W-:Y:S01]  /*0450*/  IMAD.HI.U32 R9, R9, R13, R8 ;  /* 0x0000000d09097227 */ /* 0x000fe200078e0008 */
[----:B--2---:R-:W-:-:S05]  /*0460*/  IABS R10, R12 ;  /* 0x0000000c000a7213 */ /* 0x004fca0000000000 */
        /* <DEDUP_REMOVED lines=15> */
[----:B------:R-:W-:-:S04]  /*0560*/  ISETP.NE.AND P0, PT, R2, R14, PT ;  /* 0x0000000e0200720c */ /* 0x000fc80003f05270 */
[----:B------:R-:W-:-:S04]  /*0570*/  ISETP.GE.U32.OR P0, PT, R14, R7, !P0 ;  /* 0x000000070e00720c */ /* 0x000fc80004706470 */
[----:B------:R-:W-:-:S13]  /*0580*/  ISETP.GE.U32.OR P0, PT, R2, R7, P0 ;  /* 0x000000070200720c */ /* 0x000fda0000706470 */
[----:B------:R-:W-:Y:S05]  /*0590*/  @P0 BRA `(.L_x_136) ;  /* 0x0000005800180947 */ /* 0x000fea0003800000 */
[----:B------:R-:W0:Y:S01]  /*05a0*/  LDCU.64 UR24, c[0x0][0x390] ;  /* 0x00007200ff1877ac */ /* 0x000e220008000a00 */
[----:B------:R-:W-:-:S04]  /*05b0*/  IMAD.WIDE.U32 R8, R4, UR17, RZ ;  /* 0x0000001104087c25 */ /* 0x000fc8000f8e00ff */
[----:B------:R-:W-:Y:S02]  /*05c0*/  IMAD R9, R4, UR20, R9 ;  /* 0x0000001404097c24 */ /* 0x000fe4000f8e0209 */
[----:B------:R-:W-:Y:S02]  /*05d0*/  IMAD.SHL.U32 R19, R7, 0x4, RZ ;  /* 0x0000000407137824 */ /* 0x000fe400078e00ff */
[----:B------:R-:W-:-:S03]  /*05e0*/  IMAD.U32 R0, RZ, RZ, UR21 ;  /* 0x00000015ff007e24 */ /* 0x000fc6000f8e00ff */
[----:B------:R-:W-:Y:S02]  /*05f0*/  IADD3 R20, P1, PT, R19, UR6, RZ ;  /* 0x0000000613147c10 */ /* 0x000fe4000ff3e0ff */
[----:B------:R-:W-:Y:S02]  /*0600*/  SHF.L.U64.HI R3, R7, 0x2, R0 ;  /* 0x0000000207037819 */ /* 0x000fe40000010200 */
[C---:B0-----:R-:W-:Y:S02]  /*0610*/  LEA R12, P0, R8.reuse, UR24, 0x2 ;  /* 0x00000018080c7c11 */ /* 0x041fe4000f8010ff */
[----:B------:R-:W-:Y:S02]  /*0620*/  IADD3.X R21, PT, PT, R3, UR11, RZ, P1, !PT ;  /* 0x0000000b03157c10 */ /* 0x000fe40008ffe4ff */
[----:B------:R-:W-:Y:S02]  /*0630*/  LEA.HI.X R13, R8, UR25, R9, 0x2, P0 ;  /* 0x00000019080d7c11 */ /* 0x000fe400080f1409 */
[----:B------:R-:W-:Y:S01]  /*0640*/  IADD3 R18, P0, PT, R19, R12, RZ ;  /* 0x0000000c13127210 */ /* 0x000fe20007f1e0ff */
[----:B------:R-:W2:Y:S01]  /*0650*/  LDG.E.CONSTANT R11, desc[UR18][R20.64] ;  /* 0x00000012140b7981 */ /* 0x000ea2000c1e9900 */
[----:B------:R-:W2:Y:S03]  /*0660*/  LDC.64 R8, c[0x0][0x380] ;  /* 0x0000e000ff087b82 */ /* 0x000ea60000000a00 */
[----:B------:R-:W-:-:S06]  /*0670*/  IMAD.X R19, R3, 0x1, R13, P0 ;  /* 0x0000000103137824 */ /* 0x000fcc00000e060d */
[----:B------:R-:W3:Y:S01]  /*0680*/  LDG.E.CONSTANT R19, desc[UR18][R18.64] ;  /* 0x0000001212137981 */ /* 0x000ee2000c1e9900 */
[----:B--2---:R-:W-:-:S06]  /*0690*/  IMAD.WIDE R10, R11, 0x2, R8 ;  /* 0x000000020b0a7825 */ /* 0x004fcc00078e0208 */
[----:B------:R-:W2:Y:S01]  /*06a0*/  LDG.E.U16.CONSTANT R11, desc[UR18][R10.64] ;  /* 0x000000120a0b7981 */ /* 0x000ea2000c1e9500 */
[----:B---3--:R-:W-:-:S05]  /*06b0*/  IMAD.WIDE R8, R19, 0x2, R8 ;  /* 0x0000000213087825 */ /* 0x008fca00078e0208 */
        /* <DEDUP_REMOVED lines=8> */
[----:B------:R-:W-:-:S03]  /*0740*/  VIADD R10, R18, 0x2 ;  /* 0x00000002120a7836 */ /* 0x000fc60000000000 */
[----:B------:R-:W-:Y:S01]  /*0750*/  IABS R9, R8 ;  /* 0x0000000800097213 */ /* 0x000fe20000000000 */
[----:B------:R-:W-:Y:S01]  /*0760*/  IMAD.IADD R8, R18, 0x1, R3 ;  /* 0x0000000112087824 */ /* 0x000fe200078e0203 */
[----:B------:R-:W-:-:S03]  /*0770*/  ISETP.GE.AND P0, PT, R10, R3, PT ;  /* 0x000000030a00720c */ /* 0x000fc60003f06270 */
[----:B------:R-:W-:Y:S01]  /*0780*/  IMAD.MOV.U32 R10, RZ, RZ, R9 ;  /* 0x000000ffff0a7224 */ /* 0x000fe200078e0009 */
[----:B------:R-:W-:-:S04]  /*0790*/  LOP3.LUT R8, R8, 0x1, RZ, 0xc0, !PT ;  /* 0x0000000108087812 */ /* 0x000fc800078ec0ff */
[----:B------:R-:W-:-:S04]  /*07a0*/  ISETP.GT.OR P0, PT, R10, R3, !P0 ;  /* 0x000000030a00720c */ /* 0x000fc80004704670 */
[----:B------:R-:W-:-:S13]  /*07b0*/  ISETP.EQ.U32.OR P0, PT, R8, 0x1, P0 ;  /* 0x000000010800780c */ /* 0x000fda0000702470 */
[----:B------:R-:W-:Y:S05]  /*07c0*/  @P0 BRA `(.L_x_136) ;  /* 0x00000054008c0947 */ /* 0x000fea0003800000 */
[----:B------:R-:W0:Y:S01]  /*07d0*/  LDCU.64 UR24, c[0x0][0x388] ;  /* 0x00007100ff1877ac */ /* 0x000e220008000a00 */
[----:B------:R-:W-:Y:S02]  /*07e0*/  SHF.R.S32.HI R3, RZ, 0x1f, R2 ;  /* 0x0000001fff037819 */ /* 0x000fe40000011402 */
[----:B------:R-:W-:Y:S02]  /*07f0*/  IADD3 R18, P0, PT, R2, UR4, RZ ;  /* 0x0000000402127c10 */ /* 0x000fe4000ff1e0ff */
[----:B------:R-:W-:Y:S02]  /*0800*/  SHF.R.S32.HI R15, RZ, 0x1f, R14 ;  /* 0x0000001fff0f7819 */ /* 0x000fe4000001140e */
[----:B------:R-:W-:-:S05]  /*0810*/  IADD3.X R19, PT, PT, R3, UR12, RZ, P0, !PT ;  /* 0x0000000c03137c10 */ /* 0x000fca00087fe4ff */
[----:B------:R-:W2:Y:S01]  /*0820*/  LDG.E.U8.CONSTANT R18, desc[UR18][R18.64] ;  /* 0x0000001212127981 */ /* 0x000ea2000c1e9100 */
[----:B0-----:R-:W-:-:S04]  /*0830*/  IMAD.WIDE.U32 R10, R4, R7, UR24 ;  /* 0x00000018040a7e25 */ /* 0x001fc8000f8e0007 */
[----:B------:R-:W-:Y:S01]  /*0840*/  IMAD R8, R4, UR21, R11 ;  /* 0x0000001504087c24 */ /* 0x000fe2000f8e020b */
[-C--:B------:R-:W-:Y:S02]  /*0850*/  IADD3 R24, P0, PT, R2, R10.reuse, RZ ;  /* 0x0000000a02187210 */ /* 0x080fe40007f1e0ff */
[----:B------:R-:W-:-:S03]  /*0860*/  IADD3 R26, P1, PT, R14, R10, RZ ;  /* 0x0000000a0e1a7210 */ /* 0x000fc60007f3e0ff */
[--C-:B------:R-:W-:Y:S01]  /*0870*/  IMAD.X R25, R3, 0x1, R8.reuse, P0 ;  /* 0x0000000103197824 */ /* 0x100fe200000e0608 */
[----:B------:R-:W-:Y:S01]  /*0880*/  IADD3 R20, P0, PT, R14, UR4, RZ ;  /* 0x000000040e147c10 */ /* 0x000fe2000ff1e0ff */
[----:B------:R-:W-:-:S03]  /*0890*/  IMAD.X R27, R15, 0x1, R8, P1 ;  /* 0x000000010f1b7824 */ /* 0x000fc600008e0608 */
[----:B------:R-:W3:Y:S01]  /*08a0*/  LDG.E.U8.CONSTANT R22, desc[UR18][R24.64] ;  /* 0x0000001218167981 */ /* 0x000ee2000c1e9100 */
[----:B------:R-:W-:-:S03]  /*08b0*/  IADD3.X R21, PT, PT, R15, UR12, RZ, P0, !PT ;  /* 0x0000000c0f157c10 */ /* 0x000fc600087fe4ff */
[----:B------:R-:W4:Y:S04]  /*08c0*/  LDG.E.U8.CONSTANT R26, desc[UR18][R26.64] ;  /* 0x000000121a1a7981 */ /* 0x000f28000c1e9100 */
[----:B------:R-:W5:Y:S01]  /*08d0*/  LDG.E.U8.CONSTANT R23, desc[UR18][R20.64] ;  /* 0x0000001214177981 */ /* 0x000f62000c1e9100 */
[----:B--2---:R-:W-:Y:S02]  /*08e0*/  ISETP.NE.AND P1, PT, R18, RZ, PT ;  /* 0x000000ff1200720c */ /* 0x004fe40003f25270 */
[C---:B---3--:R-:W-:Y:S02]  /*08f0*/  ISETP.NE.AND P0, PT, R22.reuse, 0x3, PT ;  /* 0x000000031600780c */ /* 0x048fe40003f05270 */
[----:B------:R-:W-:Y:S02]  /*0900*/  ISETP.NE.AND P2, PT, R22, 0x3, PT ;  /* 0x000000031600780c */ /* 0x000fe40003f45270 */
[----:B------:R-:W-:-:S02]  /*0910*/  ISETP.EQ.OR P0, PT, R18, 0x3, P0 ;  /* 0x000000031200780c */ /* 0x000fc40000702670 */
[----:B------:R-:W-:Y:S02]  /*0920*/  SEL R9, RZ, 0xffffffff, P2 ;  /* 0xffffffffff097807 */ /* 0x000fe40001000000 */
[C---:B----4-:R-:W-:Y:S02]  /*0930*/  ISETP.NE.AND P3, PT, R26.reuse, RZ, PT ;  /* 0x000000ff1a00720c */ /* 0x050fe40003f65270 */
[----:B-----5:R-:W-:Y:S02]  /*0940*/  ISETP.NE.AND P2, PT, R23, 0x3, PT ;  /* 0x000000031700780c */ /* 0x020fe40003f45270 */
[----:B------:R-:W-:Y:S02]  /*0950*/  @P1 SEL R9, RZ, 0xffffffff, !P0 ;  /* 0xffffffffff091807 */ /* 0x000fe40004000000 */
[----:B------:R-:W-:Y:S02]  /*0960*/  ISETP.EQ.OR P0, PT, R26, 0x3, P2 ;  /* 0x000000031a00780c */ /* 0x000fe40001702670 */
[----:B------:R-:W-:-:S02]  /*0970*/  LOP3.LUT R9, R9, 0x1, RZ, 0xc0, !PT ;  /* 0x0000000109097812 */ /* 0x000fc400078ec0ff */
[----:B------:R-:W-:Y:S02]  /*0980*/  SEL R18, RZ, 0xffffffff, !P0 ;  /* 0xffffffffff127807 */ /* 0x000fe40004000000 */
[----:B------:R-:W-:Y:S02]  /*0990*/  ISETP.NE.AND P1, PT, R23, 0x3, PT ;  /* 0x000000031700780c */ /* 0x000fe40003f25270 */
[----:B------:R-:W-:Y:S02]  /*09a0*/  ISETP.NE.U32.AND P0, PT, R9, 0x1, PT ;  /* 0x000000010900780c */ /* 0x000fe40003f05070 */
[----:B------:R-:W-:Y:S02]  /*09b0*/  @!P3 SEL R18, RZ, 0xffffffff, P1 ;  /* 0xffffffffff12b807 */ /* 0x000fe40000800000 */
[----:B------:R-:W-:Y:S02]  /*09c0*/  ISETP.EQ.OR P0, PT, R22, RZ, !P0 ;  /* 0x000000ff1600720c */ /* 0x000fe40004702670 */
[----:B------:R-:W-:-:S02]  /*09d0*/  LOP3.LUT R18, R18, 0x1, RZ, 0xc0, !PT ;  /* 0x0000000112127812 */ /* 0x000fc400078ec0ff */
        /* <DEDUP_REMOVED lines=15> */
.L_x_143:
[C---:B------:R-:W-:Y:S02]  /*0ad0*/  IADD3 R18, P0, PT, R25.reuse, UR4, RZ ;  /* 0x0000000419127c10 */ /* 0x040fe4000ff1e0ff */
[----:B------:R-:W-:-:S03]  /*0ae0*/  IADD3 R20, P1, PT, R25, R10, RZ ;  /* 0x0000000a19147210 */ /* 0x000fc60007f3e0ff */
[----:B------:R-:W-:Y:S02]  /*0af0*/  IMAD.X R19, RZ, RZ, UR12, P0 ;  /* 0x0000000cff137e24 */ /* 0x000fe400080e06ff */
[----:B------:R-:W-:-:S03]  /*0b00*/  IMAD.X R21, RZ, RZ, R8, P1 ;  /* 0x000000ffff157224 */ /* 0x000fc600008e0608 */
[----:B------:R-:W2:Y:S04]  /*0b10*/  LDG.E.U8.CONSTANT R18, desc[UR18][R18.64] ;  /* 0x0000001212127981 */ /* 0x000ea8000c1e9100 */
[----:B------:R-:W3:Y:S01]  /*0b20*/  LDG.E.U8.CONSTANT R20, desc[UR18][R20.64] ;  /* 0x0000001214147981 */ /* 0x000ee2000c1e9100 */
[----:B------:R-:W-:Y:S01]  /*0b30*/  IMAD.MOV.U32 R28, RZ, RZ, 0x2 ;  /* 0x00000002ff1c7424 */ /* 0x000fe200078e00ff */
[----:B------:R-:W-:Y:S01]  /*0b40*/  BSSY.RELIABLE B3, `(.L_x_139) ;  /* 0x0000023000037945 */ /* 0x000fe20003800100 */
[C---:B--2---:R-:W-:Y:S02]  /*0b50*/  ISETP.NE.AND P1, PT, R18.reuse, 0x3, PT ;  /* 0x000000031200780c */ /* 0x044fe40003f25270 */
[----:B------:R-:W-:Y:S02]  /*0b60*/  ISETP.NE.AND P0, PT, R18, RZ, PT ;  /* 0x000000ff1200720c */ /* 0x000fe40003f05270 */
[----:B---3--:R-:W-:-:S02]  /*0b70*/  ISETP.NE.AND P4, PT, R20, 0x3, PT ;  /* 0x000000031400780c */ /* 0x008fc40003f85270 */
[----:B------:R-:W-:Y:S02]  /*0b80*/  SEL R27, R28, 0x1, !P1 ;  /* 0x000000011c1b7807 */ /* 0x000fe40004800000 */
[----:B------:R-:W-:Y:S02]  /*0b90*/  ISETP.NE.AND P3, PT, R20, RZ, PT ;  /* 0x000000ff1400720c */ /* 0x000fe40003f65270 */
[----:B------:R-:W-:Y:S02]  /*0ba0*/  SEL R28, R28, 0x1, !P4 ;  /* 0x000000011c1c7807 */ /* 0x000fe40006000000 */
        /* <DEDUP_REMOVED lines=19> */
.L_x_142:
        /* <DEDUP_REMOVED lines=8> */
.L_x_141:
[----:B------:R-:W-:-:S07]  /*0d60*/  VIADD R29, R29, 0x1 ;  /* 0x000000011d1d7836 */ /* 0x000fce0000000000 */
.L_x_140:
[----:B------:R-:W-:Y:S05]  /*0d70*/  BSYNC.RELIABLE B3 ;  /* 0x0000000000037941 */ /* 0x000fea0003800100 */
.L_x_139:
[----:B------:R-:W0:Y:S01]  /*0d80*/  LDCU UR16, c[0x0][0x39c] ;  /* 0x00007380ff1077ac */ /* 0x000e220008000800 */
[----:B------:R-:W-:Y:S02]  /*0d90*/  VIADD R25, R25, 0x1 ;  /* 0x0000000119197836 */ /* 0x000fe40000000000 */
[----:B------:R-:W-:Y:S02]  /*0da0*/  IMAD.MOV.U32 R7, RZ, RZ, R24 ;  /* 0x000000ffff077224 */ /* 0x000fe400078e0018 */
[----:B------:R-:W-:Y:S01]  /*0db0*/  IMAD.MOV.U32 R26, RZ, RZ, R9 ;  /* 0x000000ffff1a7224 */ /* 0x000fe200078e0009 */
[----:B0-----:R-:W-:-:S13]  /*0dc0*/  ISETP.NE.AND P0, PT, R25, UR16, PT ;  /* 0x0000001019007c0c */ /* 0x001fda000bf05270 */
[----:B------:R-:W-:Y:S05]  /*0dd0*/  @P0 BRA `(.L_x_143) ;  /* 0xfffffffc003c0947 */ /* 0x000fea000383ffff */
[----:B------:R-:W-:-:S13]  /*0de0*/  ISETP.EQ.AND P0, PT, R29, 0x2, PT ;  /* 0x000000021d00780c */ /* 0x000fda0003f02270 */
.L_x_138:
[CC--:B------:R-:W-:Y:S02]  /*0df0*/  VIMNMX R7, PT, PT, R2.reuse, R14.reuse, !PT ;  /* 0x0000000e02077248 */ /* 0x0c0fe40007fe0100 */
[----:B------:R-:W-:Y:S02]  /*0e00*/  VIMNMX R8, PT, PT, R2, R14, PT ;  /* 0x0000000e02087248 */ /* 0x000fe40003fe0100 */
[----:B------:R-:W-:-:S04]  /*0e10*/  ISETP.NE.AND P1, PT, R24, R7, PT ;  /* 0x000000071800720c */ /* 0x000fc80003f25270 */
[----:B------:R-:W-:-:S04]  /*0e20*/  ISETP.NE.OR P1, PT, R9, R8, P1 ;  /* 0x000000080900720c */ /* 0x000fc80000f25670 */
[----:B------:R-:W-:-:S13]  /*0e30*/  PLOP3.LUT P0, PT, P0, P1, PT, 0x8f, 0xf8 ;  /* 0x0000000000f8781c */ /* 0x000fda0000703177 */
[----:B------:R-:W-:Y:S05]  /*0e40*/  @P0 BREAK.RELIABLE B2 ;  /* 0x0000000000020942 */ /* 0x000fea0003800100 */
[----:B------:R-:W-:Y:S05]  /*0e50*/  @P0 BRA `(.L_x_136) ;  /* 0x0000004c00e80947 */ /* 0x000fea0003800000 */
[----:B------:R-:W-:Y:S05]  /*0e60*/  BSYNC.RELIABLE B2 ;  /* 0x0000000000027941 */ /* 0x000fea0003800100 */
.L_x_137:
[----:B------:R-:W-:Y:S01]  /*0e70*/  VIADD R28, R0, 0x1 ;  /* 0x00000001001c7836 */ /* 0x000fe20000000000 */
[----:B------:R-:W-:Y:S01]  /*0e80*/  BSSY.RECONVERGENT B3, `(.L_x_144) ;  /* 0x0000019000037945 */ /* 0x000fe20003800200 */
[----:B------:R-:W-:Y:S02]  /*0e90*/  IMAD.MOV.U32 R30, RZ, RZ, 0x0 ;  /* 0x00000000ff1e7424 */ /* 0x000fe400078e00ff */
[----:B------:R-:W-:Y:S02]  /*0ea0*/  IMAD.MOV.U32 R31, RZ, RZ, 0x3fd80000 ;  /* 0x3fd80000ff1f7424 */ /* 0x000fe400078e00ff */
[----:B------:R-:W0:Y:S08]  /*0eb0*/  I2F.F64.U16 R28, R28 ;  /* 0x0000001c001c7312 */ /* 0x000e300000101800 */
        /* <DEDUP_REMOVED lines=16> */
[----:B------:R-:W-:Y:S02]  /*0fc0*/  IMAD.MOV.U32 R19, RZ, RZ, R29 ;  /* 0x000000ffff137224 */ /* 0x000fe400078e001d */
[----:B------:R-:W-:-:S07]  /*0fd0*/  IMAD.MOV.U32 R7, RZ, RZ, R27 ;  /* 0x000000ffff077224 */ /* 0x000fce00078e001b */
[----:B------:R-:W-:Y:S05]  /*0fe0*/  CALL.REL.NOINC `($__internal_3_$__cuda_sm20_dsqrt_rn_f64_mediumpath_v1) ;  /* 0x0000005000e87944 */ /* 0x000fea0003c00000 */
[----:B------:R-:W-:Y:S02]  /*0ff0*/  IMAD.MOV.U32 R32, RZ, RZ, R0 ;  /* 0x000000ffff207224 */ /* 0x000fe400078e0000 */
[----:B------:R-:W-:-:S07]  /*1000*/  IMAD.MOV.U32 R33, RZ, RZ, R7 ;  /* 0x000000ffff217224 */ /* 0x000fce00078e0007 */
.L_x_145:
[----:B------:R-:W-:Y:S05]  /*1010*/  BSYNC.RECONVERGENT B3 ;  /* 0x0000000000037941 */ /* 0x000fea0003800200 */
.L_x_144:
[----:B------:R-:W-:Y:S01]  /*1020*/  VIADD R7, R9, 0x1 ;  /* 0x0000000109077836 */ /* 0x000fe20000000000 */
[----:B------:R-:W-:Y:S01]  /*1030*/  BSSY.RECONVERGENT B2, `(.L_x_146) ;  /* 0x00000e4000027945 */ /* 0x000fe20003800200 */
[----:B------:R-:W-:-:S03]  /*1040*/  IMAD.MOV.U32 R0, RZ, RZ, RZ ;  /* 0x000000ffff007224 */ /* 0x000fc600078e00ff */
[----:B------:R-:W-:-:S13]  /*1050*/  ISETP.GE.AND P0, PT, R7, R24, PT ;  /* 0x000000180700720c */ /* 0x000fda0003f06270 */
[----:B------:R-:W-:Y:S05]  /*1060*/  @P0 BRA `(.L_x_147) ;  /* 0x0000000c00800947 */ /* 0x000fea0003800000 */
[----:B------:R-:W-:Y:S01]  /*1070*/  IADD3 R0, PT, PT, R24, -0x2, -R9 ;  /* 0xfffffffe18007810 */ /* 0x000fe20007ffe809 */
[----:B------:R-:W-:Y:S01]  /*1080*/  BSSY.RECONVERGENT B3, `(.L_x_148) ;  /* 0x000006d000037945 */ /* 0x000fe20003800200 */
[----:B------:R-:W-:Y:S02]  /*1090*/  LOP3.LUT R11, RZ, R9, RZ, 0x33, !PT ;  /* 0x00000009ff0b7212 */ /* 0x000fe400078e33ff */
[----:B------:R-:W-:Y:S01]  /*10a0*/  ISETP.GE.U32.AND P0, PT, R0, 0xf, PT ;  /* 0x0000000f0000780c */ /* 0x000fe20003f06070 */
[----:B------:R-:W-:Y:S02]  /*10b0*/  IMAD.MOV.U32 R0, RZ, RZ, RZ ;  /* 0x000000ffff007224 */ /* 0x000fe400078e00ff */
[----:B------:R-:W-:-:S10]  /*10c0*/  IMAD.IADD R24, R11, 0x1, R24 ;  /* 0x000000010b187824 */ /* 0x000fd400078e0218 */
[----:B------:R-:W-:Y:S05]  /*10d0*/  @!P0 BRA `(.L_x_149) ;  /* 0x00000004009c8947 */ /* 0x000fea0003800000 */
[----:B------:R-:W-:Y:S01]  /*10e0*/  LOP3.LUT R20, R24, 0xfffffff0, RZ, 0xc0, !PT ;  /* 0xfffffff018147812 */ /* 0x000fe200078ec0ff */
[----:B------:R-:W-:Y:S01]  /*10f0*/  BSSY.RECONVERGENT B4, `(.L_x_150) ;  /* 0x0000064000047945 */ /* 0x000fe20003800200 */
[----:B------:R-:W-:Y:S02]  /*1100*/  IMAD.MOV.U32 R0, RZ, RZ, RZ ;  /* 0x000000ffff007224 */ /* 0x000fe400078e00ff */
[----:B------:R-:W-:Y:S02]  /*1110*/  IMAD.MOV.U32 R8, RZ, RZ, R9 ;  /* 0x000000ffff087224 */ /* 0x000fe400078e0009 */
[----:B------:R-:W-:-:S07]  /*1120*/  IMAD.MOV R20, RZ, RZ, -R20 ;  /* 0x000000ffff147224 */ /* 0x000fce00078e0a14 */
.L_x_151:
        /* <DEDUP_REMOVED lines=10> */
[----:B--2---:R-:W-:-:S02]  /*11d0*/  ISETP.NE.AND P4, PT, R19, RZ, PT ;  /* 0x000000ff1300720c */ /* 0x004fc40003f85270 */
[----:B------:R-:W-:Y:S01]  /*11e0*/  ISETP.NE.AND P5, PT, R19, 0x3, PT ;  /* 0x000000031300780c */ /* 0x000fe20003fa5270 */
[----:B------:R-:W-:Y:S01]  /*11f0*/  IMAD.MOV.U32 R19, RZ, RZ, 0x2 ;  /* 0x00000002ff137424 */ /* 0x000fe200078e00ff */
[C---:B---3--:R-:W-:Y:S02]  /*1200*/  ISETP.NE.AND P6, PT, R18.reuse, 0x3, PT ;  /* 0x000000031200780c */ /* 0x048fe40003fc5270 */
[----:B------:R-:W-:Y:S02]  /*1210*/  ISETP.NE.AND P3, PT, R18, RZ, PT ;  /* 0x000000ff1200720c */ /* 0x000fe40003f65270 */
[C---:B------:R-:W-:Y:S01]  /*1220*/  SEL R27, R19.reuse, 0x1, !P5 ;  /* 0x00000001131b7807 */ /* 0x040fe20006800000 */
[----:B------:R-:W2:Y:S01]  /*1230*/  LDG.E.U8.CONSTANT R18, desc[UR18][R10.64+0x6] ;  /* 0x000006120a127981 */ /* 0x000ea2000c1e9100 */
[----:B------:R-:W-:Y:S02]  /*1240*/  SEL R28, R19, 0x1, !P6 ;  /* 0x00000001131c7807 */ /* 0x000fe40007000000 */
[----:B----4-:R-:W-:-:S02]  /*1250*/  ISETP.NE.AND P1, PT, R21, 0x3, PT ;  /* 0x000000031500780c */ /* 0x010fc40003f25270 */
[----:B-----5:R-:W-:Y:S02]  /*1260*/  ISETP.NE.AND P5, PT, R29, 0x3, PT ;  /* 0x000000031d00780c */ /* 0x020fe40003fa5270 */
[----:B------:R-:W-:Y:S02]  /*1270*/  SEL R27, R27, RZ, P4 ;  /* 0x000000ff1b1b7207 */ /* 0x000fe40002000000 */
[----:B------:R-:W-:Y:S02]  /*1280*/  ISETP.NE.AND P4, PT, R29, RZ, PT ;  /* 0x000000ff1d00720c */ /* 0x000fe40003f85270 */
[----:B------:R-:W-:Y:S02]  /*1290*/  SEL R28, R28, RZ, P3 ;  /* 0x000000ff1c1c7207 */ /* 0x000fe40001800000 */
[----:B------:R-:W-:Y:S02]  /*12a0*/  ISETP.NE.AND P0, PT, R21, RZ, PT ;  /* 0x000000ff1500720c */ /* 0x000fe40003f05270 */
[C---:B------:R-:W-:Y:S01]  /*12b0*/  SEL R29, R19.reuse, 0x1, !P1 ;  /* 0x00000001131d7807 */ /* 0x040fe20004800000 */
[----:B------:R-:W3:Y:S01]  /*12c0*/  LDG.E.U8.CONSTANT R21, desc[UR18][R10.64+0x7] ;  /* 0x000007120a157981 */ /* 0x000ee2000c1e9100 */
[----:B------:R-:W-:-:S02]  /*12d0*/  SEL R30, R19, 0x1, !P5 ;  /* 0x00000001131e7807 */ /* 0x000fc40006800000 */
[----:B------:R-:W-:Y:S02]  /*12e0*/  IADD3 R27, PT, PT, R28, R27, R0 ;  /* 0x0000001b1c1b7210 */ /* 0x000fe40007ffe000 */
[----:B------:R-:W-:Y:S02]  /*12f0*/  SEL R0, R29, RZ, P0 ;  /* 0x000000ff1d007207 */ /* 0x000fe40000000000 */
[----:B------:R-:W-:Y:S01]  /*1300*/  SEL R30, R30, RZ, P4 ;  /* 0x000000ff1e1e7207 */ /* 0x000fe20002000000 */
[----:B------:R-:W4:Y:S01]  /*1310*/  LDG.E.U8.CONSTANT R29, desc[UR18][R10.64+0xd] ;  /* 0x00000d120a1d7981 */ /* 0x000f22000c1e9100 */
[----:B------:R-:W-:Y:S02]  /*1320*/  ISETP.NE.AND P1, PT, R26, 0x3, PT ;  /* 0x000000031a00780c */ /* 0x000fe40003f25270 */
[----:B------:R-:W-:Y:S02]  /*1330*/  IADD3 R30, PT, PT, R30, R0, R27 ;  /* 0x000000001e1e7210 */ /* 0x000fe40007ffe01b */
[----:B------:R-:W5:Y:S01]  /*1340*/  LDG.E.U8.CONSTANT R0, desc[UR18][R10.64+0x9] ;  /* 0x000009120a007981 */ /* 0x000f62000c1e9100 */
[----:B------:R-:W-:-:S02]  /*1350*/  ISETP.NE.AND P4, PT, R25, 0x3, PT ;  /* 0x000000031900780c */ /* 0x000fc40003f85270 */
[----:B------:R-:W-:Y:S01]  /*1360*/  ISETP.NE.AND P3, PT, R25, RZ, PT ;  /* 0x000000ff1900720c */ /* 0x000fe20003f65270 */
[----:B------:R-:W4:Y:S01]  /*1370*/  LDG.E.U8.CONSTANT R27, desc[UR18][R10.64+0xa] ;  /* 0x00000a120a1b7981 */ /* 0x000f22000c1e9100 */
[----:B------:R-:W-:Y:S02]  /*1380*/  ISETP.NE.AND P0, PT, R26, RZ, PT ;  /* 0x000000ff1a00720c */ /* 0x000fe40003f05270 */
[C---:B------:R-:W-:Y:S01]  /*1390*/  SEL R25, R19.reuse, 0x1, !P1 ;  /* 0x0000000113197807 */ /* 0x040fe20004800000 */
[----:B------:R-:W4:Y:S01]  /*13a0*/  LDG.E.U8.CONSTANT R26, desc[UR18][R10.64+0xb] ;  /* 0x00000b120a1a7981 */ /* 0x000f22000c1e9100 */
[----:B------:R-:W-:Y:S02]  /*13b0*/  SEL R28, R19, 0x1, !P4 ;  /* 0x00000001131c7807 */ /* 0x000fe40006000000 */
[----:B------:R-:W-:Y:S02]  /*13c0*/  SEL R25, R25, RZ, P0 ;  /* 0x000000ff19197207 */ /* 0x000fe40000000000 */
[----:B------:R-:W-:-:S04]  /*13d0*/  SEL R28, R28, RZ, P3 ;  /* 0x000000ff1c1c7207 */ /* 0x000fc80001800000 */
[----:B------:R-:W-:Y:S02]  /*13e0*/  IADD3 R30, PT, PT, R28, R25, R30 ;  /* 0x000000191c1e7210 */ /* 0x000fe40007ffe01e */
[----:B------:R-:W4:Y:S04]  /*13f0*/  LDG.E.U8.CONSTANT R25, desc[UR18][R10.64+0xc] ;  /* 0x00000c120a197981 */ /* 0x000f28000c1e9100 */
[----:B------:R0:W4:Y:S01]  /*1400*/  LDG.E.U8.CONSTANT R28, desc[UR18][R10.64+0xe] ;  /* 0x00000e120a1c7981 */ /* 0x000122000c1e9100 */
[----:B------:R-:W-:Y:S02]  /*1410*/  VIADD R20, R20, 0x10 ;  /* 0x0000001014147836 */ /* 0x000fe40000000000 */
[----:B------:R-:W-:Y:S02]  /*1420*/  VIADD R8, R8, 0x10 ;  /* 0x0000001008087836 */ /* 0x000fe40000000000 */
[----:B------:R-:W-:Y:S01]  /*1430*/  VIADD R7, R7, 0x10 ;  /* 0x0000001007077836 */ /* 0x000fe20000000000 */
[----:B--2---:R-:W-:-:S02]  /*1440*/  ISETP.NE.AND P1, PT, R18, 0x3, PT ;  /* 0x000000031200780c */ /* 0x004fc40003f25270 */
[----:B------:R-:W-:Y:S02]  /*1450*/  ISETP.NE.AND P0, PT, R18, RZ, PT ;  /* 0x000000ff1200720c */ /* 0x000fe40003f05270 */
[----:B------:R-:W-:Y:S02]  /*1460*/  SEL R18, R19, 0x1, !P1 ;  /* 0x0000000113127807 */ /* 0x000fe40004800000 */
[C---:B---3--:R-:W-:Y:S02]  /*1470*/  ISETP.NE.AND P4, PT, R21.reuse, 0x3, PT ;  /* 0x000000031500780c */ /* 0x048fe40003f85270 */
[----:B------:R-:W-:Y:S02]  /*1480*/  ISETP.NE.AND P3, PT, R21, RZ, PT ;  /* 0x000000ff1500720c */ /* 0x000fe40003f65270 */
[----:B------:R-:W-:-:S04]  /*1490*/  SEL R35, R19, 0x1, !P4 ;  /* 0x0000000113237807 */ /* 0x000fc80006000000 */
[----:B------:R-:W-:Y:S02]  /*14a0*/  SEL R35, R35, RZ, P3 ;  /* 0x000000ff23237207 */ /* 0x000fe40001800000 */
[----:B------:R-:W-:Y:S02]  /*14b0*/  ISETP.NE.AND P3, PT, R34, 0x3, PT ;  /* 0x000000032200780c */ /* 0x000fe40003f65270 */
[C---:B-----5:R-:W-:Y:S02]  /*14c0*/  ISETP.NE.AND P5, PT, R0.reuse, 0x3, PT ;  /* 0x000000030000780c */ /* 0x060fe40003fa5270 */
[----:B------:R-:W-:Y:S02]  /*14d0*/  ISETP.NE.AND P1, PT, R0, RZ, PT ;  /* 0x000000ff0000720c */ /* 0x000fe40003f25270 */
[----:B------:R-:W-:Y:S02]  /*14e0*/  ISETP.NE.AND P4, PT, R34, RZ, PT ;  /* 0x000000ff2200720c */ /* 0x000fe40003f85270 */
[----:B------:R-:W-:-:S02]  /*14f0*/  SEL R0, R19, 0x1, !P3 ;  /* 0x0000000113007807 */ /* 0x000fc40005800000 */
[----:B0-----:R-:W-:Y:S02]  /*1500*/  SEL R10, R19, 0x1, !P5 ;  /* 0x00000001130a7807 */ /* 0x001fe40006800000 */
[----:B----4-:R-:W-:Y:S02]  /*1510*/  ISETP.NE.AND P5, PT, R26, 0x3, PT ;  /* 0x000000031a00780c */ /* 0x010fe40003fa5270 */
[----:B------:R-:W-:Y:S02]  /*1520*/  SEL R21, R18, RZ, P0 ;  /* 0x000000ff12157207 */ /* 0x000fe40000000000 */
[----:B------:R-:W-:Y:S02]  /*1530*/  SEL R0, R0, RZ, P4 ;  /* 0x000000ff00007207 */ /* 0x000fe40002000000 */
[----:B------:R-:W-:Y:S02]  /*1540*/  ISETP.NE.AND P3, PT, R27, 0x3, PT ;  /* 0x000000031b00780c */ /* 0x000fe40003f65270 */
[----:B------:R-:W-:-:S02]  /*1550*/  ISETP.NE.AND P4, PT, R26, RZ, PT ;  /* 0x000000ff1a00720c */ /* 0x000fc40003f85270 */
[----:B------:R-:W-:Y:S02]  /*1560*/  SEL R18, R19, 0x1, !P5 ;  /* 0x0000000113127807 */ /* 0x000fe40006800000 */
[----:B------:R-:W-:Y:S02]  /*1570*/  IADD3 R21, PT, PT, R35, R21, R30 ;  /* 0x0000001523157210 */ /* 0x000fe40007ffe01e */
[----:B------:R-:W-:Y:S02]  /*1580*/  ISETP.NE.AND P0, PT, R27, RZ, PT ;  /* 0x000000ff1b00720c */ /* 0x000fe40003f05270 */
[----:B------:R-:W-:Y:S02]  /*1590*/  SEL R10, R10, RZ, P1 ;  /* 0x000000ff0a0a7207 */ /* 0x000fe40000800000 */
[----:B------:R-:W-:Y:S02]  /*15a0*/  SEL R11, R19, 0x1, !P3 ;  /* 0x00000001130b7807 */ /* 0x000fe40005800000 */
[----:B------:R-:W-:-:S02]  /*15b0*/  SEL R18, R18, RZ, P4 ;  /* 0x000000ff12127207 */ /* 0x000fc40002000000 */
[----:B------:R-:W-:Y:S02]  /*15c0*/  ISETP.NE.AND P4, PT, R25, 0x3, PT ;  /* 0x000000031900780c */ /* 0x000fe40003f85270 */
[----:B------:R-:W-:Y:S02]  /*15d0*/  IADD3 R0, PT, PT, R10, R0, R21 ;  /* 0x000000000a007210 */ /* 0x000fe40007ffe015 */
[----:B------:R-:W-:Y:S02]  /*15e0*/  SEL R11, R11, RZ, P0 ;  /* 0x000000ff0b0b7207 */ /* 0x000fe40000000000 */
[----:B------:R-:W-:Y:S02]  /*15f0*/  ISETP.NE.AND P0, PT, R25, RZ, PT ;  /* 0x000000ff1900720c */ /* 0x000fe40003f05270 */
[----:B------:R-:W-:Y:S02]  /*1600*/  SEL R10, R19, 0x1, !P4 ;  /* 0x00000001130a7807 */ /* 0x000fe40006000000 */
[----:B------:R-:W-:-:S02]  /*1610*/  IADD3 R0, PT, PT, R18, R11, R0 ;  /* 0x0000000b12007210 */ /* 0x000fc40007ffe000 */
[----:B------:R-:W-:Y:S02]  /*1620*/  ISETP.NE.AND P5, PT, R29, 0x3, PT ;  /* 0x000000031d00780c */ /* 0x000fe40003fa5270 */
[----:B------:R-:W-:Y:S02]  /*1630*/  ISETP.NE.AND P4, PT, R28, 0x3, PT ;  /* 0x000000031c00780c */ /* 0x000fe40003f85270 */
[----:B------:R-:W-:Y:S02]  /*1640*/  SEL R11, R10, RZ, P0 ;  /* 0x000000ff0a0b7207 */ /* 0x000fe40000000000 */
[----:B------:R-:W-:Y:S02]  /*1650*/  ISETP.NE.AND P0, PT, R31, 0x3, PT ;  /* 0x000000031f00780c */ /* 0x000fe40003f05270 */
[C---:B------:R-:W-:Y:S02]  /*1660*/  SEL R18, R19.reuse, 0x1, !P5 ;  /* 0x0000000113127807 */ /* 0x040fe40006800000 */
[----:B------:R-:W-:-:S02]  /*1670*/  SEL R10, R19, 0x1, !P4 ;  /* 0x00000001130a7807 */ /* 0x000fc40006000000 */
[----:B------:R-:W-:Y:S02]  /*1680*/  SEL R19, R19, 0x1, !P0 ;  /* 0x0000000113137807 */ /* 0x000fe40004000000 */
[----:B------:R-:W-:Y:S02]  /*1690*/  ISETP.NE.AND P0, PT, R20, RZ, PT ;  /* 0x000000ff1400720c */ /* 0x000fe40003f05270 */
[----:B------:R-:W-:Y:S02]  /*16a0*/  ISETP.NE.AND P1, PT, R29, RZ, PT ;  /* 0x000000ff1d00720c */ /* 0x000fe40003f25270 */
[----:B------:R-:W-:Y:S02]  /*16b0*/  ISETP.NE.AND P3, PT, R28, RZ, PT ;  /* 0x000000ff1c00720c */ /* 0x000fe40003f65270 */
[----:B------:R-:W-:Y:S02]  /*16c0*/  SEL R18, R18, RZ, P1 ;  /* 0x000000ff12127207 */ /* 0x000fe40000800000 */
[----:B------:R-:W-:-:S02]  /*16d0*/  ISETP.NE.AND P5, PT, R31, RZ, PT ;  /* 0x000000ff1f00720c */ /* 0x000fc40003fa5270 */
[----:B------:R-:W-:Y:S02]  /*16e0*/  IADD3 R0, PT, PT, R18, R11, R0 ;  /* 0x0000000b12007210 */ /* 0x000fe40007ffe000 */
[----:B------:R-:W-:Y:S02]  /*16f0*/  SEL R11, R10, RZ, P3 ;  /* 0x000000ff0a0b7207 */ /* 0x000fe40001800000 */
[----:B------:R-:W-:-:S04]  /*1700*/  SEL R19, R19, RZ, P5 ;  /* 0x000000ff13137207 */ /* 0x000fc80002800000 */
[----:B------:R-:W-:Y:S01]  /*1710*/  IADD3 R0, PT, PT, R19, R11, R0 ;  /* 0x0000000b13007210 */ /* 0x000fe20007ffe000 */
[----:B------:R-:W-:Y:S06]  /*1720*/  @P0 BRA `(.L_x_151) ;  /* 0xfffffff800800947 */ /* 0x000fec000383ffff */
[----:B------:R-:W-:Y:S05]  /*1730*/  BSYNC.RECONVERGENT B4 ;  /* 0x0000000000047941 */ /* 0x000fea0003800200 */
.L_x_150:
[----:B------:R-:W-:-:S07]  /*1740*/  VIADD R7, R8, 0x1 ;  /* 0x0000000108077836 */ /* 0x000fce0000000000 */
.L_x_149:
[----:B------:R-:W-:Y:S05]  /*1750*/  BSYNC.RECONVERGENT B3 ;  /* 0x0000000000037941 */ /* 0x000fea0003800200 */
.L_x_148:
[----:B------:R-:W-:-:S13]  /*1760*/  LOP3.LUT P0, R8, R24, 0xf, RZ, 0xc0, !PT ;  /* 0x0000000f18087812 */ /* 0x000fda000780c0ff */
[----:B------:R-:W-:Y:S05]  /*1770*/  @!P0 BRA `(.L_x_147) ;  /* 0x0000000400bc8947 */ /* 0x000fea0003800000 */
[----:B------:R-:W-:Y:S01]  /*1780*/  ISETP.GE.U32.AND P1, PT, R8, 0x8, PT ;  /* 0x000000080800780c */ /* 0x000fe20003f26070 */
[----:B------:R-:W-:Y:S01]  /*1790*/  BSSY.RECONVERGENT B3, `(.L_x_152) ;  /* 0x0000033000037945 */ /* 0x000fe20003800200 */
[----:B------:R-:W-:-:S11]  /*17a0*/  LOP3.LUT P0, R27, R24, 0x7, RZ, 0xc0, !PT ;  /* 0x00000007181b7812 */ /* 0x000fd6000780c0ff */
        /* <DEDUP_REMOVED lines=17> */
[----:B------:R-:W-:Y:S02]  /*18c0*/  SEL R25, R20, 0x1, !P5 ;  /* 0x0000000114197807 */ /* 0x000fe40006800000 */
[----:B----4-:R-:W-:-:S02]  /*18d0*/  ISETP.NE.AND P5, PT, R26, RZ, PT ;  /* 0x000000ff1a00720c */ /* 0x010fc40003fa5270 */
[----:B------:R-:W-:Y:S02]  /*18e0*/  ISETP.NE.AND P6, PT, R26, 0x3, PT ;  /* 0x000000031a00780c */ /* 0x000fe40003fc5270 */
[----:B------:R-:W-:Y:S02]  /*18f0*/  SEL R26, R20, 0x1, !P4 ;  /* 0x00000001141a7807 */ /* 0x000fe40006000000 */
[C---:B-----5:R-:W-:Y:S02]  /*1900*/  ISETP.NE.AND P4, PT, R28.reuse, 0x3, PT ;  /* 0x000000031c00780c */ /* 0x060fe40003f85270 */
[----:B------:R-:W-:Y:S02]  /*1910*/  SEL R25, R25, RZ, P1 ;  /* 0x000000ff19197207 */ /* 0x000fe40000800000 */
[----:B------:R-:W-:Y:S02]  /*1920*/  ISETP.NE.AND P1, PT, R28, RZ, PT ;  /* 0x000000ff1c00720c */ /* 0x000fe40003f25270 */
[----:B0-----:R-:W-:-:S02]  /*1930*/  SEL R11, R20, 0x1, !P4 ;  /* 0x00000001140b7807 */ /* 0x001fc40006000000 */
[----:B------:R-:W-:Y:S02]  /*1940*/  SEL R26, R26, RZ, P3 ;  /* 0x000000ff1a1a7207 */ /* 0x000fe40001800000 */
[----:B------:R-:W-:Y:S02]  /*1950*/  SEL R10, R20, 0x1, !P6 ;  /* 0x00000001140a7807 */ /* 0x000fe40007000000 */
[----:B------:R-:W-:Y:S02]  /*1960*/  SEL R11, R11, RZ, P1 ;  /* 0x000000ff0b0b7207 */ /* 0x000fe40000800000 */
[----:B------:R-:W-:Y:S02]  /*1970*/  ISETP.NE.AND P1, PT, R8, 0x3, PT ;  /* 0x000000030800780c */ /* 0x000fe40003f25270 */
[----:B------:R-:W-:Y:S02]  /*1980*/  ISETP.NE.AND P6, PT, R19, 0x3, PT ;  /* 0x000000031300780c */ /* 0x000fe40003fc5270 */
[----:B------:R-:W-:-:S02]  /*1990*/  IADD3 R25, PT, PT, R26, R25, R0 ;  /* 0x000000191a197210 */ /* 0x000fc40007ffe000 */
[----:B------:R-:W-:Y:S02]  /*19a0*/  SEL R10, R10, RZ, P5 ;  /* 0x000000ff0a0a7207 */ /* 0x000fe40002800000 */
[----:B------:R-:W-:Y:S02]  /*19b0*/  ISETP.NE.AND P4, PT, R8, RZ, PT ;  /* 0x000000ff0800720c */ /* 0x000fe40003f85270 */
[----:B------:R-:W-:Y:S02]  /*19c0*/  ISETP.NE.AND P5, PT, R18, 0x3, PT ;  /* 0x000000031200780c */ /* 0x000fe40003fa5270 */
[----:B------:R-:W-:Y:S02]  /*19d0*/  SEL R0, R20, 0x1, !P1 ;  /* 0x0000000114007807 */ /* 0x000fe40004800000 */
[----:B------:R-:W-:Y:S02]  /*19e0*/  ISETP.NE.AND P3, PT, R19, RZ, PT ;  /* 0x000000ff1300720c */ /* 0x000fe40003f65270 */
[----:B------:R-:W-:-:S02]  /*19f0*/  ISETP.NE.AND P1, PT, R21, 0x3, PT ;  /* 0x000000031500780c */ /* 0x000fc40003f25270 */
[----:B------:R-:W-:Y:S02]  /*1a00*/  SEL R8, R20, 0x1, !P6 ;  /* 0x0000000114087807 */ /* 0x000fe40007000000 */
[----:B------:R-:W-:Y:S02]  /*1a10*/  ISETP.NE.AND P6, PT, R18, RZ, PT ;  /* 0x000000ff1200720c */ /* 0x000fe40003fc5270 */
[----:B------:R-:W-:Y:S02]  /*1a20*/  IADD3 R10, PT, PT, R11, R10, R25 ;  /* 0x0000000a0b0a7210 */ /* 0x000fe40007ffe019 */
[C---:B------:R-:W-:Y:S02]  /*1a30*/  SEL R18, R20.reuse, 0x1, !P5 ;  /* 0x0000000114127807 */ /* 0x040fe40006800000 */
[----:B------:R-:W-:Y:S02]  /*1a40*/  ISETP.NE.AND P5, PT, R21, RZ, PT ;  /* 0x000000ff1500720c */ /* 0x000fe40003fa5270 */
[----:B------:R-:W-:-:S02]  /*1a50*/  SEL R20, R20, 0x1, !P1 ;  /* 0x0000000114147807 */ /* 0x000fc40004800000 */
[----:B------:R-:W-:Y:S02]  /*1a60*/  SEL R11, R0, RZ, P4 ;  /* 0x000000ff000b7207 */ /* 0x000fe40002000000 */
[----:B------:R-:W-:Y:S02]  /*1a70*/  SEL R8, R8, RZ, P3 ;  /* 0x000000ff08087207 */ /* 0x000fe40001800000 */
[----:B------:R-:W-:Y:S02]  /*1a80*/  SEL R19, R18, RZ, P6 ;  /* 0x000000ff12137207 */ /* 0x000fe40003000000 */
[----:B------:R-:W-:Y:S02]  /*1a90*/  SEL R20, R20, RZ, P5 ;  /* 0x000000ff14147207 */ /* 0x000fe40002800000 */
[----:B------:R-:W-:-:S04]  /*1aa0*/  IADD3 R8, PT, PT, R8, R11, R10 ;  /* 0x0000000b08087210 */ /* 0x000fc80007ffe00a */
[----:B------:R-:W-:-:S07]  /*1ab0*/  IADD3 R0, PT, PT, R20, R19, R8 ;  /* 0x0000001314007210 */ /* 0x000fce0007ffe008 */
.L_x_153:
[----:B------:R-:W-:Y:S05]  /*1ac0*/  BSYNC.RECONVERGENT B3 ;  /* 0x0000000000037941 */ /* 0x000fea0003800200 */
.L_x_152:
[----:B------:R-:W-:Y:S05]  /*1ad0*/  @!P0 BRA `(.L_x_147) ;  /* 0x0000000000e48947 */ /* 0x000fea0003800000 */
[----:B------:R-:W-:Y:S01]  /*1ae0*/  ISETP.GE.U32.AND P1, PT, R27, 0x4, PT ;  /* 0x000000041b00780c */ /* 0x000fe20003f26070 */
[----:B------:R-:W-:Y:S01]  /*1af0*/  BSSY.RECONVERGENT B3, `(.L_x_154) ;  /* 0x000001e000037945 */ /* 0x000fe20003800200 */
[----:B------:R-:W-:-:S04]  /*1b00*/  LOP3.LUT R24, R24, 0x3, RZ, 0xc0, !PT ;  /* 0x0000000318187812 */ /* 0x000fc800078ec0ff */
[----:B------:R-:W-:-:S07]  /*1b10*/  ISETP.NE.AND P0, PT, R24, RZ, PT ;  /* 0x000000ff1800720c */ /* 0x000fce0003f05270 */
[----:B------:R-:W-:Y:S06]  /*1b20*/  @!P1 BRA `(.L_x_155) ;  /* 0x0000000000689947 */ /* 0x000fec0003800000 */
        /* <DEDUP_REMOVED lines=13> */
[----:B------:R-:W-:Y:S02]  /*1c00*/  SEL R18, R8, 0x1, !P1 ;  /* 0x0000000108127807 */ /* 0x000fe40004800000 */
[----:B-----5:R-:W-:-:S02]  /*1c10*/  ISETP.NE.AND P1, PT, R21, 0x3, PT ;  /* 0x000000031500780c */ /* 0x020fc40003f25270 */
[C---:B------:R-:W-:Y:S02]  /*1c20*/  SEL R19, R8.reuse, 0x1, !P6 ;  /* 0x0000000108137807 */ /* 0x040fe40007000000 */
[----:B------:R-:W-:Y:S02]  /*1c30*/  SEL R10, R8, 0x1, !P5 ;  /* 0x00000001080a7807 */ /* 0x000fe40006800000 */
[----:B------:R-:W-:Y:S02]  /*1c40*/  ISETP.NE.AND P6, PT, R20, RZ, PT ;  /* 0x000000ff1400720c */ /* 0x000fe40003fc5270 */
[----:B------:R-:W-:Y:S02]  /*1c50*/  ISETP.NE.AND P5, PT, R21, RZ, PT ;  /* 0x000000ff1500720c */ /* 0x000fe40003fa5270 */
[----:B------:R-:W-:Y:S02]  /*1c60*/  SEL R8, R8, 0x1, !P1 ;  /* 0x0000000108087807 */ /* 0x000fe40004800000 */
[----:B------:R-:W-:-:S02]  /*1c70*/  SEL R11, R18, RZ, P4 ;  /* 0x000000ff120b7207 */ /* 0x000fc40002000000 */
[----:B------:R-:W-:Y:S02]  /*1c80*/  SEL R19, R19, RZ, P3 ;  /* 0x000000ff13137207 */ /* 0x000fe40001800000 */
[----:B------:R-:W-:Y:S02]  /*1c90*/  SEL R21, R10, RZ, P6 ;  /* 0x000000ff0a157207 */ /* 0x000fe40003000000 */
[----:B------:R-:W-:Y:S02]  /*1ca0*/  SEL R8, R8, RZ, P5 ;  /* 0x000000ff08087207 */ /* 0x000fe40002800000 */
[----:B------:R-:W-:-:S04]  /*1cb0*/  IADD3 R0, PT, PT, R19, R11, R0 ;  /* 0x0000000b13007210 */ /* 0x000fc80007ffe000 */
[----:B------:R-:W-:-:S07]  /*1cc0*/  IADD3 R0, PT, PT, R8, R21, R0 ;  /* 0x0000001508007210 */ /* 0x000fce0007ffe000 */
.L_x_155:
[----:B------:R-:W-:Y:S05]  /*1cd0*/  BSYNC.RECONVERGENT B3 ;  /* 0x0000000000037941 */ /* 0x000fea0003800200 */
.L_x_154:
[----:B------:R-:W-:Y:S05]  /*1ce0*/  @!P0 BRA `(.L_x_147) ;  /* 0x0000000000608947 */ /* 0x000fea0003800000 */
[----:B------:R-:W-:-:S04]  /*1cf0*/  IADD3 R10, P0, PT, R7, UR4, RZ ;  /* 0x00000004070a7c10 */ /* 0x000fc8000ff1e0ff */
[----:B------:R-:W-:-:S05]  /*1d00*/  LEA.HI.X.SX32 R11, R7, UR12, 0x1, P0 ;  /* 0x0000000c070b7c11 */ /* 0x000fca00080f0eff */
[----:B------:R-:W2:Y:S01]  /*1d10*/  LDG.E.U8.CONSTANT R7, desc[UR18][R10.64] ;  /* 0x000000120a077981 */ /* 0x000ea2000c1e9100 */
[----:B------:R-:W-:Y:S01]  /*1d20*/  IMAD.MOV.U32 R18, RZ, RZ, 0x2 ;  /* 0x00000002ff127424 */ /* 0x000fe200078e00ff */
[C---:B--2---:R-:W-:Y:S02]  /*1d30*/  ISETP.NE.AND P1, PT, R7.reuse, 0x3, PT ;  /* 0x000000030700780c */ /* 0x044fe40003f25270 */
[----:B------:R-:W-:Y:S02]  /*1d40*/  ISETP.NE.AND P0, PT, R7, RZ, PT ;  /* 0x000000ff0700720c */ /* 0x000fe40003f05270 */
[----:B------:R-:W-:Y:S02]  /*1d50*/  SEL R7, R18, 0x1, !P1 ;  /* 0x0000000112077807 */ /* 0x000fe40004800000 */
        /* <DEDUP_REMOVED lines=9> */
[----:B------:R-:W-:-:S04]  /*1df0*/  SEL R7, R18, 0x1, !P1 ;  /* 0x0000000112077807 */ /* 0x000fc80004800000 */
[----:B------:R-:W-:Y:S02]  /*1e00*/  SEL R7, R7, RZ, P0 ;  /* 0x000000ff07077207 */ /* 0x000fe40000000000 */
[----:B---3--:R-:W-:-:S03]  /*1e10*/  @P3 ISETP.NE.AND P4, PT, R8, 0x3, PT ;  /* 0x000000030800380c */ /* 0x008fc60003f85270 */
[----:B------:R-:W-:Y:S01]  /*1e20*/  IMAD.IADD R0, R0, 0x1, R7 ;  /* 0x0000000100007824 */ /* 0x000fe200078e0207 */
[----:B------:R-:W-:Y:S02]  /*1e30*/  @P3 ISETP.NE.AND P1, PT, R8, RZ, PT ;  /* 0x000000ff0800320c */ /* 0x000fe40003f25270 */
[----:B------:R-:W-:-:S04]  /*1e40*/  @P3 SEL R8, R18, 0x1, !P4 ;  /* 0x0000000112083807 */ /* 0x000fc80006000000 */
[----:B------:R-:W-:-:S05]  /*1e50*/  @P3 SEL R7, R8, RZ, P1 ;  /* 0x000000ff08073207 */ /* 0x000fca0000800000 */
[----:B------:R-:W-:-:S07]  /*1e60*/  @P3 IMAD.IADD R0, R0, 0x1, R7 ;  /* 0x0000000100003824 */ /* 0x000fce00078e0207 */
.L_x_147:
[----:B------:R-:W-:Y:S05]  /*1e70*/  BSYNC.RECONVERGENT B2 ;  /* 0x0000000000027941 */ /* 0x000fea0003800200 */
.L_x_146:
        /* <DEDUP_REMOVED lines=19> */
[----:B------:R-:W-:Y:S05]  /*1fb0*/  CALL.REL.NOINC `($__internal_2_$__cuda_sm20_div_rn_f64_full) ;  /* 0x0000003c00b87944 */ /* 0x000fea0003c00000 */
[----:B------:R-:W-:Y:S02]  /*1fc0*/  IMAD.MOV.U32 R10, RZ, RZ, R28 ;  /* 0x000000ffff0a7224 */ /* 0x000fe400078e001c */
[----:B------:R-:W-:-:S07]  /*1fd0*/  IMAD.MOV.U32 R11, RZ, RZ, R29 ;  /* 0x000000ffff0b7224 */ /* 0x000fce00078e001d */
.L_x_157:
[----:B------:R-:W-:Y:S05]  /*1fe0*/  BSYNC.RECONVERGENT B2 ;  /* 0x0000000000027941 */ /* 0x000fea0003800200 */
.L_x_156:
[----:B------:R-:W-:Y:S01]  /*1ff0*/  ISETP.NE.AND P0, PT, R23, 0x3, PT ;  /* 0x000000031700780c */ /* 0x000fe20003f05270 */
[----:B------:R-:W-:Y:S01]  /*2000*/  IMAD.MOV.U32 R7, RZ, RZ, -0x2 ;  /* 0xfffffffeff077424 */ /* 0x000fe200078e00ff */
[----:B------:R-:W-:Y:S01]  /*2010*/  ISETP.NE.AND P1, PT, R22, 0x3, PT ;  /* 0x000000031600780c */ /* 0x000fe20003f25270 */
[----:B------:R-:W-:Y:S01]  /*2020*/  DADD R18, -RZ, -R10 ;  /* 0x00000000ff127229 */ /* 0x000fe2000000090a */
[----:B------:R-:W-:Y:S02]  /*2030*/  SEL R8, RZ, 0xffffffff, P0 ;  /* 0xffffffffff087807 */ /* 0x000fe40000000000 */
[----:B------:R-:W-:-:S07]  /*2040*/  ISETP.GE.AND P3, PT, R9, 0x2, PT ;  /* 0x000000020900780c */ /* 0x000fce0003f66270 */
[----:B------:R-:W-:Y:S01]  /*2050*/  @P0 IMAD.MOV R7, RZ, RZ, -0x1 ;  /* 0xffffffffff070424 */ /* 0x000fe200078e02ff */
[----:B------:R-:W-:Y:S01]  /*2060*/  ISETP.GE.AND P0, PT, R2, R14, PT ;  /* 0x0000000e0200720c */ /* 0x000fe20003f06270 */
[----:B------:R-:W-:-:S05]  /*2070*/  @P1 IMAD.MOV R7, RZ, RZ, R8 ;  /* 0x000000ffff071224 */ /* 0x000fca00078e0208 */
[----:B------:R-:W-:-:S05]  /*2080*/  SEL R7, R7, RZ, !P0 ;  /* 0x000000ff07077207 */ /* 0x000fca0004000000 */
[----:B------:R-:W-:-:S05]  /*2090*/  IMAD.IADD R7, R7, 0x1, R0 ;  /* 0x0000000107077824 */ /* 0x000fca00078e0200 */
[----:B------:R-:W-:-:S04]  /*20a0*/  LOP3.LUT R7, R7, 0x1, RZ, 0xc0, !PT ;  /* 0x0000000107077812 */ /* 0x000fc800078ec0ff */
[----:B------:R-:W-:-:S04]  /*20b0*/  ISETP.NE.U32.AND P0, PT, R7, 0x1, PT ;  /* 0x000000010700780c */ /* 0x000fc80003f05070 */
[----:B------:R-:W-:Y:S02]  /*20c0*/  FSEL R22, R18, R10, !P0 ;  /* 0x0000000a12167208 */ /* 0x000fe40004000000 */
[----:B------:R-:W-:Y:S01]  /*20d0*/  FSEL R23, R19, R11, !P0 ;  /* 0x0000000b13177208 */ /* 0x000fe20004000000 */
[----:B------:R-:W-:Y:S06]  /*20e0*/  @!P3 BRA `(.L_x_158) ;  /* 0x00000000004cb947 */ /* 0x000fec0003800000 */
[----:B------:R-:W0:Y:S01]  /*20f0*/  LDC.64 R10, c[0x0][0x380] ;  /* 0x0000e000ff0a7b82 */ /* 0x000e220000000a00 */
[----:B------:R-:W-:-:S07]  /*2100*/  IMAD.MOV.U32 R7, RZ, RZ, 0x1 ;  /* 0x00000001ff077424 */ /* 0x000fce00078e00ff */
.L_x_159:
[----:B------:R-:W-:Y:S02]  /*2110*/  IMAD.U32 R18, RZ, RZ, UR6 ;  /* 0x00000006ff127e24 */ /* 0x000fe4000f8e00ff */
[----:B------:R-:W-:Y:S02]  /*2120*/  IMAD.U32 R19, RZ, RZ, UR11 ;  /* 0x0000000bff137e24 */ /* 0x000fe4000f8e00ff */
[----:B------:R-:W-:-:S04]  /*2130*/  IMAD.WIDE.U32 R24, R7, 0x4, R12 ;  /* 0x0000000407187825 */ /* 0x000fc800078e000c */
[----:B------:R-:W-:Y:S02]  /*2140*/  IMAD.WIDE.U32 R18, R7, 0x4, R18 ;  /* 0x0000000407127825 */ /* 0x000fe400078e0012 */
[----:B------:R-:W0:Y:S04]  /*2150*/  LDG.E.CONSTANT R25, desc[UR18][R24.64] ;  /* 0x0000001218197981 */ /* 0x000e28000c1e9900 */
[----:B------:R-:W2:Y:S01]  /*2160*/  LDG.E.CONSTANT R19, desc[UR18][R18.64] ;  /* 0x0000001212137981 */ /* 0x000ea2000c1e9900 */
[----:B0-----:R-:W-:-:S04]  /*2170*/  IMAD.WIDE R26, R25, 0x2, R10 ;  /* 0x00000002191a7825 */ /* 0x001fc800078e020a */
[----:B--2---:R-:W-:Y:S02]  /*2180*/  IMAD.WIDE R20, R19, 0x2, R10 ;  /* 0x0000000213147825 */ /* 0x004fe400078e020a */
        /* <DEDUP_REMOVED lines=9> */
.L_x_158:
[----:B------:R-:W-:-:S13]  /*2220*/  ISETP.GE.AND P0, PT, R2, R14, PT ;  /* 0x0000000e0200720c */ /* 0x000fda0003f06270 */
[----:B------:R-:W-:Y:S05]  /*2230*/  @P0 BRA `(.L_x_160) ;  /* 0x0000001400ec0947 */ /* 0x000fea0003800000 */
[C---:B------:R-:W-:Y:S01]  /*2240*/  IMAD.SHL.U32 R11, R2.reuse, 0x4, RZ ;  /* 0x00000004020b7824 */ /* 0x040fe200078e00ff */
[----:B------:R-:W-:Y:S01]  /*2250*/  SHF.L.U64.HI R7, R2, 0x2, R3 ;  /* 0x0000000202077819 */ /* 0x000fe20000010203 */
[----:B------:R-:W0:Y:S03]  /*2260*/  LDC.64 R8, c[0x0][0x380] ;  /* 0x0000e000ff087b82 */ /* 0x000e260000000a00 */
[C---:B------:R-:W-:Y:S02]  /*2270*/  IADD3 R10, P3, PT, R11.reuse, R12, RZ ;  /* 0x0000000c0b0a7210 */ /* 0x040fe40007f7e0ff */
[----:B------:R-:W-:-:S03]  /*2280*/  IADD3 R18, P0, PT, R11, UR6, RZ ;  /* 0x000000060b127c10 */ /* 0x000fc6000ff1e0ff */
[C---:B------:R-:W-:Y:S01]  /*2290*/  IMAD.X R11, R7.reuse, 0x1, R13, P3 ;  /* 0x00000001070b7824 */ /* 0x040fe200018e060d */
[----:B------:R-:W-:-:S04]  /*22a0*/  IADD3.X R19, PT, PT, R7, UR11, RZ, P0, !PT ;  /* 0x0000000b07137c10 */ /* 0x000fc800087fe4ff */
[----:B------:R-:W0:Y:S04]  /*22b0*/  LDG.E.CONSTANT R25, desc[UR18][R10.64] ;  /* 0x000000120a197981 */ /* 0x000e28000c1e9900 */
[----:B------:R-:W2:Y:S04]  /*22c0*/  LDG.E.CONSTANT R27, desc[UR18][R10.64+0x4] ;  /* 0x000004120a1b7981 */ /* 0x000ea8000c1e9900 */
[----:B------:R-:W3:Y:S04]  /*22d0*/  LDG.E.CONSTANT R21, desc[UR18][R18.64+0x4] ;  /* 0x0000041212157981 */ /* 0x000ee8000c1e9900 */
[----:B------:R-:W4:Y:S01]  /*22e0*/  LDG.E.CONSTANT R29, desc[UR18][R18.64] ;  /* 0x00000012121d7981 */ /* 0x000f22000c1e9900 */
[----:B0-----:R-:W-:-:S04]  /*22f0*/  IMAD.WIDE R24, R25, 0x2, R8 ;  /* 0x0000000219187825 */ /* 0x001fc800078e0208 */
[--C-:B--2---:R-:W-:Y:S02]  /*2300*/  IMAD.WIDE R26, R27, 0x2, R8.reuse ;  /* 0x000000021b1a7825 */ /* 0x104fe400078e0208 */
[----:B------:R0:W5:Y:S02]  /*2310*/  LDG.E.U16.CONSTANT R24, desc[UR18][R24.64] ;  /* 0x0000001218187981 */ /* 0x000164000c1e9500 */
[--C-:B---3--:R-:W-:Y:S02]  /*2320*/  IMAD.WIDE R20, R21, 0x2, R8.reuse ;  /* 0x0000000215147825 */ /* 0x108fe400078e0208 */
[----:B------:R0:W5:Y:S04]  /*2330*/  LDG.E.U16.CONSTANT R26, desc[UR18][R26.64] ;  /* 0x000000121a1a7981 */ /* 0x000168000c1e9500 */
[----:B------:R0:W5:Y:S01]  /*2340*/  LDG.E.U16.CONSTANT R0, desc[UR18][R20.64] ;  /* 0x0000001214007981 */ /* 0x000162000c1e9500 */
[----:B------:R-:W-:Y:S01]  /*2350*/  BSSY.RECONVERGENT B3, `(.L_x_161) ;  /* 0x0000054000037945 */ /* 0x000fe20003800200 */
[----:B----4-:R-:W-:Y:S01]  /*2360*/  IMAD.WIDE R28, R29, 0x2, R8 ;  /* 0x000000021d1c7825 */ /* 0x010fe200078e0208 */
[----:B------:R-:W-:-:S03]  /*2370*/  CS2R R10, SRZ ;  /* 0x00000000000a7805 */ /* 0x000fc6000001ff00 */
[----:B------:R-:W-:Y:S01]  /*2380*/  VIADD R9, R2, 0x1 ;  /* 0x0000000102097836 */ /* 0x000fe20000000000 */
[----:B------:R-:W-:Y:S06]  /*2390*/  @!P1 BRA `(.L_x_162) ;  /* 0x00000000008c9947 */ /* 0x000fec0003800000 */
[----:B------:R-:W2:Y:S01]  /*23a0*/  LDG.E.U16.CONSTANT R28, desc[UR18][R28.64] ;  /* 0x000000121c1c7981 */ /* 0x000ea2000c1e9500 */
[----:B-----5:R-:W-:Y:S02]  /*23b0*/  PRMT R7, R0, 0x9910, RZ ;  /* 0x0000991000077816 */ /* 0x020fe400000000ff */
[----:B--2---:R-:W-:-:S04]  /*23c0*/  PRMT R0, R28, 0x9910, RZ ;  /* 0x000099101c007816 */ /* 0x004fc800000000ff */
[----:B------:R-:W-:-:S13]  /*23d0*/  ISETP.NE.AND P0, PT, R7, R0, PT ;  /* 0x000000000700720c */ /* 0x000fda0003f05270 */
[----:B------:R-:W-:Y:S05]  /*23e0*/  @P0 BRA `(.L_x_163) ;  /* 0x0000000400280947 */ /* 0x000fea0003800000 */
[----:B------:R-:W1:Y:S01]  /*23f0*/  I2F.F64.S16 R28, R26 ;  /* 0x0000001a001c7312 */ /* 0x000e620000101c00 */
[----:B0-----:R-:W-:Y:S01]  /*2400*/  IMAD.MOV.U32 R20, RZ, RZ, 0x0 ;  /* 0x00000000ff147424 */ /* 0x001fe200078e00ff */
[----:B------:R-:W-:Y:S01]  /*2410*/  BSSY.RECONVERGENT B4, `(.L_x_164) ;  /* 0x0000018000047945 */ /* 0x000fe20003800200 */
[----:B------:R-:W-:Y:S01]  /*2420*/  IMAD.MOV.U32 R21, RZ, RZ, 0x3fd80000 ;  /* 0x3fd80000ff157424 */ /* 0x000fe200078e00ff */
[----:B-1----:R-:W-:-:S06]  /*2430*/  DADD R28, R28, 1 ;  /* 0x3ff000001c1c7429 */ /* 0x002fcc0000000000 */
        /* <DEDUP_REMOVED lines=21> */
.L_x_165:
[----:B------:R-:W-:Y:S05]  /*2590*/  BSYNC.RECONVERGENT B4 ;  /* 0x0000000000047941 */ /* 0x000fea0003800200 */
.L_x_164:
[----:B------:R-:W-:Y:S02]  /*25a0*/  IMAD.MOV.U32 R10, RZ, RZ, R26 ;  /* 0x000000ffff0a7224 */ /* 0x000fe400078e001a */
[----:B------:R-:W-:Y:S01]  /*25b0*/  IMAD.MOV.U32 R11, RZ, RZ, R27 ;  /* 0x000000ffff0b7224 */ /* 0x000fe200078e001b */
[----:B------:R-:W-:Y:S06]  /*25c0*/  BRA `(.L_x_163) ;  /* 0x0000000000b07947 */ /* 0x000fec0003800000 */
.L_x_162:
[----:B-----5:R-:W-:Y:S02]  /*25d0*/  PRMT R8, R24, 0x9910, RZ ;  /* 0x0000991018087816 */ /* 0x020fe400000000ff */
[----:B------:R-:W-:-:S04]  /*25e0*/  PRMT R7, R26, 0x9910, RZ ;  /* 0x000099101a077816 */ /* 0x000fc800000000ff */
[----:B------:R-:W-:-:S13]  /*25f0*/  ISETP.NE.AND P0, PT, R7, R8, PT ;  /* 0x000000080700720c */ /* 0x000fda0003f05270 */
[----:B------:R-:W-:Y:S05]  /*2600*/  @P0 BRA `(.L_x_163) ;  /* 0x0000000000a00947 */ /* 0x000fea0003800000 */
[----:B------:R-:W-:Y:S01]  /*2610*/  LOP3.LUT R7, RZ, R0, RZ, 0x33, !PT ;  /* 0x00000000ff077212 */ /* 0x000fe200078e33ff */
[----:B------:R-:W-:-:S03]  /*2620*/  IMAD.MOV.U32 R24, RZ, RZ, 0x3ff00000 ;  /* 0x3ff00000ff187424 */ /* 0x000fc600078e00ff */
[----:B------:R-:W-:-:S05]  /*2630*/  PRMT R7, R7, 0x9910, RZ ;  /* 0x0000991007077816 */ /* 0x000fca00000000ff */
[----:B------:R-:W-:-:S05]  /*2640*/  IMAD.IADD R7, R7, 0x1, R8 ;  /* 0x0000000107077824 */ /* 0x000fca00078e0208 */
[C---:B------:R-:W-:Y:S02]  /*2650*/  LOP3.LUT R8, R7.reuse, 0x1, RZ, 0xc0, !PT ;  /* 0x0000000107087812 */ /* 0x040fe400078ec0ff */
[----:B------:R-:W-:Y:S02]  /*2660*/  LOP3.LUT P1, RZ, R7, 0x2, RZ, 0xc0, !PT ;  /* 0x0000000207ff7812 */ /* 0x000fe4000782c0ff */
[----:B------:R-:W-:Y:S02]  /*2670*/  ISETP.NE.U32.AND P0, PT, R8, 0x1, PT ;  /* 0x000000010800780c */ /* 0x000fe40003f05070 */
[----:B------:R-:W-:-:S04]  /*2680*/  FSEL R24, R24, -1.875, !P1 ;  /* 0xbff0000018187808 */ /* 0x000fc80004800000 */
[----:B0-----:R-:W-:Y:S01]  /*2690*/  FSEL R25, R24, RZ, P0 ;  /* 0x000000ff18197208 */ /* 0x001fe20000000000 */
        /* <DEDUP_REMOVED lines=29> */
.L_x_167:
[----:B------:R-:W-:Y:S05]  /*2870*/  BSYNC.RECONVERGENT B4 ;  /* 0x0000000000047941 */ /* 0x000fea0003800200 */
.L_x_166:
[----:B------:R-:W-:-:S11]  /*2880*/  DMUL R10, R24, R30 ;  /* 0x0000001e180a7228 */ /* 0x000fd60000000000 */
.L_x_163:
[----:B------:R-:W-:Y:S05]  /*2890*/  BSYNC.RECONVERGENT B3 ;  /* 0x0000000000037941 */ /* 0x000fea0003800200 */
.L_x_161:
[----:B------:R-:W-:-:S08]  /*28a0*/  DMUL R22, R22, R10 ;  /* 0x0000000a16167228 */ /* 0x000fd00000000000 */
[----:B------:R-:W-:-:S14]  /*28b0*/  DSETP.NEU.AND P0, PT, R22, RZ, PT ;  /* 0x000000ff1600722a */ /* 0x000fdc0003f0d000 */
[----:B------:R-:W-:Y:S05]  /*28c0*/  @!P0 BRA `(.L_x_136) ;  /* 0x00000034004c8947 */ /* 0x000fea0003800000 */
[----:B------:R-:W-:-:S13]  /*28d0*/  ISETP.GE.AND P0, PT, R9, R14, PT ;  /* 0x0000000e0900720c */ /* 0x000fda0003f06270 */
[----:B------:R-:W-:Y:S05]  /*28e0*/  @P0 BRA `(.L_x_168) ;  /* 0x0000000400040947 */ /* 0x000fea0003800000 */
.L_x_171:
[----:B------:R-:W-:-:S04]  /*28f0*/  IADD3 R10, P0, PT, R9, UR4, RZ ;  /* 0x00000004090a7c10 */ /* 0x000fc8000ff1e0ff */
[----:B------:R-:W-:-:S05]  /*2900*/  LEA.HI.X.SX32 R11, R9, UR12, 0x1, P0 ;  /* 0x0000000c090b7c11 */ /* 0x000fca00080f0eff */
[----:B------:R-:W2:Y:S01]  /*2910*/  LDG.E.U8.CONSTANT R10, desc[UR18][R10.64] ;  /* 0x000000120a0a7981 */ /* 0x000ea2000c1e9100 */
[----:B------:R-:W-:Y:S01]  /*2920*/  BSSY.RELIABLE B2, `(.L_x_169) ;  /* 0x000003a000027945 */ /* 0x000fe20003800100 */
[----:B--2---:R-:W-:-:S04]  /*2930*/  ISETP.NE.AND P0, PT, R10, 0x3, PT ;  /* 0x000000030a00780c */ /* 0x004fc80003f05270 */
[----:B------:R-:W-:-:S13]  /*2940*/  ISETP.EQ.OR P0, PT, R10, RZ, !P0 ;  /* 0x000000ff0a00720c */ /* 0x000fda0004702670 */
[----:B------:R-:W-:Y:S05]  /*2950*/  @P0 BRA `(.L_x_170) ;  /* 0x0000000000d80947 */ /* 0x000fea0003800000 */
[----:B------:R-:W-:Y:S01]  /*2960*/  IMAD.U32 R10, RZ, RZ, UR6 ;  /* 0x00000006ff0a7e24 */ /* 0x000fe2000f8e00ff */
[----:B0-----:R-:W0:Y:S01]  /*2970*/  LDC.64 R20, c[0x0][0x380] ;  /* 0x0000e000ff147b82 */ /* 0x001e220000000a00 */
[----:B------:R-:W-:Y:S01]  /*2980*/  IMAD.U32 R11, RZ, RZ, UR11 ;  /* 0x0000000bff0b7e24 */ /* 0x000fe2000f8e00ff */
[----:B------:R-:W1:Y:S01]  /*2990*/  LDCU UR16, c[0x0][0x3f8] ;  /* 0x00007f00ff1077ac */ /* 0x000e620008000800 */
[----:B------:R-:W-:Y:S02]  /*29a0*/  IMAD.MOV.U32 R24, RZ, RZ, R12 ;  /* 0x000000ffff187224 */ /* 0x000fe400078e000c */
[----:B------:R-:W-:Y:S02]  /*29b0*/  IMAD.MOV.U32 R25, RZ, RZ, R13 ;  /* 0x000000ffff197224 */ /* 0x000fe400078e000d */
[----:B------:R-:W-:-:S04]  /*29c0*/  IMAD.WIDE R10, R9, 0x4, R10 ;  /* 0x00000004090a7825 */ /* 0x000fc800078e020a */
[----:B------:R-:W-:Y:S01]  /*29d0*/  IMAD.WIDE R24, R9, 0x4, R24 ;  /* 0x0000000409187825 */ /* 0x000fe200078e0218 */
[----:B------:R-:W0:Y:S04]  /*29e0*/  LDG.E.CONSTANT R19, desc[UR18][R10.64] ;  /* 0x000000120a137981 */ /* 0x000e28000c1e9900 */
[----:B------:R-:W2:Y:S04]  /*29f0*/  LDG.E.CONSTANT R27, desc[UR18][R24.64] ;  /* 0x00000012181b7981 */ /* 0x000ea8000c1e9900 */
[----:B------:R-:W3:Y:S04]  /*2a00*/  LDG.E.CONSTANT R29, desc[UR18][R24.64+0x4] ;  /* 0x00000412181d7981 */ /* 0x000ee8000c1e9900 */
[----:B------:R-:W4:Y:S01]  /*2a10*/  LDG.E.CONSTANT R7, desc[UR18][R10.64+0x4] ;  /* 0x000004120a077981 */ /* 0x000f22000c1e9900 */
[----:B0-----:R-:W-:-:S04]  /*2a20*/  IMAD.WIDE R18, R19, 0x2, R20 ;  /* 0x0000000213127825 */ /* 0x001fc800078e0214 */
[--C-:B--2---:R-:W-:Y:S02]  /*2a30*/  IMAD.WIDE R26, R27, 0x2, R20.reuse ;  /* 0x000000021b1a7825 */ /* 0x104fe400078e0214 */
[----:B------:R-:W2:Y:S02]  /*2a40*/  LDG.E.U16.CONSTANT R18, desc[UR18][R18.64] ;  /* 0x0000001212127981 */ /* 0x000ea4000c1e9500 */
[--C-:B---3--:R-:W-:Y:S02]  /*2a50*/  IMAD.WIDE R28, R29, 0x2, R20.reuse ;  /* 0x000000021d1c7825 */ /* 0x108fe400078e0214 */
[----:B------:R-:W3:Y:S02]  /*2a60*/  LDG.E.U16.CONSTANT R26, desc[UR18][R26.64] ;  /* 0x000000121a1a7981 */ /* 0x000ee4000c1e9500 */
[----:B----4-:R-:W-:Y:S02]  /*2a70*/  IMAD.WIDE R20, R7, 0x2, R20 ;  /* 0x0000000207147825 */ /* 0x010fe400078e0214 */
[----:B------:R-:W4:Y:S04]  /*2a80*/  LDG.E.U16.CONSTANT R28, desc[UR18][R28.64] ;  /* 0x000000121c1c7981 */ /* 0x000f28000c1e9500 */
[----:B------:R-:W5:Y:S01]  /*2a90*/  LDG.E.U16.CONSTANT R20, desc[UR18][R20.64] ;  /* 0x0000001214147981 */ /* 0x000f62000c1e9500 */
[----:B------:R-:W-:Y:S01]  /*2aa0*/  IMAD.MOV.U32 R11, RZ, RZ, 0x1 ;  /* 0x00000001ff0b7424 */ /* 0x000fe200078e00ff */
[----:B--2---:R-:W-:-:S02]  /*2ab0*/  PRMT R25, R18, 0x9910, RZ ;  /* 0x0000991012197816 */ /* 0x004fc400000000ff */
[----:B---3--:R-:W-:Y:S02]  /*2ac0*/  PRMT R24, R26, 0x9910, RZ ;  /* 0x000099101a187816 */ /* 0x008fe400000000ff */
[----:B----4-:R-:W-:Y:S02]  /*2ad0*/  PRMT R7, R28, 0x9910, RZ ;  /* 0x000099101c077816 */ /* 0x010fe400000000ff */
[----:B-----5:R-:W-:-:S03]  /*2ae0*/  PRMT R0, R20, 0x9910, RZ ;  /* 0x0000991014007816 */ /* 0x020fc600000000ff */
[----:B------:R-:W-:Y:S02]  /*2af0*/  IMAD.IADD R10, R7, 0x1, -R24 ;  /* 0x00000001070a7824 */ /* 0x000fe400078e0a18 */
[----:B------:R-:W-:-:S03]  /*2b00*/  IMAD.IADD R8, R0, 0x1, -R25 ;  /* 0x0000000100087824 */ /* 0x000fc600078e0a19 */
[----:B------:R-:W-:Y:S02]  /*2b10*/  ISETP.NE.AND P3, PT, R10, -0x1, PT ;  /* 0xffffffff0a00780c */ /* 0x000fe40003f65270 */
[C---:B------:R-:W-:Y:S02]  /*2b20*/  ISETP.NE.AND P0, PT, R8.reuse, -0x1, PT ;  /* 0xffffffff0800780c */ /* 0x040fe40003f05270 */
[----:B------:R-:W-:Y:S02]  /*2b30*/  ISETP.NE.AND P1, PT, R8, 0x1, PT ;  /* 0x000000010800780c */ /* 0x000fe40003f25270 */
[----:B------:R-:W-:Y:S02]  /*2b40*/  ISETP.NE.AND P4, PT, R10, 0x1, PT ;  /* 0x000000010a00780c */ /* 0x000fe40003f85270 */
[C---:B------:R-:W-:Y:S02]  /*2b50*/  SEL R10, R11.reuse, 0xffffffff, !P3 ;  /* 0xffffffff0b0a7807 */ /* 0x040fe40005800000 */
[----:B------:R-:W-:-:S02]  /*2b60*/  SEL R8, R11, 0xffffffff, !P0 ;  /* 0xffffffff0b087807 */ /* 0x000fc40004000000 */
[----:B------:R-:W-:Y:S02]  /*2b70*/  SEL R18, R10, RZ, P4 ;  /* 0x000000ff0a127207 */ /* 0x000fe40002000000 */
        /* <DEDUP_REMOVED lines=20> */
.L_x_170:
[----:B------:R-:W-:Y:S05]  /*2cc0*/  BSYNC.RELIABLE B2 ;  /* 0x0000000000027941 */ /* 0x000fea0003800100 */
.L_x_169:
[----:B------:R-:W-:-:S05]  /*2cd0*/  VIADD R9, R9, 0x1 ;  /* 0x0000000109097836 */ /* 0x000fca0000000000 */
[----:B------:R-:W-:-:S13]  /*2ce0*/  ISETP.GE.AND P0, PT, R9, R14, PT ;  /* 0x0000000e0900720c */ /* 0x000fda0003f06270 */
[----:B------:R-:W-:Y:S05]  /*2cf0*/  @!P0 BRA `(.L_x_171) ;  /* 0xfffffff800fc8947 */ /* 0x000fea000383ffff */
.L_x_168:
[C---:B0-----:R-:W-:Y:S01]  /*2d00*/  IMAD.SHL.U32 R25, R14.reuse, 0x4, RZ ;  /* 0x000000040e197824 */ /* 0x041fe200078e00ff */
        /* <DEDUP_REMOVED lines=18> */
[----:B------:R-:W-:Y:S01]  /*2e30*/  BSSY.RECONVERGENT B3, `(.L_x_172) ;  /* 0x0000071000037945 */ /* 0x000fe20003800200 */
[----:B------:R-:W-:Y:S01]  /*2e40*/  VIADD R9, R14, 0x1 ;  /* 0x000000010e097836 */ /* 0x000fe20000000000 */
        /* <DEDUP_REMOVED lines=28> */
[----:B------:R-:W-:Y:S01]  /*3010*/  CS2R R26, SRZ ;  /* 0x00000000001a7805 */ /* 0x000fe2000001ff00 */
[----:B------:R-:W-:Y:S01]  /*3020*/  IMAD.MOV.U32 R33, RZ, RZ, 0x3fd80000 ;  /* 0x3fd80000ff217424 */ /* 0x000fe200078e00ff */
[----:B------:R-:W-:Y:S01]  /*3030*/  BSSY.RECONVERGENT B4, `(.L_x_175) ;  /* 0x0000019000047945 */ /* 0x000fe20003800200 */
[----:B-1----:R-:W-:-:S06]  /*3040*/  DADD R30, R30, 1 ;  /* 0x3ff000001e1e7429 */ /* 0x002fcc0000000000 */
[----:B------:R-:W1:Y:S04]  /*3050*/  MUFU.RSQ64H R19, R31 ;  /* 0x0000001f00137308 */ /* 0x000e680000001c00 */
[----:B------:R-:W-:-:S06]  /*3060*/  VIADD R18, R31, 0xfcb00000 ;  /* 0xfcb000001f127836 */ /* 0x000fcc0000000000 */
[----:B-1----:R-:W-:-:S08]  /*3070*/  DMUL R20, R18, R18 ;  /* 0x0000001212147228 */ /* 0x002fd00000000000 */
[----:B------:R-:W-:-:S08]  /*3080*/  DFMA R20, R30, -R20, 1 ;  /* 0x3ff000001e14742b */ /* 0x000fd00000000814 */
[----:B------:R-:W-:Y:S02]  /*3090*/  DFMA R32, R20, R32, 0.5 ;  /* 0x3fe000001420742b */ /* 0x000fe40000000020 */
[----:B------:R-:W-:-:S08]  /*30a0*/  DMUL R20, R18, R20 ;  /* 0x0000001412147228 */ /* 0x000fd00000000000 */
[----:B------:R-:W-:-:S08]  /*30b0*/  DFMA R32, R32, R20, R18 ;  /* 0x000000142020722b */ /* 0x000fd00000000012 */
[----:B0-----:R-:W-:Y:S02]  /*30c0*/  DMUL R10, R30, R32 ;  /* 0x000000201e0a7228 */ /* 0x001fe40000000000 */
        /* <DEDUP_REMOVED lines=9> */
[----:B------:R-:W-:Y:S02]  /*3160*/  IMAD.MOV.U32 R28, RZ, RZ, R30 ;  /* 0x000000ffff1c7224 */ /* 0x000fe400078e001e */
[----:B------:R-:W-:Y:S02]  /*3170*/  IMAD.MOV.U32 R19, RZ, RZ, R31 ;  /* 0x000000ffff137224 */ /* 0x000fe400078e001f */
[----:B------:R-:W-:-:S07]  /*3180*/  IMAD.MOV.U32 R7, RZ, RZ, R29 ;  /* 0x000000ffff077224 */ /* 0x000fce00078e001d */
[----:B-1----:R-:W-:Y:S05]  /*3190*/  CALL.REL.NOINC `($__internal_3_$__cuda_sm20_dsqrt_rn_f64_mediumpath_v1) ;  /* 0x00000030007c7944 */ /* 0x002fea0003c00000 */
[----:B------:R-:W-:Y:S02]  /*31a0*/  IMAD.MOV.U32 R34, RZ, RZ, R0 ;  /* 0x000000ffff227224 */ /* 0x000fe400078e0000 */
[----:B------:R-:W-:-:S07]  /*31b0*/  IMAD.MOV.U32 R35, RZ, RZ, R7 ;  /* 0x000000ffff237224 */ /* 0x000fce00078e0007 */
.L_x_176:
[----:B------:R-:W-:Y:S05]  /*31c0*/  BSYNC.RECONVERGENT B4 ;  /* 0x0000000000047941 */ /* 0x000fea0003800200 */
.L_x_175:
[----:B------:R-:W-:-:S08]  /*31d0*/  DMUL R34, R24, R34 ;  /* 0x0000002218227228 */ /* 0x000fd00000000000 */
[----:B-1----:R-:W-:Y:S01]  /*31e0*/  DMUL R26, R34, R26 ;  /* 0x0000001a221a7228 */ /* 0x002fe20000000000 */
[----:B------:R-:W-:Y:S10]  /*31f0*/  BRA `(.L_x_174) ;  /* 0x0000000000d07947 */ /* 0x000ff40003800000 */
.L_x_173:
        /* <DEDUP_REMOVED lines=49> */
.L_x_178:
[----:B------:R-:W-:Y:S05]  /*3510*/  BSYNC.RECONVERGENT B4 ;  /* 0x0000000000047941 */ /* 0x000fea0003800200 */
.L_x_177:
[----:B------:R-:W-:-:S08]  /*3520*/  DMUL R34, R24, R34 ;  /* 0x0000002218227228 */ /* 0x000fd00000000000 */
[----:B-1----:R-:W-:-:S11]  /*3530*/  DMUL R26, R34, R26 ;  /* 0x0000001a221a7228 */ /* 0x002fd60000000000 */
.L_x_174:
[----:B------:R-:W-:Y:S05]  /*3540*/  BSYNC.RECONVERGENT B3 ;  /* 0x0000000000037941 */ /* 0x000fea0003800200 */
.L_x_172:
[----:B------:R-:W-:-:S08]  /*3550*/  DMUL R10, R26, R22 ;  /* 0x000000161a0a7228 */ /* 0x000fd00000000000 */
[----:B------:R-:W-:-:S14]  /*3560*/  DSETP.NEU.AND P0, PT, R10, RZ, PT ;  /* 0x000000ff0a00722a */ /* 0x000fdc0003f0d000 */
[----:B------:R-:W-:Y:S05]  /*3570*/  @!P0 BRA `(.L_x_136) ;  /* 0x0000002800208947 */ /* 0x000fea0003800000 */
[----:B------:R-:W0:Y:S02]  /*3580*/  LDCU UR16, c[0x0][0x39c] ;  /* 0x00007380ff1077ac */ /* 0x000e240008000800 */
[----:B0-----:R-:W-:-:S13]  /*3590*/  ISETP.GE.AND P0, PT, R9, UR16, PT ;  /* 0x0000001009007c0c */ /* 0x001fda000bf06270 */
[----:B------:R-:W-:Y:S05]  /*35a0*/  @P0 BRA `(.L_x_179) ;  /* 0x0000001800f80947 */ /* 0x000fea0003800000 */
.L_x_182:
        /* <DEDUP_REMOVED lines=8> */
[----:B------:R-:W0:Y:S01]  /*3630*/  LDC.64 R22, c[0x0][0x380] ;  /* 0x0000e000ff167b82 */ /* 0x000e220000000a00 */
        /* <DEDUP_REMOVED lines=53> */
.L_x_181:
[----:B------:R-:W-:Y:S05]  /*3990*/  BSYNC.RELIABLE B2 ;  /* 0x0000000000027941 */ /* 0x000fea0003800100 */
.L_x_180:
[----:B------:R-:W0:Y:S01]  /*39a0*/  LDCU UR16, c[0x0][0x39c] ;  /* 0x00007380ff1077ac */ /* 0x000e220008000800 */
[----:B------:R-:W-:-:S05]  /*39b0*/  VIADD R9, R9, 0x1 ;  /* 0x0000000109097836 */ /* 0x000fca0000000000 */
[----:B0-----:R-:W-:-:S13]  /*39c0*/  ISETP.NE.AND P0, PT, R9, UR16, PT ;  /* 0x0000001009007c0c */ /* 0x001fda000bf05270 */
[----:B------:R-:W-:Y:S05]  /*39d0*/  @!P0 BRA `(.L_x_179) ;  /* 0x0000001400ec8947 */ /* 0x000fea0003800000 */
[----:B------:R-:W-:Y:S05]  /*39e0*/  BRA `(.L_x_182) ;  /* 0xfffffff800f07947 */ /* 0x000fea000383ffff */
.L_x_160:
        /* <DEDUP_REMOVED lines=21> */
[----:B------:R-:W-:Y:S06]  /*3b40*/  @P2 BRA `(.L_x_184) ;  /* 0x00000000008c2947 */ /* 0x000fec0003800000 */
[----:B------:R-:W2:Y:S01]  /*3b50*/  LDG.E.U16.CONSTANT R20, desc[UR18][R20.64] ;  /* 0x0000001214147981 */ /* 0x000ea2000c1e9500 */
[----:B-----5:R-:W-:Y:S02]  /*3b60*/  PRMT R7, R0, 0x9910, RZ ;  /* 0x0000991000077816 */ /* 0x020fe400000000ff */
[----:B--2---:R-:W-:-:S04]  /*3b70*/  PRMT R0, R20, 0x9910, RZ ;  /* 0x0000991014007816 */ /* 0x004fc800000000ff */
[----:B------:R-:W-:-:S13]  /*3b80*/  ISETP.NE.AND P0, PT, R7, R0, PT ;  /* 0x000000000700720c */ /* 0x000fda0003f05270 */
[----:B------:R-:W-:Y:S05]  /*3b90*/  @P0 BRA `(.L_x_185) ;  /* 0x0000000400280947 */ /* 0x000fea0003800000 */
[----:B0-----:R-:W0:Y:S01]  /*3ba0*/  I2F.F64.S16 R28, R32 ;  /* 0x00000020001c7312 */ /* 0x001e220000101c00 */
        /* <DEDUP_REMOVED lines=25> */
.L_x_187:
[----:B------:R-:W-:Y:S05]  /*3d40*/  BSYNC.RECONVERGENT B4 ;  /* 0x0000000000047941 */ /* 0x000fea0003800200 */
.L_x_186:
[----:B------:R-:W-:Y:S02]  /*3d50*/  IMAD.MOV.U32 R10, RZ, RZ, R26 ;  /* 0x000000ffff0a7224 */ /* 0x000fe400078e001a */
[----:B------:R-:W-:Y:S01]  /*3d60*/  IMAD.MOV.U32 R11, RZ, RZ, R27 ;  /* 0x000000ffff0b7224 */ /* 0x000fe200078e001b */
[----:B------:R-:W-:Y:S06]  /*3d70*/  BRA `(.L_x_185) ;  /* 0x0000000000b07947 */ /* 0x000fec0003800000 */
.L_x_184:
        /* <DEDUP_REMOVED lines=42> */
.L_x_189:
[----:B------:R-:W-:Y:S05]  /*4020*/  BSYNC.RECONVERGENT B4 ;  /* 0x0000000000047941 */ /* 0x000fea0003800200 */
.L_x_188:
[----:B------:R-:W-:-:S11]  /*4030*/  DMUL R10, R24, R30 ;  /* 0x0000001e180a7228 */ /* 0x000fd60000000000 */
.L_x_185:
[----:B------:R-:W-:Y:S05]  /*4040*/  BSYNC.RECONVERGENT B3 ;  /* 0x0000000000037941 */ /* 0x000fea0003800200 */
.L_x_183:
[----:B------:R-:W-:-:S08]  /*4050*/  DMUL R22, R22, R10 ;  /* 0x0000000a16167228 */ /* 0x000fd00000000000 */
[----:B------:R-:W-:-:S14]  /*4060*/  DSETP.NEU.AND P0, PT, R22, RZ, PT ;  /* 0x000000ff1600722a */ /* 0x000fdc0003f0d000 */
[----:B------:R-:W-:Y:S05]  /*4070*/  @!P0 BRA `(.L_x_136) ;  /* 0x0000001c00608947 */ /* 0x000fea0003800000 */
[----:B------:R-:W-:-:S13]  /*4080*/  ISETP.GE.AND P0, PT, R9, R2, PT ;  /* 0x000000020900720c */ /* 0x000fda0003f06270 */
[----:B------:R-:W-:Y:S05]  /*4090*/  @P0 BRA `(.L_x_190) ;  /* 0x0000000400040947 */ /* 0x000fea0003800000 */
.L_x_193:
        /* <DEDUP_REMOVED lines=8> */
[----:B------:R-:W1:Y:S01]  /*4120*/  LDC.64 R20, c[0x0][0x380] ;  /* 0x0000e000ff147b82 */ /* 0x000e620000000a00 */
[----:B------:R-:W-:Y:S01]  /*4130*/  IMAD.U32 R11, RZ, RZ, UR11 ;  /* 0x0000000bff0b7e24 */ /* 0x000fe2000f8e00ff */
[----:B------:R-:W2:Y:S01]  /*4140*/  LDCU UR16, c[0x0][0x3f8] ;  /* 0x00007f00ff1077ac */ /* 0x000ea20008000800 */
[----:B0-----:R-:W-:Y:S02]  /*4150*/  IMAD.MOV.U32 R24, RZ, RZ, R12 ;  /* 0x000000ffff187224 */ /* 0x001fe400078e000c */
[----:B------:R-:W-:Y:S02]  /*4160*/  IMAD.MOV.U32 R25, RZ, RZ, R13 ;  /* 0x000000ffff197224 */ /* 0x000fe400078e000d */
[----:B------:R-:W-:-:S04]  /*4170*/  IMAD.WIDE R10, R9, 0x4, R10 ;  /* 0x00000004090a7825 */ /* 0x000fc800078e020a */
[----:B------:R-:W-:Y:S01]  /*4180*/  IMAD.WIDE R24, R9, 0x4, R24 ;  /* 0x0000000409187825 */ /* 0x000fe200078e0218 */
[----:B------:R-:W1:Y:S04]  /*4190*/  LDG.E.CONSTANT R19, desc[UR18][R10.64] ;  /* 0x000000120a137981 */ /* 0x000e68000c1e9900 */
[----:B------:R-:W3:Y:S04]  /*41a0*/  LDG.E.CONSTANT R27, desc[UR18][R24.64] ;  /* 0x00000012181b7981 */ /* 0x000ee8000c1e9900 */
[----:B------:R-:W4:Y:S04]  /*41b0*/  LDG.E.CONSTANT R29, desc[UR18][R24.64+0x4] ;  /* 0x00000412181d7981 */ /* 0x000f28000c1e9900 */
[----:B------:R-:W5:Y:S01]  /*41c0*/  LDG.E.CONSTANT R7, desc[UR18][R10.64+0x4] ;  /* 0x000004120a077981 */ /* 0x000f62000c1e9900 */
[----:B-1----:R-:W-:-:S04]  /*41d0*/  IMAD.WIDE R18, R19, 0x2, R20 ;  /* 0x0000000213127825 */ /* 0x002fc800078e0214 */
[--C-:B---3--:R-:W-:Y:S02]  /*41e0*/  IMAD.WIDE R26, R27, 0x2, R20.reuse ;  /* 0x000000021b1a7825 */ /* 0x108fe400078e0214 */
[----:B------:R-:W3:Y:S02]  /*41f0*/  LDG.E.U16.CONSTANT R18, desc[UR18][R18.64] ;  /* 0x0000001212127981 */ /* 0x000ee4000c1e9500 */
[--C-:B----4-:R-:W-:Y:S02]  /*4200*/  IMAD.WIDE R28, R29, 0x2, R20.reuse ;  /* 0x000000021d1c7825 */ /* 0x110fe400078e0214 */
[----:B------:R-:W4:Y:S02]  /*4210*/  LDG.E.U16.CONSTANT R26, desc[UR18][R26.64] ;  /* 0x000000121a1a7981 */ /* 0x000f24000c1e9500 */
[----:B-----5:R-:W-:Y:S02]  /*4220*/  IMAD.WIDE R20, R7, 0x2, R20 ;  /* 0x0000000207147825 */ /* 0x020fe400078e0214 */
[----:B------:R-:W5:Y:S04]  /*4230*/  LDG.E.U16.CONSTANT R28, desc[UR18][R28.64] ;  /* 0x000000121c1c7981 */ /* 0x000f68000c1e9500 */
[----:B------:R-:W2:Y:S01]  /*4240*/  LDG.E.U16.CONSTANT R20, desc[UR18][R20.64] ;  /* 0x0000001214147981 */ /* 0x000ea2000c1e9500 */
[----:B------:R-:W-:Y:S01]  /*4250*/  IMAD.MOV.U32 R11, RZ, RZ, 0x1 ;  /* 0x00000001ff0b7424 */ /* 0x000fe200078e00ff */
[----:B---3--:R-:W-:-:S02]  /*4260*/  PRMT R25, R18, 0x9910, RZ ;  /* 0x0000991012197816 */ /* 0x008fc400000000ff */
[----:B----4-:R-:W-:Y:S02]  /*4270*/  PRMT R24, R26, 0x9910, RZ ;  /* 0x000099101a187816 */ /* 0x010fe400000000ff */
[----:B-----5:R-:W-:Y:S02]  /*4280*/  PRMT R7, R28, 0x9910, RZ ;  /* 0x000099101c077816 */ /* 0x020fe400000000ff */
[----:B--2---:R-:W-:-:S03]  /*4290*/  PRMT R0, R20, 0x9910, RZ ;  /* 0x0000991014007816 */ /* 0x004fc600000000ff */
        /* <DEDUP_REMOVED lines=13> */
[----:B------:R-:W-:-:S04]  /*4370*/  ISETP.GT.U32.OR P0, PT, R0, UR16, !P0 ;  /* 0x0000001000007c0c */ /* 0x000fc8000c704470 */
        /* <DEDUP_REMOVED lines=15> */
.L_x_192:
[----:B------:R-:W-:Y:S05]  /*4470*/  BSYNC.RELIABLE B2 ;  /* 0x0000000000027941 */ /* 0x000fea0003800100 */
.L_x_191:
[----:B------:R-:W-:-:S05]  /*4480*/  VIADD R9, R9, 0x1 ;  /* 0x0000000109097836 */ /* 0x000fca0000000000 */
[----:B------:R-:W-:-:S13]  /*4490*/  ISETP.NE.AND P0, PT, R9, R2, PT ;  /* 0x000000020900720c */ /* 0x000fda0003f05270 */
[----:B------:R-:W-:Y:S05]  /*44a0*/  @P0 BRA `(.L_x_193) ;  /* 0xfffffff800fc0947 */ /* 0x000fea000383ffff */
.L_x_190:
        /* <DEDUP_REMOVED lines=76> */
.L_x_198:
[----:B------:R-:W-:Y:S05]  /*4970*/  BSYNC.RECONVERGENT B4 ;  /* 0x0000000000047941 */ /* 0x000fea0003800200 */
.L_x_197:
[----:B------:R-:W-:-:S08]  /*4980*/  DMUL R34, R24, R34 ;  /* 0x0000002218227228 */ /* 0x000fd00000000000 */
[----:B-1----:R-:W-:Y:S01]  /*4990*/  DMUL R26, R34, R26 ;  /* 0x0000001a221a7228 */ /* 0x002fe20000000000 */
[----:B------:R-:W-:Y:S10]  /*49a0*/  BRA `(.L_x_196) ;  /* 0x0000000000d07947 */ /* 0x000ff40003800000 */
.L_x_195:
        /* <DEDUP_REMOVED lines=49> */
.L_x_200:
[----:B------:R-:W-:Y:S05]  /*4cc0*/  BSYNC.RECONVERGENT B4 ;  /* 0x0000000000047941 */ /* 0x000fea0003800200 */
.L_x_199:
[----:B------:R-:W-:-:S08]  /*4cd0*/  DMUL R34, R24, R34 ;  /* 0x0000002218227228 */ /* 0x000fd00000000000 */
[----:B-1----:R-:W-:-:S11]  /*4ce0*/  DMUL R26, R34, R26 ;  /* 0x0000001a221a7228 */ /* 0x002fd60000000000 */
.L_x_196:
[----:B------:R-:W-:Y:S05]  /*4cf0*/  BSYNC.RECONVERGENT B3 ;  /* 0x0000000000037941 */ /* 0x000fea0003800200 */
.L_x_194:
[----:B------:R-:W-:-:S08]  /*4d00*/  DMUL R10, R26, R22 ;  /* 0x000000161a0a7228 */ /* 0x000fd00000000000 */
[----:B------:R-:W-:-:S14]  /*4d10*/  DSETP.NEU.AND P0, PT, R10, RZ, PT ;  /* 0x000000ff0a00722a */ /* 0x000fdc0003f0d000 */
[----:B------:R-:W-:Y:S05]  /*4d20*/  @!P0 BRA `(.L_x_136) ;  /* 0x0000001000348947 */ /* 0x000fea0003800000 */
[----:B------:R-:W0:Y:S02]  /*4d30*/  LDCU UR16, c[0x0][0x39c] ;  /* 0x00007380ff1077ac */ /* 0x000e240008000800 */
[----:B0-----:R-:W-:-:S13]  /*4d40*/  ISETP.GE.AND P0, PT, R9, UR16, PT ;  /* 0x0000001009007c0c */ /* 0x001fda000bf06270 */
[----:B------:R-:W-:Y:S05]  /*4d50*/  @P0 BRA `(.L_x_179) ;  /* 0x00000004000c0947 */ /* 0x000fea0003800000 */
.L_x_203:
        /* <DEDUP_REMOVED lines=62> */
.L_x_202:
[----:B------:R-:W-:Y:S05]  /*5140*/  BSYNC.RELIABLE B2 ;  /* 0x0000000000027941 */ /* 0x000fea0003800100 */
.L_x_201:
[----:B------:R-:W0:Y:S01]  /*5150*/  LDCU UR16, c[0x0][0x39c] ;  /* 0x00007380ff1077ac */ /* 0x000e220008000800 */
[----:B------:R-:W-:-:S05]  /*5160*/  VIADD R9, R9, 0x1 ;  /* 0x0000000109097836 */ /* 0x000fca0000000000 */
[----:B0-----:R-:W-:-:S13]  /*5170*/  ISETP.NE.AND P0, PT, R9, UR16, PT ;  /* 0x0000001009007c0c */ /* 0x001fda000bf05270 */
[----:B------:R-:W-:Y:S05]  /*5180*/  @P0 BRA `(.L_x_203) ;  /* 0xfffffff800f40947 */ /* 0x000fea000383ffff */
.L_x_179:
[----:B------:R-:W0:Y:S02]  /*5190*/  LDC R0, c[0x0][0x3c0] ;  /* 0x0000f000ff007b82 */ /* 0x000e240000000800 */
[----:B0-----:R-:W-:-:S13]  /*51a0*/  ISETP.GE.AND P0, PT, R0, 0x1, PT ;  /* 0x000000010000780c */ /* 0x001fda0003f06270 */
[----:B------:R-:W-:-:S14]  /*51b0*/  DSETP.EQ.OR P0, PT, R10, RZ, !P0 ;  /* 0x000000ff0a00722a */ /* 0x000fdc0004702400 */
[----:B------:R-:W-:Y:S05]  /*51c0*/  @P0 BRA `(.L_x_136) ;  /* 0x0000000c000c0947 */ /* 0x000fea0003800000 */
[----:B------:R-:W-:-:S07]  /*51d0*/  IMAD.MOV.U32 R33, RZ, RZ, RZ ;  /* 0x000000ffff217224 */ /* 0x000fce00078e00ff */
.L_x_238:
[----:B0-----:R-:W0:Y:S01]  /*51e0*/  LDCU UR16, c[0x0][0x39c] ;  /* 0x00007380ff1077ac */ /* 0x001e220008000800 */
[----:B-1----:R-:W1:Y:S01]  /*51f0*/  LDCU.64 UR26, c[0x0][0x3e0] ;  /* 0x00007c00ff1a77ac */ /* 0x002e620008000a00 */
[----:B--2---:R-:W2:Y:S01]  /*5200*/  LDCU.64 UR24, c[0x0][0x3d8] ;  /* 0x00007b00ff1877ac */ /* 0x004ea20008000a00 */
[----:B0--34-:R-:W-:-:S04]  /*5210*/  IMAD.WIDE.U32 R8, R33, UR16, R2 ;  /* 0x0000001021087c25 */ /* 0x019fc8000f8e0002 */
[----:B------:R-:W-:Y:S02]  /*5220*/  IMAD R0, R33, UR21, R9 ;  /* 0x0000001521007c24 */ /* 0x000fe4000f8e0209 */
[----:B------:R-:W-:-:S04]  /*5230*/  IMAD.WIDE.U32 R12, R8, UR16, R14 ;  /* 0x00000010080c7c25 */ /* 0x000fc8000f8e000e */
[----:B------:R-:W-:Y:S02]  /*5240*/  IMAD R7, R0, UR16, RZ ;  /* 0x0000001000077c24 */ /* 0x000fe4000f8e02ff */
[----:B------:R-:W-:Y:S01]  /*5250*/  IMAD.SHL.U32 R24, R12, 0x8, RZ ;  /* 0x000000080c187824 */ /* 0x000fe200078e00ff */
[----:B------:R-:W0:Y:S01]  /*5260*/  LDC R0, c[0x0][0x3d0] ;  /* 0x0000f400ff007b82 */ /* 0x000e220000000800 */
[----:B------:R-:W-:-:S03]  /*5270*/  IMAD R7, R8, UR21, R7 ;  /* 0x0000001508077c24 */ /* 0x000fc6000f8e0207 */
[C---:B-1----:R-:W-:Y:S01]  /*5280*/  IADD3 R26, P1, PT, R24.reuse, UR26, RZ ;  /* 0x0000001a181a7c10 */ /* 0x042fe2000ff3e0ff */
[----:B------:R-:W-:Y:S01]  /*5290*/  IMAD.IADD R7, R13, 0x1, R7 ;  /* 0x000000010d077824 */ /* 0x000fe200078e0207 */
[----:B--2---:R-:W-:-:S04]  /*52a0*/  IADD3 R24, P0, PT, R24, UR24, RZ ;  /* 0x0000001818187c10 */ /* 0x004fc8000ff1e0ff */
[----:B------:R-:W-:-:S04]  /*52b0*/  SHF.L.U64.HI R12, R12, 0x3, R7 ;  /* 0x000000030c0c7819 */ /* 0x000fc80000010207 */
[C---:B------:R-:W-:Y:S02]  /*52c0*/  IADD3.X R27, PT, PT, R12.reuse, UR27, RZ, P1, !PT ;  /* 0x0000001b0c1b7c10 */ /* 0x040fe40008ffe4ff */
[----:B------:R-:W-:-:S04]  /*52d0*/  IADD3.X R25, PT, PT, R12, UR25, RZ, P0, !PT ;  /* 0x000000190c197c10 */ /* 0x000fc800087fe4ff */
[----:B------:R-:W2:Y:S04]  /*52e0*/  LDG.E.64.CONSTANT R26, desc[UR18][R26.64] ;  /* 0x000000121a1a7981 */ /* 0x000ea8000c1e9b00 */
[----:B------:R-:W3:Y:S01]  /*52f0*/  LDG.E.64.CONSTANT R24, desc[UR18][R24.64] ;  /* 0x0000001218187981 */ /* 0x000ee2000c1e9b00 */
[----:B------:R-:W-:Y:S01]  /*5300*/  BSSY.RECONVERGENT B4, `(.L_x_204) ;  /* 0x00000ac000047945 */ /* 0x000fe20003800200 */
[----:B--2---:R-:W-:-:S06]  /*5310*/  DSETP.NEU.AND P1, PT, R26, RZ, PT ;  /* 0x000000ff1a00722a */ /* 0x004fcc0003f2d000 */
[----:B---3--:R-:W-:-:S06]  /*5320*/  DSETP.EQ.AND P0, PT, R24, RZ, !P1 ;  /* 0x000000ff1800722a */ /* 0x008fcc0004f02000 */
[----:B0-----:R-:W-:-:S13]  /*5330*/  ISETP.LT.OR P0, PT, R0, 0x1, P0 ;  /* 0x000000010000780c */ /* 0x001fda0000701670 */
[----:B------:R-:W-:Y:S05]  /*5340*/  @P0 BRA `(.L_x_205) ;  /* 0x00000008009c0947 */ /* 0x000fea0003800000 */
[----:B------:R-:W-:Y:S01]  /*5350*/  DSETP.NEU.AND P0, PT, R24, RZ, PT ;  /* 0x000000ff1800722a */ /* 0x000fe20003f0d000 */
[----:B------:R-:W-:-:S13]  /*5360*/  IMAD.MOV.U32 R32, RZ, RZ, RZ ;  /* 0x000000ffff207224 */ /* 0x000fda00078e00ff */
.L_x_237:
[----:B01-3--:R-:W0:Y:S01]  /*5370*/  LDC R21, c[0x0][0x3c0] ;  /* 0x0000f000ff157b82 */ /* 0x00be220000000800 */
[----:B------:R-:W1:Y:S01]  /*5380*/  LDCU.64 UR24, c[0x0][0x3b8] ;  /* 0x00007700ff1877ac */ /* 0x000e620008000a00 */
[----:B--2---:R-:W-:Y:S02]  /*5390*/  IMAD.MOV.U32 R12, RZ, RZ, R32 ;  /* 0x000000ffff0c7224 */ /* 0x004fe400078e0020 */
[----:B------:R-:W-:Y:S02]  /*53a0*/  IMAD.MOV.U32 R13, RZ, RZ, RZ ;  /* 0x000000ffff0d7224 */ /* 0x000fe400078e00ff */
[----:B0---4-:R-:W-:-:S04]  /*53b0*/  IMAD.WIDE.U32 R8, R4, R21, R12 ;  /* 0x0000001504087225 */ /* 0x011fc800078e000c */
[----:B------:R-:W-:Y:S01]  /*53c0*/  IMAD R7, R4, UR9, R9 ;  /* 0x0000000904077c24 */ /* 0x000fe2000f8e0209 */
        /* <DEDUP_REMOVED lines=19> */
.L_x_226:
[----:B0-----:R-:W0:Y:S01]  /*5500*/  LDCU.64 UR24, c[0x0][0x3c8] ;  /* 0x00007900ff1877ac */ /* 0x001e220008000a00 */
[----:B----4-:R-:W-:-:S05]  /*5510*/  IADD3 R8, P2, PT, R0, UR14, RZ ;  /* 0x0000000e00087c10 */ /* 0x010fca000ff5e0ff */
[----:B------:R-:W-:Y:S01]  /*5520*/  IMAD.X R9, RZ, RZ, UR10, P2 ;  /* 0x0000000aff097e24 */ /* 0x000fe200090e06ff */
[----:B0--3--:R-:W-:-:S04]  /*5530*/  LEA R18, P2, R8, UR24, 0x3 ;  /* 0x0000001808127c11 */ /* 0x009fc8000f8418ff */
[----:B------:R-:W-:Y:S01]  /*5540*/  LEA.HI.X R19, R8, UR25, R9, 0x3, P2 ;  /* 0x0000001908137c11 */ /* 0x000fe200090f1c09 */
[----:B------:R-:W0:Y:S04]  /*5550*/  LDCU.128 UR24, c[0x0][0x400] ;  /* 0x00008000ff1877ac */ /* 0x000e280008000c00 */
[----:B--2---:R-:W2:Y:S01]  /*5560*/  LDG.E.64.CONSTANT R28, desc[UR18][R18.64] ;  /* 0x00000012121c7981 */ /* 0x004ea2000c1e9b00 */
[C---:B------:R-:W-:Y:S01]  /*5570*/  IADD3 R9, P2, PT, R0.reuse, R20, RZ ;  /* 0x0000001400097210 */ /* 0x040fe20007f5e0ff */
[----:B------:R-:W-:Y:S01]  /*5580*/  VIADD R0, R0, 0x4 ;  /* 0x0000000400007836 */ /* 0x000fe20000000000 */
[----:B------:R-:W-:Y:S03]  /*5590*/  BSSY.RECONVERGENT B5, `(.L_x_210) ;  /* 0x0000014000057945 */ /* 0x000fe60003800200 */
[----:B-1----:R-:W-:Y:S01]  /*55a0*/  IMAD.X R12, RZ, RZ, R7, P2 ;  /* 0x000000ffff0c7224 */ /* 0x002fe200010e0607 */
[----:B------:R-:W-:Y:S01]  /*55b0*/  ISETP.NE.AND P2, PT, R0, UR8, PT ;  /* 0x0000000800007c0c */ /* 0x000fe2000bf45270 */
[----:B------:R-:W-:-:S03]  /*55c0*/  IMAD.SHL.U32 R8, R9, 0x8, RZ ;  /* 0x0000000809087824 */ /* 0x000fc600078e00ff */
[----:B------:R-:W-:Y:S02]  /*55d0*/  SHF.L.U64.HI R9, R9, 0x3, R12 ;  /* 0x0000000309097819 */ /* 0x000fe4000001020c */
[C---:B0-----:R-:W-:Y:S02]  /*55e0*/  IADD3 R12, P4, PT, R8.reuse, UR24, RZ ;  /* 0x00000018080c7c10 */ /* 0x041fe4000ff9e0ff */
[----:B------:R-:W-:Y:S02]  /*55f0*/  IADD3 R8, P5, PT, R8, UR26, RZ ;  /* 0x0000001a08087c10 */ /* 0x000fe4000ffbe0ff */
        /* <DEDUP_REMOVED lines=9> */
.L_x_213:
[----:B------:R-:W-:Y:S05]  /*5690*/  BSYNC.RECONVERGENT B6 ;  /* 0x0000000000067941 */ /* 0x000fea0003800200 */
.L_x_212:
[----:B------:R-:W-:Y:S05]  /*56a0*/  @!P1 BRA `(.L_x_211) ;  /* 0x0000000000089947 */ /* 0x000fea0003800000 */
[----:B------:R-:W-:-:S07]  /*56b0*/  DMUL R28, R26, R28 ;  /* 0x0000001c1a1c7228 */ /* 0x000fce0000000000 */
[----:B------:R1:W-:Y:S04]  /*56c0*/  REDG.E.ADD.F64.RN.STRONG.GPU desc[UR18][R8.64], R28 ;  /* 0x0000001c080079a6 */ /* 0x0003e8000c12ff12 */
.L_x_211:
[----:B------:R-:W-:Y:S05]  /*56d0*/  BSYNC.RECONVERGENT B5 ;  /* 0x0000000000057941 */ /* 0x000fea0003800200 */
.L_x_210:
        /* <DEDUP_REMOVED lines=9> */
.L_x_217:
[----:B------:R-:W-:Y:S05]  /*5770*/  BSYNC.RECONVERGENT B6 ;  /* 0x0000000000067941 */ /* 0x000fea0003800200 */
.L_x_216:
[----:B------:R-:W-:Y:S05]  /*5780*/  @!P1 BRA `(.L_x_215) ;  /* 0x0000000000089947 */ /* 0x000fea0003800000 */
[----:B------:R-:W-:-:S07]  /*5790*/  DMUL R28, R26, R28 ;  /* 0x0000001c1a1c7228 */ /* 0x000fce0000000000 */
[----:B------:R2:W-:Y:S04]  /*57a0*/  REDG.E.ADD.F64.RN.STRONG.GPU desc[UR18][R8.64+0x8], R28 ;  /* 0x0000081c080079a6 */ /* 0x0005e8000c12ff12 */
.L_x_215:
[----:B------:R-:W-:Y:S05]  /*57b0*/  BSYNC.RECONVERGENT B5 ;  /* 0x0000000000057941 */ /* 0x000fea0003800200 */
.L_x_214:
        /* <DEDUP_REMOVED lines=9> */
.L_x_221:
[----:B------:R-:W-:Y:S05]  /*5850*/  BSYNC.RECONVERGENT B6 ;  /* 0x0000000000067941 */ /* 0x000fea0003800200 */
.L_x_220:
[----:B------:R-:W-:Y:S05]  /*5860*/  @!P1 BRA `(.L_x_219) ;  /* 0x0000000000089947 */ /* 0x000fea0003800000 */
[----:B------:R-:W-:-:S07]  /*5870*/  DMUL R28, R26, R28 ;  /* 0x0000001c1a1c7228 */ /* 0x000fce0000000000 */
[----:B------:R3:W-:Y:S04]  /*5880*/  REDG.E.ADD.F64.RN.STRONG.GPU desc[UR18][R8.64+0x10], R28 ;  /* 0x0000101c080079a6 */ /* 0x0007e8000c12ff12 */
.L_x_219:
[----:B------:R-:W-:Y:S05]  /*5890*/  BSYNC.RECONVERGENT B5 ;  /* 0x0000000000057941 */ /* 0x000fea0003800200 */
.L_x_218:
        /* <DEDUP_REMOVED lines=9> */
.L_x_225:
[----:B------:R-:W-:Y:S05]  /*5930*/  BSYNC.RECONVERGENT B6 ;  /* 0x0000000000067941 */ /* 0x000fea0003800200 */
.L_x_224:
[----:B------:R-:W-:Y:S05]  /*5940*/  @!P1 BRA `(.L_x_223) ;  /* 0x0000000000089947 */ /* 0x000fea0003800000 */
[----:B------:R-:W-:-:S07]  /*5950*/  DMUL R28, R26, R28 ;  /* 0x0000001c1a1c7228 */ /* 0x000fce0000000000 */
[----:B------:R4:W-:Y:S04]  /*5960*/  REDG.E.ADD.F64.RN.STRONG.GPU desc[UR18][R8.64+0x18], R28 ;  /* 0x0000181c080079a6 */ /* 0x0009e8000c12ff12 */
.L_x_223:
[----:B------:R-:W-:Y:S05]  /*5970*/  BSYNC.RECONVERGENT B5 ;  /* 0x0000000000057941 */ /* 0x000fea0003800200 */
.L_x_222:
[----:B------:R-:W-:Y:S05]  /*5980*/  @P2 BRA `(.L_x_226) ;  /* 0xfffffff800dc2947 */ /* 0x000fea000383ffff */
[----:B------:R-:W-:Y:S05]  /*5990*/  BSYNC.RECONVERGENT B2 ;  /* 0x0000000000027941 */ /* 0x000fea0003800200 */
.L_x_209:
[----:B---3--:R-:W-:-:S07]  /*59a0*/  IMAD.U32 R19, RZ, RZ, UR8 ;  /* 0x00000008ff137e24 */ /* 0x008fce000f8e00ff */
.L_x_208:
[----:B------:R-:W-:-:S09]  /*59b0*/  UISETP.NE.AND UP0, UPT, UR13, URZ, UPT ;  /* 0x000000ff0d00728c */ /* 0x000fd2000bf05270 */
[----:B------:R-:W-:Y:S05]  /*59c0*/  BRA.U !UP0, `(.L_x_207) ;  /* 0x0000000108e87547 */ /* 0x000fea000b800000 */
[----:B------:R-:W3:Y:S01]  /*59d0*/  LDCU.64 UR24, c[0x0][0x3c8] ;  /* 0x00007900ff1877ac */ /* 0x000ee20008000a00 */
[----:B------:R-:W-:-:S05]  /*59e0*/  IADD3 R0, P2, PT, R19, UR14, RZ ;  /* 0x0000000e13007c10 */ /* 0x000fca000ff5e0ff */
[----:B----4-:R-:W-:Y:S01]  /*59f0*/  IMAD.X R9, RZ, RZ, UR10, P2 ;  /* 0x0000000aff097e24 */ /* 0x010fe200090e06ff */
[----:B---3--:R-:W-:-:S04]  /*5a00*/  LEA R8, P2, R0, UR24, 0x3 ;  /* 0x0000001800087c11 */ /* 0x008fc8000f8418ff */
[----:B------:R-:W-:Y:S01]  /*5a10*/  LEA.HI.X R9, R0, UR25, R9, 0x3, P2 ;  /* 0x0000001900097c11 */ /* 0x000fe200090f1c09 */
[----:B------:R-:W3:Y:S04]  /*5a20*/  LDCU.128 UR24, c[0x0][0x400] ;  /* 0x00008000ff1877ac */ /* 0x000ee80008000c00 */
[----:B012---:R-:W2:Y:S01]  /*5a30*/  LDG.E.64.CONSTANT R12, desc[UR18][R8.64] ;  /* 0x00000012080c7981 */ /* 0x007ea2000c1e9b00 */
[----:B------:R-:W-:Y:S01]  /*5a40*/  IADD3 R0, P2, PT, R19, R20, RZ ;  /* 0x0000001413007210 */ /* 0x000fe20007f5e0ff */
[----:B------:R-:W-:Y:S04]  /*5a50*/  BSSY.RECONVERGENT B2, `(.L_x_227) ;  /* 0x0000013000027945 */ /* 0x000fe80003800200 */
[----:B------:R-:W-:-:S02]  /*5a60*/  IMAD.X R7, RZ, RZ, R7, P2 ;  /* 0x000000ffff077224 */ /* 0x000fc400010e0607 */
[----:B------:R-:W-:-:S03]  /*5a70*/  IMAD.SHL.U32 R20, R0, 0x8, RZ ;  /* 0x0000000800147824 */ /* 0x000fc600078e00ff */
[----:B------:R-:W-:Y:S02]  /*5a80*/  SHF.L.U64.HI R0, R0, 0x3, R7 ;  /* 0x0000000300007819 */ /* 0x000fe40000010207 */
[C---:B---3--:R-:W-:Y:S02]  /*5a90*/  IADD3 R18, P3, PT, R20.reuse, UR24, RZ ;  /* 0x0000001814127c10 */ /* 0x048fe4000ff7e0ff */
        /* <DEDUP_REMOVED lines=10> */
.L_x_230:
[----:B------:R-:W-:Y:S05]  /*5b40*/  BSYNC.RECONVERGENT B5 ;  /* 0x0000000000057941 */ /* 0x000fea0003800200 */
.L_x_229:
[----:B------:R-:W-:Y:S05]  /*5b50*/  @!P1 BRA `(.L_x_228) ;  /* 0x0000000000089947 */ /* 0x000fea0003800000 */
[----:B------:R-:W-:-:S07]  /*5b60*/  DMUL R12, R26, R12 ;  /* 0x0000000c1a0c7228 */ /* 0x000fce0000000000 */
[----:B------:R1:W-:Y:S04]  /*5b70*/  REDG.E.ADD.F64.RN.STRONG.GPU desc[UR18][R20.64], R12 ;  /* 0x0000000c140079a6 */ /* 0x0003e8000c12ff12 */
.L_x_228:
[----:B------:R-:W-:Y:S05]  /*5b80*/  BSYNC.RECONVERGENT B2 ;  /* 0x0000000000027941 */ /* 0x000fea0003800200 */
.L_x_227:
[----:B------:R-:W-:-:S09]  /*5b90*/  UISETP.NE.AND UP0, UPT, UR13, 0x1, UPT ;  /* 0x000000010d00788c */ /* 0x000fd2000bf05270 */
[----:B------:R-:W-:Y:S05]  /*5ba0*/  BRA.U !UP0, `(.L_x_207) ;  /* 0x0000000108707547 */ /* 0x000fea000b800000 */
[----:B-1----:R-:W0:Y:S01]  /*5bb0*/  LDG.E.64.CONSTANT R12, desc[UR18][R8.64+0x8] ;  /* 0x00000812080c7981 */ /* 0x002e22000c1e9b00 */
[----:B------:R-:W-:Y:S01]  /*5bc0*/  BSSY.RECONVERGENT B2, `(.L_x_231) ;  /* 0x000000c000027945 */ /* 0x000fe20003800200 */
[----:B0-----:R-:W-:-:S08]  /*5bd0*/  DMUL R28, R22, R12 ;  /* 0x0000000c161c7228 */ /* 0x001fd00000000000 */
[----:B------:R-:W-:-:S14]  /*5be0*/  DSETP.NEU.AND P2, PT, R28, RZ, PT ;  /* 0x000000ff1c00722a */ /* 0x000fdc0003f4d000 */
[----:B------:R-:W-:Y:S05]  /*5bf0*/  @!P2 BRA `(.L_x_232) ;  /* 0x000000000020a947 */ /* 0x000fea0003800000 */
[----:B------:R-:W-:Y:S04]  /*5c00*/  BSSY.RECONVERGENT B5, `(.L_x_233) ;  /* 0x0000004000057945 */ /* 0x000fe80003800200 */
[----:B------:R-:W-:Y:S05]  /*5c10*/  @!P0 BRA `(.L_x_234) ;  /* 0x0000000000088947 */ /* 0x000fea0003800000 */
[----:B------:R-:W-:-:S07]  /*5c20*/  DMUL R12, R24, R28 ;  /* 0x0000001c180c7228 */ /* 0x000fce0000000000 */
[----:B------:R0:W-:Y:S04]  /*5c30*/  REDG.E.ADD.F64.RN.STRONG.GPU desc[UR18][R18.64+0x8], R12 ;  /* 0x0000080c120079a6 */ /* 0x0001e8000c12ff12 */
.L_x_234:
[----:B------:R-:W-:Y:S05]  /*5c40*/  BSYNC.RECONVERGENT B5 ;  /* 0x0000000000057941 */ /* 0x000fea0003800200 */
.L_x_233:
[----:B------:R-:W-:Y:S05]  /*5c50*/  @!P1 BRA `(.L_x_232) ;  /* 0x0000000000089947 */ /* 0x000fea0003800000 */
[----:B0-----:R-:W-:-:S07]  /*5c60*/  DMUL R12, R26, R28 ;  /* 0x0000001c1a0c7228 */ /* 0x001fce0000000000 */
[----:B------:R1:W-:Y:S04]  /*5c70*/  REDG.E.ADD.F64.RN.STRONG.GPU desc[UR18][R20.64+0x8], R12 ;  /* 0x0000080c140079a6 */ /* 0x0003e8000c12ff12 */
.L_x_232:
[----:B------:R-:W-:Y:S05]  /*5c80*/  BSYNC.RECONVERGENT B2 ;  /* 0x0000000000027941 */ /* 0x000fea0003800200 */
.L_x_231:
[----:B------:R-:W-:-:S09]  /*5c90*/  UISETP.NE.AND UP0, UPT, UR13, 0x2, UPT ;  /* 0x000000020d00788c */ /* 0x000fd2000bf05270 */
[----:B------:R-:W-:Y:S05]  /*5ca0*/  BRA.U !UP0, `(.L_x_207) ;  /* 0x0000000108307547 */ /* 0x000fea000b800000 */
[----:B------:R-:W2:Y:S02]  /*5cb0*/  LDG.E.64.CONSTANT R8, desc[UR18][R8.64+0x10] ;  /* 0x0000101208087981 */ /* 0x000ea4000c1e9b00 */
[----:B--2---:R-:W-:-:S08]  /*5cc0*/  DMUL R22, R22, R8 ;  /* 0x0000000816167228 */ /* 0x004fd00000000000 */
[----:B------:R-:W-:-:S14]  /*5cd0*/  DSETP.NEU.AND P2, PT, R22, RZ, PT ;  /* 0x000000ff1600722a */ /* 0x000fdc0003f4d000 */
[----:B------:R-:W-:Y:S05]  /*5ce0*/  @!P2 BRA `(.L_x_207) ;  /* 0x000000000020a947 */ /* 0x000fea0003800000 */
[----:B------:R-:W-:Y:S04]  /*5cf0*/  BSSY.RECONVERGENT B2, `(.L_x_235) ;  /* 0x0000004000027945 */ /* 0x000fe80003800200 */
[----:B------:R-:W-:Y:S05]  /*5d00*/  @!P0 BRA `(.L_x_236) ;  /* 0x0000000000088947 */ /* 0x000fea0003800000 */
[----:B------:R-:W-:-:S07]  /*5d10*/  DMUL R8, R24, R22 ;  /* 0x0000001618087228 */ /* 0x000fce0000000000 */
[----:B------:R2:W-:Y:S04]  /*5d20*/  REDG.E.ADD.F64.RN.STRONG.GPU desc[UR18][R18.64+0x10], R8 ;  /* 0x00001008120079a6 */ /* 0x0005e8000c12ff12 */
.L_x_236:
[----:B------:R-:W-:Y:S05]  /*5d30*/  BSYNC.RECONVERGENT B2 ;  /* 0x0000000000027941 */ /* 0x000fea0003800200 */
.L_x_235:
[----:B------:R-:W-:Y:S05]  /*5d40*/  @!P1 BRA `(.L_x_207) ;  /* 0x0000000000089947 */ /* 0x000fea0003800000 */
[----:B--2---:R-:W-:-:S07]  /*5d50*/  DMUL R8, R26, R22 ;  /* 0x000000161a087228 */ /* 0x004fce0000000000 */
[----:B------:R3:W-:Y:S04]  /*5d60*/  REDG.E.ADD.F64.RN.STRONG.GPU desc[UR18][R20.64+0x10], R8 ;  /* 0x00001008140079a6 */ /* 0x0007e8000c12ff12 */
.L_x_207:
[----:B------:R-:W-:Y:S05]  /*5d70*/  BSYNC.RECONVERGENT B3 ;  /* 0x0000000000037941 */ /* 0x000fea0003800200 */
.L_x_206:
[----:B------:R-:W5:Y:S01]  /*5d80*/  LDCU UR16, c[0x0][0x3c0] ;  /* 0x00007800ff1077ac */ /* 0x000f620008000800 */
[----:B------:R-:W-:-:S05]  /*5d90*/  VIADD R32, R32, 0x1 ;  /* 0x0000000120207836 */ /* 0x000fca0000000000 */
[----:B-----5:R-:W-:-:S13]  /*5da0*/  ISETP.NE.AND P2, PT, R32, UR16, PT ;  /* 0x0000001020007c0c */ /* 0x020fda000bf45270 */
[----:B------:R-:W-:Y:S05]  /*5db0*/  @P2 BRA `(.L_x_237) ;  /* 0xfffffff4006c2947 */ /* 0x000fea000383ffff */
.L_x_205:
[----:B------:R-:W-:Y:S05]  /*5dc0*/  BSYNC.RECONVERGENT B4 ;  /* 0x0000000000047941 */ /* 0x000fea0003800200 */
.L_x_204:
[----:B------:R-:W-:-:S05]  /*5dd0*/  VIADD R33, R33, 0x1 ;  /* 0x0000000121217836 */ /* 0x000fca0000000000 */
[----:B------:R-:W-:-:S13]  /*5de0*/  ISETP.NE.AND P0, PT, R33, 0x3, PT ;  /* 0x000000032100780c */ /* 0x000fda0003f05270 */
[----:B------:R-:W-:Y:S05]  /*5df0*/  @P0 BRA `(.L_x_238) ;  /* 0xfffffff000f80947 */ /* 0x000fea000383ffff */
.L_x_136:
[----:B------:R-:W-:Y:S05]  /*5e00*/  BSYNC.RECONVERGENT B0 ;  /* 0x0000000000007941 */ /* 0x000fea0003800200 */
.L_x_135:
[----:B------:R-:W5:Y:S02]  /*5e10*/  LDCU UR16, c[0x0][0x360] ;  /* 0x00006c00ff1077ac */ /* 0x000f640008000800 */
[----:B-----5:R-:W-:-:S05]  /*5e20*/  IADD3 R6, P0, PT, R6, UR16, RZ ;  /* 0x0000001006067c10 */ /* 0x020fca000ff1e0ff */
[----:B------:R-:W-:Y:S01]  /*5e30*/  IMAD.X R5, RZ, RZ, R5, P0 ;  /* 0x000000ffff057224 */ /* 0x000fe200000e0605 */
[----:B------:R-:W-:-:S04]  /*5e40*/  ISETP.GE.U32.AND P0, PT, R6, R16, PT ;  /* 0x000000100600720c */ /* 0x000fc80003f06070 */
[----:B------:R-:W-:-:S13]  /*5e50*/  ISETP.GE.AND.EX P0, PT, R5, R17, PT, P0 ;  /* 0x000000110500720c */ /* 0x000fda0003f06300 */
[----:B------:R-:W-:Y:S05]  /*5e60*/  @!P0 BRA `(.L_x_239) ;  /* 0xffffffa4001c8947 */ /* 0x000fea000383ffff */
[----:B------:R-:W-:Y:S05]  /*5e70*/  BSYNC.RECONVERGENT B1 ;  /* 0x0000000000017941 */ /* 0x000fea0003800200 */
.L_x_134:
[----:B------:R-:W-:Y:S05]  /*5e80*/  WARPSYNC.ALL ;  /* 0x0000000000007948 */ /* 0x000fea0003800000 */
[----:B------:R-:W-:Y:S05]  /*5e90*/  EXIT ;  /* 0x000000000000794d */ /* 0x000fea0003800000 */
        .weak           $__internal_2_$__cuda_sm20_div_rn_f64_full
        .type           $__internal_2_$__cuda_sm20_div_rn_f64_full,@function
        .size           $__internal_2_$__cuda_sm20_div_rn_f64_full,($__internal_3_$__cuda_sm20_dsqrt_rn_f64_mediumpath_v1 - $__internal_2_$__cuda_sm20_div_rn_f64_full)
$__internal_2_$__cuda_sm20_div_rn_f64_full:
        /* <DEDUP_REMOVED lines=12> */
[----:B------:R-:W-:-:S06]  /*5f60*/  @!P0 DMUL R18, R20, 8.98846567431157953865e+307 ;  /* 0x7fe0000014128828 */ /* 0x000fcc0000000000 */
        /* <DEDUP_REMOVED lines=9> */
[----:B------:R-:W-:Y:S01]  /*6000*/  DFMA R24, R24, R10, R24 ;  /* 0x0000000a1818722b */ /* 0x000fe20000000018 */
[----:B------:R-:W-:Y:S01]  /*6010*/  LOP3.LUT R11, R26, 0x3988e, RZ, 0xfc, !PT ;  /* 0x0003988e1a0b7812 */ /* 0x000fe200078efcff */
[----:B------:R-:W-:-:S06]  /*6020*/  IMAD.MOV.U32 R10, RZ, RZ, 0x1409212e ;  /* 0x1409212eff0a7424 */ /* 0x000fcc00078e00ff */
        /* <DEDUP_REMOVED lines=10> */
[----:B------:R-:W-:Y:S01]  /*60d0*/  VIMNMX R7, PT, PT, R26, 0x46a00000, PT ;  /* 0x46a000001a077848 */ /* 0x000fe20003fe0100 */
[----:B------:R-:W-:-:S04]  /*60e0*/  IMAD.MOV.U32 R26, RZ, RZ, RZ ;  /* 0x000000ffff1a7224 */ /* 0x000fc800078e00ff */
[----:B------:R-:W-:-:S04]  /*60f0*/  IMAD.IADD R7, R7, 0x1, -R28 ;  /* 0x0000000107077824 */ /* 0x000fc800078e0a1c */
        /* <DEDUP_REMOVED lines=20> */
.L_x_241:
        /* <DEDUP_REMOVED lines=15> */
.L_x_243:
[----:B------:R-:W-:Y:S01]  /*6330*/  LOP3.LUT R29, R21, 0x80000, RZ, 0xfc, !PT ;  /* 0x00080000151d7812 */ /* 0x000fe200078efcff */
[----:B------:R-:W-:-:S07]  /*6340*/  IMAD.MOV.U32 R28, RZ, RZ, R20 ;  /* 0x000000ffff1c7224 */ /* 0x000fce00078e0014 */
.L_x_242:
[----:B------:R-:W-:Y:S05]  /*6350*/  BSYNC.RECONVERGENT B3 ;  /* 0x0000000000037941 */ /* 0x000fea0003800200 */
.L_x_240:
[----:B------:R-:W-:Y:S02]  /*6360*/  IMAD.MOV.U32 R10, RZ, RZ, R8 ;  /* 0x000000ffff0a7224 */ /* 0x000fe400078e0008 */
[----:B------:R-:W-:-:S04]  /*6370*/  IMAD.MOV.U32 R11, RZ, RZ, 0x0 ;  /* 0x00000000ff0b7424 */ /* 0x000fc800078e00ff */
[----:B------:R-:W-:Y:S05]  /*6380*/  RET.REL.NODEC R10 `(_ZN36_GLOBAL__N__da906feb_4_k_cu_901dc2ec38guga_triplet_build_gm_epq_table_kernelEPKsPKaPKiiiPKlS5_S5_PKdiS9_iS9_S9_PKfSB_iPdSC_) ;  /* 0xffffff9c0a1c7950 */ /* 0x000fea0003c3ffff */
        .weak           $__internal_3_$__cuda_sm20_dsqrt_rn_f64_mediumpath_v1
        .type           $__internal_3_$__cuda_sm20_dsqrt_rn_f64_mediumpath_v1,@function
        .size           $__internal_3_$__cuda_sm20_dsqrt_rn_f64_mediumpath_v1,(.L_x_658 - $__internal_3_$__cuda_sm20_dsqrt_rn_f64_mediumpath_v1)
$__internal_3_$__cuda_sm20_dsqrt_rn_f64_mediumpath_v1:
[----:B------:R-:W-:Y:S01]  /*6390*/  ISETP.GE.U32.AND P0, PT, R18, -0x3400000, PT ;  /* 0xfcc000001200780c */ /* 0x000fe20003f06070 */
[----:B------:R-:W-:Y:S01]  /*63a0*/  BSSY.RECONVERGENT B2, `(.L_x_244) ;  /* 0x0000026000027945 */ /* 0x000fe20003800200 */
[----:B------:R-:W-:Y:S02]  /*63b0*/  IMAD.MOV.U32 R18, RZ, RZ, R28 ;  /* 0x000000ffff127224 */ /* 0x000fe400078e001c */
[----:B------:R-:W-:Y:S02]  /*63c0*/  IMAD.MOV.U32 R28, RZ, RZ, R0 ;  /* 0x000000ffff1c7224 */ /* 0x000fe400078e0000 */
[----:B------:R-:W-:-:S07]  /*63d0*/  IMAD.MOV.U32 R29, RZ, RZ, R7 ;  /* 0x000000ffff1d7224 */ /* 0x000fce00078e0007 */
        /* <DEDUP_REMOVED lines=9> */
.L_x_245:
        /* <DEDUP_REMOVED lines=24> */
.L_x_247:
[----:B------:R-:W-:-:S11]  /*65f0*/  DADD R10, R18, R18 ;  /* 0x00000000120a7229 */ /* 0x000fd60000000012 */
.L_x_246:
[----:B------:R-:W-:Y:S05]  /*6600*/  BSYNC.RECONVERGENT B2 ;  /* 0x0000000000027941 */ /* 0x000fea0003800200 */
.L_x_244:
[----:B------:R-:W-:Y:S02]  /*6610*/  IMAD.MOV.U32 R0, RZ, RZ, R10 ;  /* 0x000000ffff007224 */ /* 0x000fe400078e000a */
[----:B------:R-:W-:Y:S02]  /*6620*/  IMAD.MOV.U32 R7, RZ, RZ, R11 ;  /* 0x000000ffff077224 */ /* 0x000fe400078e000b */
[----:B------:R-:W-:Y:S02]  /*6630*/  IMAD.MOV.U32 R10, RZ, RZ, R8 ;  /* 0x000000ffff0a7224 */ /* 0x000fe400078e0008 */
[----:B------:R-:W-:-:S04]  /*6640*/  IMAD.MOV.U32 R11, RZ, RZ, 0x0 ;  /* 0x00000000ff0b7424 */ /* 0x000fc800078e00ff */
[----:B------:R-:W-:Y:S05]  /*6650*/  RET.REL.NODEC R10 `(_ZN36_GLOBAL__N__da906feb_4_k_cu_901dc2ec38guga_triplet_build_gm_epq_table_kernelEPKsPKaPKiiiPKlS5_S5_PKdiS9_iS9_S9_PKfSB_iPdSC_) ;  /* 0xffffff980a687950 */ /* 0x000fea0003c3ffff */
.L_x_248:
        /* <DEDUP_REMOVED lines=10> */
.L_x_658:


//--------------------- .text._ZN36_GLOBAL__N__da906feb_4_k_cu_901dc2ec33guga_triplet_build_rho_dfs_kernelEPKiPKsPKliiiiS3_PKaS1_iiiPKdiS9_iS9_S9_PKfSB_iPdSC_ --------------------------
	.section	.text._ZN36_GLOBAL__N__da906feb_4_k_cu_901dc2ec33guga_triplet_build_rho_dfs_kernelEPKiPKsPKliiiiS3_PKaS1_iiiPKdiS9_iS9_S9_PKfSB_iPdSC_,"ax",@progbits
	.align	128
.text._ZN36_GLOBAL__N__da906feb_4_k_cu_901dc2ec33guga_triplet_build_rho_dfs_kernelEPKiPKsPKliiiiS3_PKaS1_iiiPKdiS9_iS9_S9_PKfSB_iPdSC_:
        .type           _ZN36_GLOBAL__N__da906feb_4_k_cu_901dc2ec33guga_triplet_build_rho_dfs_kernelEPKiPKsPKliiiiS3_PKaS1_iiiPKdiS9_iS9_S9_PKfSB_iPdSC_,@function
        .size           _ZN36_GLOBAL__N__da906feb_4_k_cu_901dc2ec33guga_triplet_build_rho_dfs_kernelEPKiPKsPKliiiiS3_PKaS1_iiiPKdiS9_iS9_S9_PKfSB_iPdSC_,(.L_x_661 - _ZN36_GLOBAL__N__da906feb_4_k_cu_901dc2ec33guga_triplet_build_rho_dfs_kernelEPKiPKsPKliiiiS3_PKaS1_iiiPKdiS9_iS9_S9_PKfSB_iPdSC_)
        .other          _ZN36_GLOBAL__N__da906feb_4_k_cu_901dc2ec33guga_triplet_build_rho_dfs_kernelEPKiPKsPKliiiiS3_PKaS1_iiiPKdiS9_iS9_S9_PKfSB_iPdSC_,@"STO_CUDA_ENTRY STV_DEFAULT"
_ZN36_GLOBAL__N__da906feb_4_k_cu_901dc2ec33guga_triplet_build_rho_dfs_kernelEPKiPKsPKliiiiS3_PKaS1_iiiPKdiS9_iS9_S9_PKfSB_iPdSC_:
[----:B------:R-:W0:Y:S08]  /*0000*/  LDC R1, c[0x0][0x37c] ;  /* 0x0000df00ff017b82 */ /* 0x000e300000000800 */
[----:B------:R-:W1:Y:S01]  /*0010*/  LDC R2, c[0x0][0x3a4] ;  /* 0x0000e900ff027b82 */ /* 0x000e620000000800 */
[----:B------:R-:W1:Y:S01]  /*0020*/  LDCU UR4, c[0x0][0x3c8] ;  /* 0x00007900ff0477ac */ /* 0x000e620008000800 */
[----:B0-----:R-:W-:-:S05]  /*0030*/  VIADD R1, R1, 0xfffffb50 ;  /* 0xfffffb5001017836 */ /* 0x001fca0000000000 */
[C---:B------:R-:W-:Y:S01]  /*0040*/  R2UR UR13, R1.reuse ;  /* 0x00000000010d72ca */ /* 0x040fe200000e0000 */
[----:B------:R-:W0:Y:S01]  /*0050*/  S2UR UR12, SR_CTAID.X ;  /* 0x00000000000c79c3 */ /* 0x000e220000002500 */
[----:B------:R-:W-:-:S07]  /*0060*/  R2UR UR26, R1 ;  /* 0x00000000011a72ca */ /* 0x000fce00000e0000 */
        /* <DEDUP_REMOVED lines=22> */
[----:B------:R-:W1:Y:S01]  /*01d0*/  LDCU.64 UR10, c[0x0][0x3b0] ;  /* 0x00007600ff0a77ac */ /* 0x000e620008000a00 */
[----:B------:R-:W-:Y:S01]  /*01e0*/  UIADD3 UR6, UPT, UPT, UR16, 0x1, URZ ;  /* 0x0000000110067890 */ /* 0x000fe2000fffe0ff */
[----:B------:R-:W2:Y:S01]  /*01f0*/  LDCU UR15, c[0x0][0x3d8] ;  /* 0x00007b00ff0f77ac */ /* 0x000ea20008000800 */
[----:B------:R-:W3:Y:S01]  /*0200*/  LDCU UR17, c[0x0][0x3e8] ;  /* 0x00007d00ff1177ac */ /* 0x000ee20008000800 */
[----:B------:R-:W4:Y:S01]  /*0210*/  LDCU UR14, c[0x0][0x410] ;  /* 0x00008200ff0e77ac */ /* 0x000f220008000800 */
[----:B------:R-:W-:Y:S02]  /*0220*/  USHF.R.S32.HI UR4, URZ, 0x1f, UR6 ;  /* 0x0000001fff047899 */ /* 0x000fe40008011406 */
[----:B------:R-:W-:Y:S02]  /*0230*/  UIMAD.WIDE.U32 UR6, UR6, UR12, URZ ;  /* 0x0000000c060672a5 */ /* 0x000fe4000f8e00ff */
[----:B------:R-:W-:-:S02]  /*0240*/  UIMAD UR5, UR4, UR12, URZ ;  /* 0x0000000c040572a4 */ /* 0x000fc4000f8e02ff */
[----:B0-----:R-:W-:Y:S02]  /*0250*/  ULEA UR4, UP0, UR6, UR8, 0x2 ;  /* 0x0000000806047291 */ /* 0x001fe4000f8010ff */
[----:B------:R-:W-:Y:S02]  /*0260*/  UIADD3 UR5, UPT, UPT, UR7, UR5, URZ ;  /* 0x0000000507057290 */ /* 0x000fe4000fffe0ff */
[----:B------:R-:W-:Y:S02]  /*0270*/  USHF.R.S32.HI UR27, URZ, 0x1f, UR16 ;  /* 0x0000001fff1b7899 */ /* 0x000fe40008011410 */
[----:B------:R-:W-:Y:S02]  /*0280*/  ULEA.HI.X UR5, UR6, UR9, UR5, 0x2, UP0 ;  /* 0x0000000906057291 */ /* 0x000fe400080f1405 */
[----:B-1----:R-:W-:Y:S02]  /*0290*/  UIMAD.WIDE.U32 UR6, UR12, UR16, UR10 ;  /* 0x000000100c0672a5 */ /* 0x002fe4000f8e000a */
[----:B--2---:R-:W-:-:S02]  /*02a0*/  USHF.R.S32.HI UR10, URZ, 0x1f, UR15 ;  /* 0x0000001fff0a7899 */ /* 0x004fc4000801140f */
[----:B---3--:R-:W-:Y:S02]  /*02b0*/  USHF.R.S32.HI UR31, URZ, 0x1f, UR17 ;  /* 0x0000001fff1f7899 */ /* 0x008fe40008011411 */
[----:B------:R-:W-:Y:S02]  /*02c0*/  UIMAD UR15, UR27, UR16, URZ ;  /* 0x000000101b0f72a4 */ /* 0x000fe4000f8e02ff */
[----:B------:R-:W-:Y:S02]  /*02d0*/  UIADD3 UR28, UPT, UPT, UR13, 0x40, URZ ;  /* 0x000000400d1c7890 */ /* 0x000fe4000fffe0ff */
[----:B------:R-:W-:Y:S02]  /*02e0*/  UIADD3 UR29, UPT, UPT, UR13, 0x148, URZ ;  /* 0x000001480d1d7890 */ /* 0x000fe4000fffe0ff */
[----:B------:R-:W-:Y:S02]  /*02f0*/  UIADD3 UR30, UPT, UPT, UR13, 0x250, URZ ;  /* 0x000002500d1e7890 */ /* 0x000fe4000fffe0ff */
[----:B------:R-:W-:-:S02]  /*0300*/  UIADD3 UR8, UPT, UPT, UR13, 0x358, URZ ;  /* 0x000003580d087890 */ /* 0x000fc4000fffe0ff */
[----:B------:R-:W-:Y:S02]  /*0310*/  UIMAD UR13, UR27, UR12, URZ ;  /* 0x0000000c1b0d72a4 */ /* 0x000fe4000f8e02ff */
[----:B----4-:R-:W-:Y:S02]  /*0320*/  UIADD3 UR9, UPT, UPT, UR14, 0x1, URZ ;  /* 0x000000010e097890 */ /* 0x010fe4000fffe0ff */
[----:B------:R-:W-:Y:S02]  /*0330*/  UIMAD.WIDE.U32 UR24, UR12, UR17, URZ ;  /* 0x000000110c1872a5 */ /* 0x000fe4000f8e00ff */
[----:B------:R-:W-:Y:S02]  /*0340*/  UIMAD UR14, UR31, UR12, URZ ;  /* 0x0000000c1f0e72a4 */ /* 0x000fe4000f8e02ff */
[----:B------:R-:W-:Y:S02]  /*0350*/  UIMAD.WIDE.U32 UR20, UR16, UR16, URZ ;  /* 0x00000010101472a5 */ /* 0x000fe4000f8e00ff */
[----:B------:R-:W-:-:S02]  /*0360*/  UIMAD UR15, UR27, UR16, UR15 ;  /* 0x000000101b0f72a4 */ /* 0x000fc4000f8e020f */
[----:B------:R-:W-:Y:S02]  /*0370*/  UIADD3 UR12, UPT, UPT, UR7, UR13, URZ ;  /* 0x0000000d070c7290 */ /* 0x000fe4000fffe0ff */
[----:B------:R-:W-:Y:S01]  /*0380*/  UIADD3 UR13, UPT, UPT, UR25, UR14, URZ ;  /* 0x0000000e190d7290 */ /* 0x000fe2000fffe0ff */
[----:B------:R-:W0:Y:S01]  /*0390*/  LDCU.64 UR22, c[0x0][0x358] ;  /* 0x00006b00ff1677ac */ /* 0x000e220008000a00 */
[----:B------:R-:W-:Y:S02]  /*03a0*/  ULOP3.LUT UR32, UR17, 0x7, URZ, 0xc0, !UPT ;  /* 0x0000000711207892 */ /* 0x000fe4000f8ec0ff */
[----:B------:R-:W-:Y:S02]  /*03b0*/  ULOP3.LUT UR33, UR17, 0x3, URZ, 0xc0, !UPT ;  /* 0x0000000311217892 */ /* 0x000fe4000f8ec0ff */
[----:B------:R-:W-:Y:S02]  /*03c0*/  ULOP3.LUT UR11, UR17, 0x7ffffff8, URZ, 0xc0, !UPT ;  /* 0x7ffffff8110b7892 */ /* 0x000fe4000f8ec0ff */
[----:B------:R-:W-:-:S12]  /*03d0*/  UIADD3 UR14, UPT, UPT, UR21, UR15, URZ ;  /* 0x0000000f150e7290 */ /* 0x000fd8000fffe0ff */
.L_x_352:
[----:B-1----:R-:W1:Y:S01]  /*03e0*/  LDC R6, c[0x0][0x3c4] ;  /* 0x0000f100ff067b82 */ /* 0x002e620000000800 */
[----:B------:R-:W-:Y:S01]  /*03f0*/  BSSY.RECONVERGENT B0, `(.L_x_250) ;  /* 0x00006fa000007945 */ /* 0x000fe20003800200 */
[----:B-1----:R-:W-:-:S04]  /*0400*/  IABS R5, R6 ;  /* 0x0000000600057213 */ /* 0x002fc80000000000 */
[----:B------:R-:W1:Y:S08]  /*0410*/  I2F.RP R0, R5 ;  /* 0x0000000500007306 */ /* 0x000e700000209400 */
[----:B-1----:R-:W1:Y:S02]  /*0420*/  MUFU.RCP R0, R0 ;  /* 0x0000000000007308 */ /* 0x002e640000001000 */
[----:B-1----:R-:W-:-:S06]  /*0430*/  VIADD R2, R0, 0xffffffe ;  /* 0x0ffffffe00027836 */ /* 0x002fcc0000000000 */
[----:B------:R1:W2:Y:S02]  /*0440*/  F2I.FTZ.U32.TRUNC.NTZ R3, R2 ;  /* 0x0000000200037305 */ /* 0x0002a4000021f000 */
        /* <DEDUP_REMOVED lines=21> */
[----:B------:R-:W-:Y:S05]  /*05a0*/  @!P0 BRA `(.L_x_251) ;  /* 0x0000006c00788947 */ /* 0x000fea0003800000 */
[C---:B------:R-:W-:Y:S02]  /*05b0*/  IADD3 R22, P0, PT, R9.reuse, UR6, RZ ;  /* 0x0000000609167c10 */ /* 0x040fe4000ff1e0ff */
[----:B------:R-:W-:Y:S02]  /*05c0*/  SHF.R.S32.HI R3, RZ, 0x1f, R2 ;  /* 0x0000001fff037819 */ /* 0x000fe40000011402 */
[----:B------:R-:W-:Y:S02]  /*05d0*/  IADD3 R24, P1, PT, R2, UR6, RZ ;  /* 0x0000000602187c10 */ /* 0x000fe4000ff3e0ff */
[----:B------:R-:W-:Y:S02]  /*05e0*/  LEA.HI.X.SX32 R23, R9, UR12, 0x1, P0 ;  /* 0x0000000c09177c11 */ /* 0x000fe400080f0eff */
        /* <DEDUP_REMOVED lines=21> */
.L_x_254:
        /* <DEDUP_REMOVED lines=21> */
[----:B---3--:R-:W-:-:S04]  /*0890*/  PRMT R7, R7, 0x3340, R6 ;  /* 0x0000334007077816 */ /* 0x008fc80000000006 */
[----:B------:R-:W-:Y:S02]  /*08a0*/  PRMT R7, R7, 0x5410, R4 ;  /* 0x0000541007077816 */ /* 0x000fe40000000004 */
[----:B----4-:R-:W-:Y:S02]  /*08b0*/  PRMT R6, R15, 0x3340, R14 ;  /* 0x000033400f067816 */ /* 0x010fe4000000000e */
        /* <DEDUP_REMOVED lines=12> */
.L_x_253:
        /* <DEDUP_REMOVED lines=29> */
.L_x_255:
        /* <DEDUP_REMOVED lines=18> */
.L_x_256:
        /* <DEDUP_REMOVED lines=13> */
.L_x_252:
        /* <DEDUP_REMOVED lines=9> */
.L_x_259:
[----:B------:R-:W-:Y:S01]  /*0dd0*/  IADD3 R10, P0, PT, R5, UR6, RZ ;  /* 0x00000006050a7c10 */ /* 0x000fe2000ff1e0ff */
[----:B------:R-:W2:Y:S04]  /*0de0*/  LDCU.64 UR16, c[0x0][0x380] ;  /* 0x00007000ff1077ac */ /* 0x000ea80008000a00 */
[----:B------:R-:W-:-:S05]  /*0df0*/  IMAD.X R11, RZ, RZ, UR12, P0 ;  /* 0x0000000cff0b7e24 */ /* 0x000fca00080e06ff */
[----:B------:R-:W0:Y:S02]  /*0e00*/  LDG.E.U8.CONSTANT R10, desc[UR22][R10.64] ;  /* 0x000000160a0a7981 */ /* 0x000e24000c1e9100 */
[----:B0-----:R-:W-:-:S04]  /*0e10*/  PRMT R6, R10, 0x8880, RZ ;  /* 0x000088800a067816 */ /* 0x001fc800000000ff */
[----:B------:R-:W-:-:S03]  /*0e20*/  SHF.R.S32.HI R7, RZ, 0x1f, R6 ;  /* 0x0000001fff077819 */ /* 0x000fc60000011406 */
[----:B-1----:R-:W-:-:S03]  /*0e30*/  IMAD.WIDE R14, R4, 0x4, R6 ;  /* 0x00000004040e7825 */ /* 0x002fc600078e0206 */
[----:B--2---:R-:W-:-:S04]  /*0e40*/  LEA R6, P0, R14, UR16, 0x2 ;  /* 0x000000100e067c11 */ /* 0x004fc8000f8010ff */
[----:B------:R-:W-:-:S05]  /*0e50*/  LEA.HI.X R7, R14, UR17, R15, 0x2, P0 ;  /* 0x000000110e077c11 */ /* 0x000fca00080f140f */
[----:B------:R-:W2:Y:S02]  /*0e60*/  LDG.E.CONSTANT R13, desc[UR22][R6.64] ;  /* 0x00000016060d7981 */ /* 0x000ea4000c1e9900 */
        /* <DEDUP_REMOVED lines=17> */
.L_x_258:
[----:B------:R-:W-:Y:S05]  /*0f80*/  BSYNC.RELIABLE B2 ;  /* 0x0000000000027941 */ /* 0x000fea0003800100 */
.L_x_257:
[----:B------:R-:W2:Y:S01]  /*0f90*/  LDCU UR15, c[0x0][0x3c4] ;  /* 0x00007880ff0f77ac */ /* 0x000ea20008000800 */
[----:B------:R-:W-:Y:S01]  /*0fa0*/  STL [R1+0x148], R8 ;  /* 0x0001480801007387 */ /* 0x000fe20000100800 */
[----:B------:R-:W-:Y:S01]  /*0fb0*/  SHF.R.S32.HI R11, RZ, 0x1f, R9 ;  /* 0x0000001fff0b7819 */ /* 0x000fe20000011409 */
[----:B------:R-:W-:Y:S01]  /*0fc0*/  IMAD.SHL.U32 R18, R2, 0x4, RZ ;  /* 0x0000000402127824 */ /* 0x000fe200078e00ff */
[----:B------:R-:W-:Y:S01]  /*0fd0*/  LOP3.LUT R7, RZ, R8, RZ, 0x33, !PT ;  /* 0x00000008ff077212 */ /* 0x000fe200078e33ff */
[----:B------:R-:W-:Y:S01]  /*0fe0*/  STL.U8 [R1+0x460], RZ ;  /* 0x000460ff01007387 */ /* 0x000fe20000100000 */
[----:B------:R-:W-:Y:S01]  /*0ff0*/  ISETP.NE.AND P0, PT, R12, 0x3, PT ;  /* 0x000000030c00780c */ /* 0x000fe20003f05270 */
[----:B------:R-:W-:Y:S01]  /*1000*/  IMAD.MOV.U32 R17, RZ, RZ, 0x1 ;  /* 0x00000001ff117424 */ /* 0x000fe200078e00ff */
[----:B------:R-:W-:Y:S01]  /*1010*/  ISETP.NE.AND P1, PT, R30, RZ, PT ;  /* 0x000000ff1e00720c */ /* 0x000fe20003f25270 */
[----:B------:R-:W-:Y:S01]  /*1020*/  IMAD.IADD R12, R20, 0x1, R7 ;  /* 0x00000001140c7824 */ /* 0x000fe200078e0207 */
[--C-:B------:R-:W-:Y:S01]  /*1030*/  SHF.L.U64.HI R10, R2, 0x2, R3.reuse ;  /* 0x00000002020a7819 */ /* 0x100fe20000010203 */
[----:B------:R-:W-:Y:S01]  /*1040*/  IMAD.MOV.U32 R30, RZ, RZ, 0x4 ;  /* 0x00000004ff1e7424 */ /* 0x000fe200078e00ff */
[----:B------:R-:W-:Y:S01]  /*1050*/  IADD3 R26, P2, PT, R18, UR4, RZ ;  /* 0x00000004121a7c10 */ /* 0x000fe2000ff5e0ff */
[----:B-1----:R1:W-:Y:S01]  /*1060*/  STL [R1+0x250], R4 ;  /* 0x0002500401007387 */ /* 0x0023e20000100800 */
[----:B------:R-:W-:Y:S01]  /*1070*/  LOP3.LUT R15, R12, 0xf, RZ, 0xc0, !PT ;  /* 0x0000000f0c0f7812 */ /* 0x000fe200078ec0ff */
[----:B0-----:R-:W-:Y:S01]  /*1080*/  VIADD R6, R2, 0x1 ;  /* 0x0000000102067836 */ /* 0x001fe20000000000 */
[----:B------:R-:W-:Y:S01]  /*1090*/  SEL R17, R17, 0x2, !P1 ;  /* 0x0000000211117807 */ /* 0x000fe20004800000 */
[----:B------:R0:W-:Y:S01]  /*10a0*/  STL [R1+0x358], R0 ;  /* 0x0003580001007387 */ /* 0x0001e20000100800 */
[----:B--2---:R-:W-:Y:S01]  /*10b0*/  IMAD R14, R11, UR15, RZ ;  /* 0x0000000f0b0e7c24 */ /* 0x004fe2000f8e02ff */
[----:B------:R-:W-:Y:S01]  /*10c0*/  SEL R16, RZ, 0x1, P0 ;  /* 0x00000001ff107807 */ /* 0x000fe20000000000 */
[----:B------:R-:W-:Y:S01]  /*10d0*/  IMAD.WIDE.U32 R28, R9, UR15, R2 ;  /* 0x0000000f091c7c25 */ /* 0x000fe2000f8e0002 */
[----:B------:R-:W-:-:S02]  /*10e0*/  IADD3.X R27, PT, PT, R10, UR5, RZ, P2, !PT ;  /* 0x000000050a1b7c10 */ /* 0x000fc400097fe4ff */
[C---:B-1----:R-:W-:Y:S01]  /*10f0*/  LEA R4, R9.reuse, UR26, 0x2 ;  /* 0x0000001a09047c11 */ /* 0x042fe2000f8e10ff */
[C---:B------:R-:W-:Y:S01]  /*1100*/  IMAD R13, R9.reuse, UR27, R14 ;  /* 0x0000001b090d7c24 */ /* 0x040fe2000f8e020e */
[C---:B------:R-:W-:Y:S01]  /*1110*/  LOP3.LUT R14, R12.reuse, 0x7, RZ, 0xc0, !PT ;  /* 0x000000070c0e7812 */ /* 0x040fe200078ec0ff */
[----:B------:R-:W-:Y:S01]  /*1120*/  VIADD R5, R9, 0x1 ;  /* 0x0000000109057836 */ /* 0x000fe20000000000 */
[----:B------:R-:W-:Y:S01]  /*1130*/  LOP3.LUT R12, R12, 0x3, RZ, 0xc0, !PT ;  /* 0x000000030c0c7812 */ /* 0x000fe200078ec0ff */
[----:B0-----:R-:W-:Y:S02]  /*1140*/  IMAD.MOV.U32 R0, RZ, RZ, RZ ;  /* 0x000000ffff007224 */ /* 0x001fe400078e00ff */
[----:B------:R-:W-:Y:S02]  /*1150*/  IMAD.IADD R18, R1, 0x1, R18 ;  /* 0x0000000101127824 */ /* 0x000fe400078e0212 */
[----:B------:R-:W-:-:S04]  /*1160*/  IMAD.WIDE R30, R9, R30, UR4 ;  /* 0x00000004091e7e25 */ /* 0x000fc8000f8e021e */
[----:B------:R-:W-:-:S07]  /*1170*/  IMAD.IADD R13, R29, 0x1, R13 ;  /* 0x000000011d0d7824 */ /* 0x000fce00078e020d */
.L_x_351:
[----:B-1----:R-:W-:-:S05]  /*1180*/  LEA R11, R0, UR29, 0x2 ;  /* 0x0000001d000b7c11 */ /* 0x002fca000f8e10ff */
[----:B------:R-:W2:Y:S01]  /*1190*/  LDL R10, [R11] ;  /* 0x000000000b0a7983 */ /* 0x000ea20000100800 */
[----:B------:R-:W-:Y:S01]  /*11a0*/  VIADD R33, R20, 0x1 ;  /* 0x0000000114217836 */ /* 0x000fe20000000000 */
[----:B------:R-:W-:Y:S04]  /*11b0*/  BSSY.RECONVERGENT B2, `(.L_x_260) ;  /* 0x000061b000027945 */ /* 0x000fe80003800200 */
[----:B--2---:R-:W-:-:S13]  /*11c0*/  ISETP.NE.AND P0, PT, R10, R33, PT ;  /* 0x000000210a00720c */ /* 0x004fda0003f05270 */
[----:B0-----:R-:W-:Y:S05]  /*11d0*/  @P0 BRA `(.L_x_261) ;  /* 0x0000005c00600947 */ /* 0x001fea0003800000 */
[----:B------:R-:W-:Y:S01]  /*11e0*/  LEA R10, R0, UR26, 0x2 ;  /* 0x0000001a000a7c11 */ /* 0x000fe2000f8e10ff */
[----:B------:R-:W0:Y:S04]  /*11f0*/  LDCU UR15, c[0x0][0x3c4] ;  /* 0x00007880ff0f77ac */ /* 0x000e280008000800 */
[----:B------:R1:W5:Y:S04]  /*1200*/  LDL R21, [R10+0x250] ;  /* 0x000250000a157983 */ /* 0x0003680000100800 */
[----:B------:R1:W5:Y:S01]  /*1210*/  LDL R11, [R10+0x358] ;  /* 0x000358000a0b7983 */ /* 0x0003620000100800 */
[----:B------:R-:W-:Y:S01]  /*1220*/  BSSY.RECONVERGENT B3, `(.L_x_262) ;  /* 0x0000025000037945 */ /* 0x000fe20003800200 */
[----:B------:R-:W-:-:S02]  /*1230*/  PLOP3.LUT P0, PT, PT, PT, PT, 0x80, 0x8 ;  /* 0x000000000008781c */ /* 0x000fc40003f0f070 */
[----:B0-----:R-:W-:-:S13]  /*1240*/  ISETP.GE.AND P1, PT, R33, UR15, PT ;  /* 0x0000000f21007c0c */ /* 0x001fda000bf26270 */
[----:B-1----:R-:W-:Y:S05]  /*1250*/  @P1 BRA `(.L_x_263) ;  /* 0x0000000000841947 */ /* 0x002fea0003800000 */
[----:B------:R-:W-:Y:S02]  /*1260*/  IMAD.MOV.U32 R10, RZ, RZ, R33 ;  /* 0x000000ffff0a7224 */ /* 0x000fe400078e0021 */
[----:B------:R-:W-:-:S07]  /*1270*/  IMAD.MOV.U32 R38, RZ, RZ, R20 ;  /* 0x000000ffff267224 */ /* 0x000fce00078e0014 */
.L_x_264:
        /* <DEDUP_REMOVED lines=31> */
.L_x_263:
[----:B------:R-:W-:Y:S05]  /*1470*/  BSYNC.RECONVERGENT B3 ;  /* 0x0000000000037941 */ /* 0x000fea0003800200 */
.L_x_262:
        /* <DEDUP_REMOVED lines=16> */
[----:B------:R-:W2:Y:S01]  /*1580*/  LDL R21, [R21+0x40] ;  /* 0x0000400015157983 */ /* 0x000ea20000100800 */
[----:B------:R-:W2:Y:S04]  /*1590*/  LDC.64 R32, c[0x0][0x388] ;  /* 0x0000e200ff207b82 */ /* 0x000ea80000000a00 */
[----:B------:R-:W1:Y:S01]  /*15a0*/  LDG.E.CONSTANT R39, desc[UR22][R38.64] ;  /* 0x0000001626277981 */ /* 0x000e62000c1e9900 */
[----:B--2---:R-:W-:-:S04]  /*15b0*/  IMAD.WIDE R32, R21, 0x2, R32 ;  /* 0x0000000215207825 */ /* 0x004fc800078e0220 */
[----:B-1----:R-:W-:Y:S02]  /*15c0*/  IMAD.WIDE R36, R39, 0x2, R36 ;  /* 0x0000000227247825 */ /* 0x002fe400078e0224 */
        /* <DEDUP_REMOVED lines=54> */
.L_x_273:
        /* <DEDUP_REMOVED lines=32> */
.L_x_272:
        /* <DEDUP_REMOVED lines=8> */
.L_x_271:
[----:B------:R-:W-:-:S07]  /*1bb0*/  VIADD R44, R44, 0x1 ;  /* 0x000000012c2c7836 */ /* 0x000fce0000000000 */
.L_x_270:
[----:B------:R-:W-:Y:S05]  /*1bc0*/  BSYNC.RELIABLE B5 ;  /* 0x0000000000057941 */ /* 0x000fea0003800100 */
.L_x_269:
[----:B------:R-:W0:Y:S01]  /*1bd0*/  LDCU UR15, c[0x0][0x3c4] ;  /* 0x00007880ff0f77ac */ /* 0x000e220008000800 */
[----:B------:R-:W-:Y:S02]  /*1be0*/  VIADD R10, R10, 0x1 ;  /* 0x000000010a0a7836 */ /* 0x000fe40000000000 */
[----:B------:R-:W-:Y:S02]  /*1bf0*/  IMAD.MOV.U32 R36, RZ, RZ, R39 ;  /* 0x000000ffff247224 */ /* 0x000fe400078e0027 */
[----:B------:R-:W-:Y:S01]  /*1c00*/  IMAD.MOV.U32 R38, RZ, RZ, R37 ;  /* 0x000000ffff267224 */ /* 0x000fe200078e0025 */
[----:B0-----:R-:W-:-:S13]  /*1c10*/  ISETP.NE.AND P0, PT, R10, UR15, PT ;  /* 0x0000000f0a007c0c */ /* 0x001fda000bf05270 */
[----:B------:R-:W-:Y:S05]  /*1c20*/  @P0 BRA `(.L_x_273) ;  /* 0xfffffffc00400947 */ /* 0x000fea000383ffff */
[----:B------:R-:W-:-:S13]  /*1c30*/  ISETP.EQ.AND P0, PT, R44, 0x2, PT ;  /* 0x000000022c00780c */ /* 0x000fda0003f02270 */
.L_x_268:
[----:B------:R-:W-:-:S04]  /*1c40*/  ISETP.NE.AND P1, PT, R39, R20, PT ;  /* 0x000000142700720c */ /* 0x000fc80003f25270 */
[----:B------:R-:W-:-:S04]  /*1c50*/  ISETP.NE.OR P1, PT, R37, R8, P1 ;  /* 0x000000082500720c */ /* 0x000fc80000f25670 */
[----:B------:R-:W-:-:S13]  /*1c60*/  PLOP3.LUT P0, PT, P0, P1, PT, 0x8f, 0xf8 ;  /* 0x0000000000f8781c */ /* 0x000fda0000703177 */
[----:B------:R-:W-:Y:S05]  /*1c70*/  @P0 BREAK.RELIABLE B4 ;  /* 0x0000000000040942 */ /* 0x000fea0003800100 */
[----:B------:R-:W-:Y:S05]  /*1c80*/  @P0 BRA `(.L_x_266) ;  /* 0x0000005000a80947 */ /* 0x000fea0003800000 */
[----:B------:R-:W-:Y:S05]  /*1c90*/  BSYNC.RELIABLE B4 ;  /* 0x0000000000047941 */ /* 0x000fea0003800100 */
.L_x_267:
        /* <DEDUP_REMOVED lines=24> */
[----:B------:R-:W-:Y:S05]  /*1e20*/  CALL.REL.NOINC `($__internal_5_$__cuda_sm20_dsqrt_rn_f64_mediumpath_v1) ;  /* 0x0000005800cc7944 */ /* 0x000fea0003c00000 */
[----:B------:R-:W-:Y:S02]  /*1e30*/  IMAD.MOV.U32 R42, RZ, RZ, R34 ;  /* 0x000000ffff2a7224 */ /* 0x000fe400078e0022 */
[----:B------:R-:W-:-:S07]  /*1e40*/  IMAD.MOV.U32 R43, RZ, RZ, R35 ;  /* 0x000000ffff2b7224 */ /* 0x000fce00078e0023 */
.L_x_275:
[----:B------:R-:W-:Y:S05]  /*1e50*/  BSYNC.RECONVERGENT B5 ;  /* 0x0000000000057941 */ /* 0x000fea0003800200 */
.L_x_274:
[----:B------:R-:W-:Y:S01]  /*1e60*/  BSSY.RECONVERGENT B4, `(.L_x_276) ;  /* 0x00000dd000047945 */ /* 0x000fe20003800200 */
[----:B------:R-:W-:-:S03]  /*1e70*/  IMAD.MOV.U32 R10, RZ, RZ, RZ ;  /* 0x000000ffff0a7224 */ /* 0x000fc600078e00ff */
[----:B------:R-:W-:Y:S05]  /*1e80*/  @P0 BRA `(.L_x_277) ;  /* 0x0000000c00680947 */ /* 0x000fea0003800000 */
[----:B------:R-:W-:Y:S01]  /*1e90*/  IADD3 R10, PT, PT, R20, -0x2, -R8 ;  /* 0xfffffffe140a7810 */ /* 0x000fe20007ffe808 */
[----:B------:R-:W-:Y:S01]  /*1ea0*/  BSSY.RECONVERGENT B5, `(.L_x_278) ;  /* 0x0000067000057945 */ /* 0x000fe20003800200 */
[----:B------:R-:W-:Y:S02]  /*1eb0*/  ISETP.NE.AND P0, PT, R15, RZ, PT ;  /* 0x000000ff0f00720c */ /* 0x000fe40003f05270 */
[----:B------:R-:W-:Y:S01]  /*1ec0*/  ISETP.GE.U32.AND P1, PT, R10, 0xf, PT ;  /* 0x0000000f0a00780c */ /* 0x000fe20003f26070 */
[----:B------:R-:W-:-:S12]  /*1ed0*/  IMAD.MOV.U32 R10, RZ, RZ, RZ ;  /* 0x000000ffff0a7224 */ /* 0x000fd800078e00ff */
[----:B------:R-:W-:Y:S05]  /*1ee0*/  @!P1 BRA `(.L_x_279) ;  /* 0x0000000400889947 */ /* 0x000fea0003800000 */
[----:B------:R-:W-:-:S07]  /*1ef0*/  IMAD.MOV.U32 R10, RZ, RZ, RZ ;  /* 0x000000ffff0a7224 */ /* 0x000fce00078e00ff */
.L_x_280:
        /* <DEDUP_REMOVED lines=25> */
[----:B----4-:R-:W-:-:S02]  /*2090*/  ISETP.NE.AND P6, PT, R52, 0x3, PT ;  /* 0x000000033400780c */ /* 0x010fc40003fc5270 */
[----:B------:R-:W-:Y:S02]  /*20a0*/  ISETP.NE.AND P5, PT, R52, RZ, PT ;  /* 0x000000ff3400720c */ /* 0x000fe40003fa5270 */
[----:B------:R-:W-:Y:S02]  /*20b0*/  SEL R52, R49, 0x2, P4 ;  /* 0x0000000231347807 */ /* 0x000fe40002000000 */
[----:B-----5:R-:W-:Y:S02]  /*20c0*/  ISETP.NE.AND P4, PT, R53, 0x3, PT ;  /* 0x000000033500780c */ /* 0x020fe40003f85270 */
[----:B0-----:R-:W-:Y:S02]  /*20d0*/  SEL R34, R49, 0x2, P6 ;  /* 0x0000000231227807 */ /* 0x001fe40003000000 */
[----:B------:R-:W-:Y:S02]  /*20e0*/  SEL R51, R51, RZ, P1 ;  /* 0x000000ff33337207 */ /* 0x000fe40000800000 */
[----:B------:R-:W-:-:S02]  /*20f0*/  ISETP.NE.AND P1, PT, R53, RZ, PT ;  /* 0x000000ff3500720c */ /* 0x000fc40003f25270 */
[----:B------:R-:W-:Y:S02]  /*2100*/  SEL R35, R49, 0x2, P4 ;  /* 0x0000000231237807 */ /* 0x000fe40002000000 */
[----:B------:R-:W-:Y:S02]  /*2110*/  SEL R52, R52, RZ, P3 ;  /* 0x000000ff34347207 */ /* 0x000fe40001800000 */
[----:B------:R-:W-:Y:S02]  /*2120*/  SEL R34, R34, RZ, P5 ;  /* 0x000000ff22227207 */ /* 0x000fe40002800000 */
[----:B------:R-:W-:Y:S02]  /*2130*/  ISETP.NE.AND P5, PT, R46, 0x3, PT ;  /* 0x000000032e00780c */ /* 0x000fe40003fa5270 */
[----:B------:R-:W-:Y:S02]  /*2140*/  ISETP.NE.AND P4, PT, R48, 0x3, PT ;  /* 0x000000033000780c */ /* 0x000fe40003f85270 */
[----:B------:R-:W-:-:S02]  /*2150*/  SEL R35, R35, RZ, P1 ;  /* 0x000000ff23237207 */ /* 0x000fc40000800000 */
[----:B------:R-:W-:Y:S02]  /*2160*/  IADD3 R51, PT, PT, R52, R51, R10 ;  /* 0x0000003334337210 */ /* 0x000fe40007ffe00a */
[----:B------:R-:W-:Y:S02]  /*2170*/  ISETP.NE.AND P1, PT, R46, RZ, PT ;  /* 0x000000ff2e00720c */ /* 0x000fe40003f25270 */
[----:B------:R-:W-:Y:S02]  /*2180*/  ISETP.NE.AND P3, PT, R48, RZ, PT ;  /* 0x000000ff3000720c */ /* 0x000fe40003f65270 */
[C---:B------:R-:W-:Y:S02]  /*2190*/  SEL R10, R49.reuse, 0x2, P5 ;  /* 0x00000002310a7807 */ /* 0x040fe40002800000 */
[----:B------:R-:W-:Y:S02]  /*21a0*/  SEL R46, R49, 0x2, P4 ;  /* 0x00000002312e7807 */ /* 0x000fe40002000000 */
[----:B------:R-:W-:-:S02]  /*21b0*/  ISETP.NE.AND P6, PT, R47, 0x3, PT ;  /* 0x000000032f00780c */ /* 0x000fc40003fc5270 */
[----:B------:R-:W-:Y:S02]  /*21c0*/  IADD3 R34, PT, PT, R35, R34, R51 ;  /* 0x0000002223227210 */ /* 0x000fe40007ffe033 */
[----:B------:R-:W-:Y:S02]  /*21d0*/  SEL R35, R10, RZ, P1 ;  /* 0x000000ff0a237207 */ /* 0x000fe40000800000 */
[----:B------:R-:W-:Y:S02]  /*21e0*/  SEL R46, R46, RZ, P3 ;  /* 0x000000ff2e2e7207 */ /* 0x000fe40001800000 */
[----:B------:R-:W-:Y:S02]  /*21f0*/  ISETP.NE.AND P5, PT, R47, RZ, PT ;  /* 0x000000ff2f00720c */ /* 0x000fe40003fa5270 */
[----:B------:R-:W-:Y:S02]  /*2200*/  ISETP.NE.AND P4, PT, R45, 0x3, PT ;  /* 0x000000032d00780c */ /* 0x000fe40003f85270 */
[----:B------:R-:W-:-:S02]  /*2210*/  SEL R10, R49, 0x2, P6 ;  /* 0x00000002310a7807 */ /* 0x000fc40003000000 */
[----:B------:R-:W-:Y:S02]  /*2220*/  ISETP.NE.AND P1, PT, R45, RZ, PT ;  /* 0x000000ff2d00720c */ /* 0x000fe40003f25270 */
[----:B------:R-:W-:Y:S02]  /*2230*/  IADD3 R34, PT, PT, R46, R35, R34 ;  /* 0x000000232e227210 */ /* 0x000fe40007ffe022 */
[----:B------:R-:W-:Y:S02]  /*2240*/  SEL R45, R49, 0x2, P4 ;  /* 0x00000002312d7807 */ /* 0x000fe40002000000 */
[----:B------:R-:W-:Y:S02]  /*2250*/  SEL R35, R10, RZ, P5 ;  /* 0x000000ff0a237207 */ /* 0x000fe40002800000 */
[----:B------:R-:W-:Y:S02]  /*2260*/  ISETP.NE.AND P5, PT, R40, 0x3, PT ;  /* 0x000000032800780c */ /* 0x000fe40003fa5270 */
[----:B------:R-:W-:-:S02]  /*2270*/  ISETP.NE.AND P4, PT, R44, 0x3, PT ;  /* 0x000000032c00780c */ /* 0x000fc40003f85270 */
[----:B------:R-:W-:Y:S02]  /*2280*/  SEL R45, R45, RZ, P1 ;  /* 0x000000ff2d2d7207 */ /* 0x000fe40000800000 */
[----:B------:R-:W-:Y:S02]  /*2290*/  ISETP.NE.AND P1, PT, R40, RZ, PT ;  /* 0x000000ff2800720c */ /* 0x000fe40003f25270 */
[C---:B------:R-:W-:Y:S02]  /*22a0*/  SEL R10, R49.reuse, 0x2, P5 ;  /* 0x00000002310a7807 */ /* 0x040fe40002800000 */
[----:B------:R-:W-:Y:S02]  /*22b0*/  ISETP.NE.AND P3, PT, R44, RZ, PT ;  /* 0x000000ff2c00720c */ /* 0x000fe40003f65270 */
[----:B------:R-:W-:Y:S02]  /*22c0*/  SEL R40, R49, 0x2, P4 ;  /* 0x0000000231287807 */ /* 0x000fe40002000000 */
[----:B------:R-:W-:-:S02]  /*22d0*/  ISETP.NE.AND P6, PT, R41, 0x3, PT ;  /* 0x000000032900780c */ /* 0x000fc40003fc5270 */
[----:B------:R-:W-:Y:S02]  /*22e0*/  ISETP.NE.AND P4, PT, R39, 0x3, PT ;  /* 0x000000032700780c */ /* 0x000fe40003f85270 */
[----:B------:R-:W-:Y:S02]  /*22f0*/  IADD3 R34, PT, PT, R45, R35, R34 ;  /* 0x000000232d227210 */ /* 0x000fe40007ffe022 */
[----:B------:R-:W-:Y:S02]  /*2300*/  SEL R35, R10, RZ, P1 ;  /* 0x000000ff0a237207 */ /* 0x000fe40000800000 */
[----:B------:R-:W-:Y:S02]  /*2310*/  ISETP.NE.AND P1, PT, R39, RZ, PT ;  /* 0x000000ff2700720c */ /* 0x000fe40003f25270 */
[----:B------:R-:W-:Y:S02]  /*2320*/  SEL R40, R40, RZ, P3 ;  /* 0x000000ff28287207 */ /* 0x000fe40001800000 */
[----:B------:R-:W-:-:S02]  /*2330*/  ISETP.NE.AND P5, PT, R41, RZ, PT ;  /* 0x000000ff2900720c */ /* 0x000fc40003fa5270 */
[C---:B------:R-:W-:Y:S02]  /*2340*/  SEL R10, R49.reuse, 0x2, P6 ;  /* 0x00000002310a7807 */ /* 0x040fe40003000000 */
[----:B------:R-:W-:Y:S02]  /*2350*/  SEL R39, R49, 0x2, P4 ;  /* 0x0000000231277807 */ /* 0x000fe40002000000 */
[----:B------:R-:W-:Y:S02]  /*2360*/  ISETP.NE.AND P4, PT, R37, 0x3, PT ;  /* 0x000000032500780c */ /* 0x000fe40003f85270 */
[----:B------:R-:W-:Y:S02]  /*2370*/  IADD3 R34, PT, PT, R40, R35, R34 ;  /* 0x0000002328227210 */ /* 0x000fe40007ffe022 */
[----:B------:R-:W-:Y:S02]  /*2380*/  SEL R35, R10, RZ, P5 ;  /* 0x000000ff0a237207 */ /* 0x000fe40002800000 */
[----:B------:R-:W-:-:S02]  /*2390*/  SEL R39, R39, RZ, P1 ;  /* 0x000000ff27277207 */ /* 0x000fc40000800000 */
[----:B------:R-:W-:Y:S01]  /*23a0*/  ISETP.NE.AND P6, PT, R37, RZ, PT ;  /* 0x000000ff2500720c */ /* 0x000fe20003fc5270 */
[----:B------:R-:W-:Y:S01]  /*23b0*/  IMAD.IADD R37, R7, 0x1, R33 ;  /* 0x0000000107257824 */ /* 0x000fe200078e0221 */
[C---:B------:R-:W-:Y:S02]  /*23c0*/  ISETP.NE.AND P3, PT, R38.reuse, RZ, PT ;  /* 0x000000ff2600720c */ /* 0x040fe40003f65270 */
[----:B------:R-:W-:Y:S01]  /*23d0*/  ISETP.NE.AND P5, PT, R38, 0x3, PT ;  /* 0x000000032600780c */ /* 0x000fe20003fa5270 */
[----:B------:R-:W-:Y:S01]  /*23e0*/  IMAD.IADD R38, R20, 0x1, R7 ;  /* 0x0000000114267824 */ /* 0x000fe200078e0207 */
[----:B------:R-:W-:Y:S02]  /*23f0*/  SEL R10, R49, 0x2, P4 ;  /* 0x00000002310a7807 */ /* 0x000fe40002000000 */
[----:B------:R-:W-:Y:S02]  /*2400*/  IADD3 R34, PT, PT, R39, R35, R34 ;  /* 0x0000002327227210 */ /* 0x000fe40007ffe022 */
[----:B------:R-:W-:-:S02]  /*2410*/  SEL R35, R10, RZ, P6 ;  /* 0x000000ff0a237207 */ /* 0x000fc40003000000 */
[----:B------:R-:W-:Y:S02]  /*2420*/  SEL R10, R49, 0x2, P5 ;  /* 0x00000002310a7807 */ /* 0x000fe40002800000 */
[----:B------:R-:W-:Y:S02]  /*2430*/  LOP3.LUT R38, R38, 0xfffffff0, RZ, 0xc0, !PT ;  /* 0xfffffff026267812 */ /* 0x000fe400078ec0ff */
[----:B------:R-:W-:Y:S02]  /*2440*/  SEL R10, R10, RZ, P3 ;  /* 0x000000ff0a0a7207 */ /* 0x000fe40001800000 */
[----:B------:R-:W-:Y:S02]  /*2450*/  ISETP.NE.AND P3, PT, R37, R38, PT ;  /* 0x000000262500720c */ /* 0x000fe40003f65270 */
[----:B------:R-:W-:Y:S02]  /*2460*/  ISETP.NE.AND P4, PT, R36, 0x3, PT ;  /* 0x000000032400780c */ /* 0x000fe40003f85270 */
[----:B------:R-:W-:-:S02]  /*2470*/  ISETP.NE.AND P5, PT, R50, 0x3, PT ;  /* 0x000000033200780c */ /* 0x000fc40003fa5270 */
[----:B------:R-:W-:Y:S02]  /*2480*/  ISETP.NE.AND P1, PT, R36, RZ, PT ;  /* 0x000000ff2400720c */ /* 0x000fe40003f25270 */
[C---:B------:R-:W-:Y:S02]  /*2490*/  SEL R36, R49.reuse, 0x2, P4 ;  /* 0x0000000231247807 */ /* 0x040fe40002000000 */
[----:B------:R-:W-:Y:S02]  /*24a0*/  ISETP.NE.AND P6, PT, R50, RZ, PT ;  /* 0x000000ff3200720c */ /* 0x000fe40003fc5270 */
[----:B------:R-:W-:Y:S02]  /*24b0*/  SEL R49, R49, 0x2, P5 ;  /* 0x0000000231317807 */ /* 0x000fe40002800000 */
[----:B------:R-:W-:Y:S02]  /*24c0*/  IADD3 R10, PT, PT, R10, R35, R34 ;  /* 0x000000230a0a7210 */ /* 0x000fe40007ffe022 */
[----:B------:R-:W-:-:S02]  /*24d0*/  SEL R35, R36, RZ, P1 ;  /* 0x000000ff24237207 */ /* 0x000fc40000800000 */
[----:B------:R-:W-:-:S04]  /*24e0*/  SEL R49, R49, RZ, P6 ;  /* 0x000000ff31317207 */ /* 0x000fc80003000000 */
[----:B------:R-:W-:Y:S01]  /*24f0*/  IADD3 R10, PT, PT, R49, R35, R10 ;  /* 0x00000023310a7210 */ /* 0x000fe20007ffe00a */
[----:B------:R-:W-:Y:S06]  /*2500*/  @P3 BRA `(.L_x_280) ;  /* 0xfffffff8007c3947 */ /* 0x000fec000383ffff */
.L_x_279:
[----:B------:R-:W-:Y:S05]  /*2510*/  BSYNC.RECONVERGENT B5 ;  /* 0x0000000000057941 */ /* 0x000fea0003800200 */
.L_x_278:
        /* <DEDUP_REMOVED lines=18> */
[----:B--2---:R-:W-:Y:S02]  /*2640*/  ISETP.NE.AND P5, PT, R38, 0x3, PT ;  /* 0x000000032600780c */ /* 0x004fe40003fa5270 */
[----:B---3--:R-:W-:Y:S02]  /*2650*/  ISETP.NE.AND P4, PT, R36, 0x3, PT ;  /* 0x000000032400780c */ /* 0x008fe40003f85270 */
[----:B------:R-:W-:Y:S02]  /*2660*/  ISETP.NE.AND P1, PT, R38, RZ, PT ;  /* 0x000000ff2600720c */ /* 0x000fe40003f25270 */
[----:B------:R-:W-:Y:S02]  /*2670*/  ISETP.NE.AND P3, PT, R36, RZ, PT ;  /* 0x000000ff2400720c */ /* 0x000fe40003f65270 */
[C---:B------:R-:W-:Y:S02]  /*2680*/  SEL R36, R46.reuse, 0x2, P5 ;  /* 0x000000022e247807 */ /* 0x040fe40002800000 */
[----:B------:R-:W-:-:S02]  /*2690*/  SEL R38, R46, 0x2, P4 ;  /* 0x000000022e267807 */ /* 0x000fc40002000000 */
[----:B----4-:R-:W-:Y:S02]  /*26a0*/  ISETP.NE.AND P4, PT, R39, 0x3, PT ;  /* 0x000000032700780c */ /* 0x010fe40003f85270 */
[C---:B-----5:R-:W-:Y:S02]  /*26b0*/  ISETP.NE.AND P5, PT, R37.reuse, RZ, PT ;  /* 0x000000ff2500720c */ /* 0x060fe40003fa5270 */
[----:B------:R-:W-:Y:S02]  /*26c0*/  ISETP.NE.AND P6, PT, R37, 0x3, PT ;  /* 0x000000032500780c */ /* 0x000fe40003fc5270 */
[----:B------:R-:W-:Y:S02]  /*26d0*/  SEL R37, R36, RZ, P1 ;  /* 0x000000ff24257207 */ /* 0x000fe40000800000 */
[----:B------:R-:W-:Y:S02]  /*26e0*/  ISETP.NE.AND P1, PT, R39, RZ, PT ;  /* 0x000000ff2700720c */ /* 0x000fe40003f25270 */
[----:B0-----:R-:W-:-:S02]  /*26f0*/  SEL R35, R46, 0x2, P4 ;  /* 0x000000022e237807 */ /* 0x001fc40002000000 */
[----:B------:R-:W-:Y:S02]  /*2700*/  SEL R38, R38, RZ, P3 ;  /* 0x000000ff26267207 */ /* 0x000fe40001800000 */
[----:B------:R-:W-:Y:S02]  /*2710*/  SEL R34, R46, 0x2, P6 ;  /* 0x000000022e227807 */ /* 0x000fe40003000000 */
[----:B------:R-:W-:Y:S02]  /*2720*/  SEL R35, R35, RZ, P1 ;  /* 0x000000ff23237207 */ /* 0x000fe40000800000 */
[----:B------:R-:W-:Y:S02]  /*2730*/  ISETP.NE.AND P1, PT, R40, 0x3, PT ;  /* 0x000000032800780c */ /* 0x000fe40003f25270 */
[----:B------:R-:W-:Y:S02]  /*2740*/  ISETP.NE.AND P6, PT, R41, 0x3, PT ;  /* 0x000000032900780c */ /* 0x000fe40003fc5270 */
[----:B------:R-:W-:-:S02]  /*2750*/  IADD3 R37, PT, PT, R38, R37, R10 ;  /* 0x0000002526257210 */ /* 0x000fc40007ffe00a */
[----:B------:R-:W-:Y:S02]  /*2760*/  SEL R34, R34, RZ, P5 ;  /* 0x000000ff22227207 */ /* 0x000fe40002800000 */
[----:B------:R-:W-:Y:S02]  /*2770*/  ISETP.NE.AND P5, PT, R44, 0x3, PT ;  /* 0x000000032c00780c */ /* 0x000fe40003fa5270 */
[----:B------:R-:W-:Y:S02]  /*2780*/  SEL R10, R46, 0x2, P1 ;  /* 0x000000022e0a7807 */ /* 0x000fe40000800000 */
[----:B------:R-:W-:Y:S02]  /*2790*/  ISETP.NE.AND P4, PT, R40, RZ, PT ;  /* 0x000000ff2800720c */ /* 0x000fe40003f85270 */
[----:B------:R-:W-:Y:S02]  /*27a0*/  ISETP.NE.AND P3, PT, R41, RZ, PT ;  /* 0x000000ff2900720c */ /* 0x000fe40003f65270 */
[----:B------:R-:W-:-:S02]  /*27b0*/  ISETP.NE.AND P1, PT, R45, 0x3, PT ;  /* 0x000000032d00780c */ /* 0x000fc40003f25270 */
[C---:B------:R-:W-:Y:S02]  /*27c0*/  SEL R36, R46.reuse, 0x2, P6 ;  /* 0x000000022e247807 */ /* 0x040fe40003000000 */
[----:B------:R-:W-:Y:S02]  /*27d0*/  IADD3 R34, PT, PT, R35, R34, R37 ;  /* 0x0000002223227210 */ /* 0x000fe40007ffe025 */
[----:B------:R-:W-:Y:S02]  /*27e0*/  SEL R37, R46, 0x2, P5 ;  /* 0x000000022e257807 */ /* 0x000fe40002800000 */
[----:B------:R-:W-:Y:S02]  /*27f0*/  ISETP.NE.AND P6, PT, R44, RZ, PT ;  /* 0x000000ff2c00720c */ /* 0x000fe40003fc5270 */
        /* <DEDUP_REMOVED lines=8> */
.L_x_282:
[----:B------:R-:W-:Y:S05]  /*2880*/  BSYNC.RECONVERGENT B5 ;  /* 0x0000000000057941 */ /* 0x000fea0003800200 */
.L_x_281:
        /* <DEDUP_REMOVED lines=22> */
[----:B------:R-:W-:Y:S02]  /*29f0*/  SEL R34, R36, 0x2, P5 ;  /* 0x0000000224227807 */ /* 0x000fe40002800000 */
        /* <DEDUP_REMOVED lines=9> */
.L_x_284:
[----:B------:R-:W-:Y:S05]  /*2a90*/  BSYNC.RECONVERGENT B5 ;  /* 0x0000000000057941 */ /* 0x000fea0003800200 */
.L_x_283:
        /* <DEDUP_REMOVED lines=25> */
.L_x_277:
[----:B------:R-:W-:Y:S05]  /*2c30*/  BSYNC.RECONVERGENT B4 ;  /* 0x0000000000047941 */ /* 0x000fea0003800200 */
.L_x_276:
        /* <DEDUP_REMOVED lines=19> */
[----:B------:R-:W-:Y:S05]  /*2d70*/  CALL.REL.NOINC `($__internal_4_$__cuda_sm20_div_rn_f64_full) ;  /* 0x0000004400ac7944 */ /* 0x000fea0003c00000 */
.L_x_286:
[----:B------:R-:W-:Y:S05]  /*2d80*/  BSYNC.RECONVERGENT B4 ;  /* 0x0000000000047941 */ /* 0x000fea0003800200 */
.L_x_285:
[----:B------:R-:W-:Y:S02]  /*2d90*/  ISETP.NE.AND P0, PT, R32, 0x3, PT ;  /* 0x000000032000780c */ /* 0x000fe40003f05270 */
[----:B------:R-:W-:Y:S01]  /*2da0*/  ISETP.NE.AND P1, PT, R21, 0x3, PT ;  /* 0x000000031500780c */ /* 0x000fe20003f25270 */
[----:B------:R-:W-:Y:S01]  /*2db0*/  IMAD.MOV.U32 R21, RZ, RZ, -0x2 ;  /* 0xfffffffeff157424 */ /* 0x000fe200078e00ff */
[----:B------:R-:W-:Y:S02]  /*2dc0*/  SEL R32, RZ, 0xffffffff, P0 ;  /* 0xffffffffff207807 */ /* 0x000fe40000000000 */
[----:B------:R-:W-:-:S07]  /*2dd0*/  ISETP.GE.AND P3, PT, R8, 0x2, PT ;  /* 0x000000020800780c */ /* 0x000fce0003f66270 */
[----:B------:R-:W-:Y:S01]  /*2de0*/  @P0 IMAD.MOV R21, RZ, RZ, -0x1 ;  /* 0xffffffffff150424 */ /* 0x000fe200078e02ff */
[----:B------:R-:W-:Y:S01]  /*2df0*/  ISETP.GE.AND P0, PT, R9, R2, PT ;  /* 0x000000020900720c */ /* 0x000fe20003f06270 */
[----:B------:R-:W-:Y:S01]  /*2e00*/  @P1 IMAD.MOV R21, RZ, RZ, R32 ;  /* 0x000000ffff151224 */ /* 0x000fe200078e0220 */
[----:B------:R-:W-:-:S04]  /*2e10*/  DADD R32, -RZ, -R34 ;  /* 0x00000000ff207229 */ /* 0x000fc80000000922 */
[----:B------:R-:W-:-:S05]  /*2e20*/  SEL R21, R21, RZ, !P0 ;  /* 0x000000ff15157207 */ /* 0x000fca0004000000 */
[----:B------:R-:W-:-:S05]  /*2e30*/  IMAD.IADD R21, R21, 0x1, R10 ;  /* 0x0000000115157824 */ /* 0x000fca00078e020a */
[----:B------:R-:W-:-:S04]  /*2e40*/  LOP3.LUT R21, R21, 0x1, RZ, 0xc0, !PT ;  /* 0x0000000115157812 */ /* 0x000fc800078ec0ff */
[----:B------:R-:W-:-:S04]  /*2e50*/  ISETP.NE.U32.AND P0, PT, R21, 0x1, PT ;  /* 0x000000011500780c */ /* 0x000fc80003f05070 */
[----:B------:R-:W-:Y:S02]  /*2e60*/  FSEL R42, R32, R34, !P0 ;  /* 0x00000022202a7208 */ /* 0x000fe40004000000 */
[----:B------:R-:W-:Y:S01]  /*2e70*/  FSEL R43, R33, R35, !P0 ;  /* 0x00000023212b7208 */ /* 0x000fe20004000000 */
[----:B------:R-:W-:Y:S06]  /*2e80*/  @!P3 BRA `(.L_x_287) ;  /* 0x00000000004cb947 */ /* 0x000fec0003800000 */
[----:B------:R-:W-:-:S07]  /*2e90*/  IMAD.MOV.U32 R21, RZ, RZ, 0x1 ;  /* 0x00000001ff157424 */ /* 0x000fce00078e00ff */
.L_x_288:
[----:B------:R-:W-:Y:S01]  /*2ea0*/  IMAD.MOV.U32 R32, RZ, RZ, 0x4 ;  /* 0x00000004ff207424 */ /* 0x000fe200078e00ff */
[C---:B------:R-:W-:Y:S01]  /*2eb0*/  LEA R39, R21.reuse, UR26, 0x2 ;  /* 0x0000001a15277c11 */ /* 0x040fe2000f8e10ff */
[----:B------:R-:W0:Y:S02]  /*2ec0*/  LDC.64 R36, c[0x0][0x388] ;  /* 0x0000e200ff247b82 */ /* 0x000e240000000a00 */
[----:B------:R-:W-:-:S03]  /*2ed0*/  IMAD.WIDE.U32 R32, R21, R32, UR4 ;  /* 0x0000000415207e25 */ /* 0x000fc6000f8e0020 */
[----:B------:R-:W0:Y:S03]  /*2ee0*/  LDL R39, [R39+0x40] ;  /* 0x0000400027277983 */ /* 0x000e260000100800 */
[----:B------:R-:W1:Y:S01]  /*2ef0*/  LDC.64 R34, c[0x0][0x3a8] ;  /* 0x0000ea00ff227b82 */ /* 0x000e620000000a00 */
[----:B------:R-:W1:Y:S01]  /*2f00*/  LDG.E.CONSTANT R33, desc[UR22][R32.64] ;  /* 0x0000001620217981 */ /* 0x000e62000c1e9900 */
[----:B0-----:R-:W-:-:S04]  /*2f10*/  IMAD.WIDE R36, R39, 0x2, R36 ;  /* 0x0000000227247825 */ /* 0x001fc800078e0224 */
[----:B-1----:R-:W-:Y:S02]  /*2f20*/  IMAD.WIDE R34, R33, 0x2, R34 ;  /* 0x0000000221227825 */ /* 0x002fe400078e0222 */
        /* <DEDUP_REMOVED lines=9> */
.L_x_287:
[----:B------:R-:W-:-:S13]  /*2fc0*/  ISETP.GE.AND P0, PT, R9, R2, PT ;  /* 0x000000020900720c */ /* 0x000fda0003f06270 */
[----:B------:R-:W-:Y:S05]  /*2fd0*/  @P0 BRA `(.L_x_289) ;  /* 0x0000001400a40947 */ /* 0x000fea0003800000 */
[----:B------:R-:W2:Y:S01]  /*2fe0*/  LDL R35, [R4+0x40] ;  /* 0x0000400004237983 */ /* 0x000ea20000100800 */
[----:B------:R-:W2:Y:S03]  /*2ff0*/  LDC.64 R36, c[0x0][0x388] ;  /* 0x0000e200ff247b82 */ /* 0x000ea60000000a00 */
[----:B------:R-:W3:Y:S04]  /*3000*/  LDG.E.CONSTANT R39, desc[UR22][R30.64+0x4] ;  /* 0x000004161e277981 */ /* 0x000ee8000c1e9900 */
[----:B------:R-:W4:Y:S01]  /*3010*/  LDL R41, [R4+0x44] ;  /* 0x0000440004297983 */ /* 0x000f220000100800 */
[----:B------:R-:W3:Y:S03]  /*3020*/  LDC.64 R32, c[0x0][0x3a8] ;  /* 0x0000ea00ff207b82 */ /* 0x000ee60000000a00 */
[----:B------:R-:W4:Y:S01]  /*3030*/  LDG.E.CONSTANT R21, desc[UR22][R30.64] ;  /* 0x000000161e157981 */ /* 0x000f22000c1e9900 */
[----:B--2---:R-:W-:-:S04]  /*3040*/  IMAD.WIDE R34, R35, 0x2, R36 ;  /* 0x0000000223227825 */ /* 0x004fc800078e0224 */
[----:B---3--:R-:W-:Y:S02]  /*3050*/  IMAD.WIDE R38, R39, 0x2, R32 ;  /* 0x0000000227267825 */ /* 0x008fe400078e0220 */
[----:B------:R0:W5:Y:S02]  /*3060*/  LDG.E.U16.CONSTANT R34, desc[UR22][R34.64] ;  /* 0x0000001622227981 */ /* 0x000164000c1e9500 */
[----:B----4-:R-:W-:Y:S02]  /*3070*/  IMAD.WIDE R36, R41, 0x2, R36 ;  /* 0x0000000229247825 */ /* 0x010fe400078e0224 */
[----:B------:R0:W5:Y:S04]  /*3080*/  LDG.E.U16.CONSTANT R38, desc[UR22][R38.64] ;  /* 0x0000001626267981 */ /* 0x000168000c1e9500 */
[----:B------:R0:W5:Y:S01]  /*3090*/  LDG.E.U16.CONSTANT R48, desc[UR22][R36.64] ;  /* 0x0000001624307981 */ /* 0x000162000c1e9500 */
[----:B------:R-:W-:Y:S01]  /*30a0*/  BSSY.RECONVERGENT B5, `(.L_x_290) ;  /* 0x000004f000057945 */ /* 0x000fe20003800200 */
[----:B------:R-:W-:Y:S01]  /*30b0*/  IMAD.WIDE R32, R21, 0x2, R32 ;  /* 0x0000000215207825 */ /* 0x000fe200078e0220 */
[----:B------:R-:W-:-:S02]  /*30c0*/  CS2R R44, SRZ ;  /* 0x00000000002c7805 */ /* 0x000fc4000001ff00 */
[----:B------:R-:W-:Y:S05]  /*30d0*/  @!P1 BRA `(.L_x_291) ;  /* 0x0000000000809947 */ /* 0x000fea0003800000 */
        /* <DEDUP_REMOVED lines=30> */
.L_x_294:
[----:B------:R-:W-:Y:S05]  /*32c0*/  BSYNC.RECONVERGENT B6 ;  /* 0x0000000000067941 */ /* 0x000fea0003800200 */
.L_x_293:
[----:B------:R-:W-:Y:S05]  /*32d0*/  BRA `(.L_x_292) ;  /* 0x0000000000ac7947 */ /* 0x000fea0003800000 */
.L_x_291:
        /* <DEDUP_REMOVED lines=16> */
[----:B------:R-:W1:Y:S01]  /*33e0*/  I2F.F64.S16 R46, R38 ;  /* 0x00000026002e7312 */ /* 0x000e620000101c00 */
[----:B------:R-:W-:Y:S01]  /*33f0*/  IMAD.MOV.U32 R44, RZ, RZ, 0x0 ;  /* 0x00000000ff2c7424 */ /* 0x000fe200078e00ff */
[----:B------:R-:W-:Y:S01]  /*3400*/  BSSY.RECONVERGENT B6, `(.L_x_295) ;  /* 0x0000017000067945 */ /* 0x000fe20003800200 */
[----:B------:R-:W-:Y:S01]  /*3410*/  IMAD.MOV.U32 R45, RZ, RZ, 0x3fd80000 ;  /* 0x3fd80000ff2d7424 */ /* 0x000fe200078e00ff */
[----:B-1----:R-:W-:-:S06]  /*3420*/  DADD R46, R46, 1 ;  /* 0x3ff000002e2e7429 */ /* 0x002fcc0000000000 */
[----:B0-----:R-:W0:Y:S04]  /*3430*/  MUFU.RSQ64H R35, R47 ;  /* 0x0000002f00237308 */ /* 0x001e280000001c00 */
        /* <DEDUP_REMOVED lines=19> */
.L_x_296:
[----:B------:R-:W-:Y:S05]  /*3570*/  BSYNC.RECONVERGENT B6 ;  /* 0x0000000000067941 */ /* 0x000fea0003800200 */
.L_x_295:
[----:B------:R-:W-:-:S11]  /*3580*/  DMUL R44, R32, R48 ;  /* 0x00000030202c7228 */ /* 0x000fd60000000000 */
.L_x_292:
[----:B------:R-:W-:Y:S05]  /*3590*/  BSYNC.RECONVERGENT B5 ;  /* 0x0000000000057941 */ /* 0x000fea0003800200 */
.L_x_290:
[----:B------:R-:W-:-:S08]  /*35a0*/  DMUL R32, R42, R44 ;  /* 0x0000002c2a207228 */ /* 0x000fd00000000000 */
[----:B------:R-:W-:-:S14]  /*35b0*/  DSETP.NEU.AND P0, PT, R32, RZ, PT ;  /* 0x000000ff2000722a */ /* 0x000fdc0003f0d000 */
[----:B------:R-:W-:Y:S05]  /*35c0*/  @!P0 BRA `(.L_x_266) ;  /* 0x0000003800588947 */ /* 0x000fea0003800000 */
[----:B------:R-:W-:-:S13]  /*35d0*/  ISETP.GE.AND P0, PT, R5, R2, PT ;  /* 0x000000020500720c */ /* 0x000fda0003f06270 */
[----:B------:R-:W-:Y:S05]  /*35e0*/  @P0 BRA `(.L_x_297) ;  /* 0x0000000400000947 */ /* 0x000fea0003800000 */
[----:B------:R-:W-:-:S07]  /*35f0*/  IMAD.MOV.U32 R21, RZ, RZ, R5 ;  /* 0x000000ffff157224 */ /* 0x000fce00078e0005 */
.L_x_300:
[----:B------:R-:W-:-:S04]  /*3600*/  IADD3 R34, P0, PT, R21, UR6, RZ ;  /* 0x0000000615227c10 */ /* 0x000fc8000ff1e0ff */
[----:B0-----:R-:W-:-:S05]  /*3610*/  LEA.HI.X.SX32 R35, R21, UR12, 0x1, P0 ;  /* 0x0000000c15237c11 */ /* 0x001fca00080f0eff */
[----:B------:R-:W2:Y:S01]  /*3620*/  LDG.E.U8.CONSTANT R34, desc[UR22][R34.64] ;  /* 0x0000001622227981 */ /* 0x000ea2000c1e9100 */
[----:B------:R-:W-:Y:S01]  /*3630*/  BSSY.RELIABLE B4, `(.L_x_298) ;  /* 0x0000038000047945 */ /* 0x000fe20003800100 */
[----:B--2---:R-:W-:-:S04]  /*3640*/  ISETP.NE.AND P0, PT, R34, 0x3, PT ;  /* 0x000000032200780c */ /* 0x004fc80003f05270 */
[----:B------:R-:W-:-:S13]  /*3650*/  ISETP.EQ.OR P0, PT, R34, RZ, !P0 ;  /* 0x000000ff2200720c */ /* 0x000fda0004702670 */
[----:B------:R-:W-:Y:S05]  /*3660*/  @P0 BRA `(.L_x_299) ;  /* 0x0000000000d00947 */ /* 0x000fea0003800000 */
[----:B------:R-:W-:Y:S01]  /*3670*/  IMAD.MOV.U32 R42, RZ, RZ, 0x4 ;  /* 0x00000004ff2a7424 */ /* 0x000fe200078e00ff */
[C---:B------:R-:W-:Y:S01]  /*3680*/  LEA R10, R21.reuse, UR26, 0x2 ;  /* 0x0000001a150a7c11 */ /* 0x040fe2000f8e10ff */
[----:B------:R-:W0:Y:S01]  /*3690*/  LDC.64 R38, c[0x0][0x388] ;  /* 0x0000e200ff267b82 */ /* 0x000e220000000a00 */
[----:B------:R-:W1:Y:S01]  /*36a0*/  LDCU UR15, c[0x0][0x410] ;  /* 0x00008200ff0f77ac */ /* 0x000e620008000800 */
[----:B------:R-:W-:Y:S02]  /*36b0*/  IMAD.WIDE R42, R21, R42, UR4 ;  /* 0x00000004152a7e25 */ /* 0x000fe4000f8e022a */
[----:B------:R-:W0:Y:S04]  /*36c0*/  LDL R35, [R10+0x40] ;  /* 0x000040000a237983 */ /* 0x000e280000100800 */
[----:B------:R-:W2:Y:S01]  /*36d0*/  LDG.E.CONSTANT R41, desc[UR22][R42.64] ;  /* 0x000000162a297981 */ /* 0x000ea2000c1e9900 */
[----:B------:R-:W2:Y:S03]  /*36e0*/  LDC.64 R36, c[0x0][0x3a8] ;  /* 0x0000ea00ff247b82 */ /* 0x000ea60000000a00 */
[----:B------:R-:W3:Y:S04]  /*36f0*/  LDL R47, [R10+0x44] ;  /* 0x000044000a2f7983 */ /* 0x000ee80000100800 */
[----:B------:R-:W4:Y:S01]  /*3700*/  LDG.E.CONSTANT R45, desc[UR22][R42.64+0x4] ;  /* 0x000004162a2d7981 */ /* 0x000f22000c1e9900 */
[----:B0-----:R-:W-:-:S04]  /*3710*/  IMAD.WIDE R34, R35, 0x2, R38 ;  /* 0x0000000223227825 */ /* 0x001fc800078e0226 */
[----:B--2---:R-:W-:Y:S02]  /*3720*/  IMAD.WIDE R40, R41, 0x2, R36 ;  /* 0x0000000229287825 */ /* 0x004fe400078e0224 */
[----:B------:R-:W2:Y:S02]  /*3730*/  LDG.E.U16.CONSTANT R34, desc[UR22][R34.64] ;  /* 0x0000001622227981 */ /* 0x000ea4000c1e9500 */
[----:B---3--:R-:W-:Y:S02]  /*3740*/  IMAD.WIDE R38, R47, 0x2, R38 ;  /* 0x000000022f267825 */ /* 0x008fe400078e0226 */
[----:B------:R-:W3:Y:S02]  /*3750*/  LDG.E.U16.CONSTANT R40, desc[UR22][R40.64] ;  /* 0x0000001628287981 */ /* 0x000ee4000c1e9500 */
[----:B----4-:R-:W-:Y:S02]  /*3760*/  IMAD.WIDE R36, R45, 0x2, R36 ;  /* 0x000000022d247825 */ /* 0x010fe400078e0224 */
[----:B------:R-:W4:Y:S04]  /*3770*/  LDG.E.U16.CONSTANT R38, desc[UR22][R38.64] ;  /* 0x0000001626267981 */ /* 0x000f28000c1e9500 */
[----:B------:R-:W5:Y:S01]  /*3780*/  LDG.E.U16.CONSTANT R36, desc[UR22][R36.64] ;  /* 0x0000001624247981 */ /* 0x000f62000c1e9500 */
[----:B--2---:R-:W-:-:S02]  /*3790*/  PRMT R44, R34, 0x9910, RZ ;  /* 0x00009910222c7816 */ /* 0x004fc400000000ff */
[----:B---3--:R-:W-:Y:S02]  /*37a0*/  PRMT R43, R40, 0x9910, RZ ;  /* 0x00009910282b7816 */ /* 0x008fe400000000ff */
[----:B----4-:R-:W-:Y:S02]  /*37b0*/  PRMT R42, R38, 0x9910, RZ ;  /* 0x00009910262a7816 */ /* 0x010fe400000000ff */
[----:B-----5:R-:W-:-:S03]  /*37c0*/  PRMT R10, R36, 0x9910, RZ ;  /* 0x00009910240a7816 */ /* 0x020fc600000000ff */
[----:B------:R-:W-:Y:S02]  /*37d0*/  IMAD.IADD R35, R42, 0x1, -R44 ;  /* 0x000000012a237824 */ /* 0x000fe400078e0a2c */
[----:B------:R-:W-:-:S03]  /*37e0*/  IMAD.IADD R34, R10, 0x1, -R43 ;  /* 0x000000010a227824 */ /* 0x000fc600078e0a2b */
[C---:B------:R-:W-:Y:S01]  /*37f0*/  ISETP.NE.AND P3, PT, R35.reuse, -0x1, PT ;  /* 0xffffffff2300780c */ /* 0x040fe20003f65270 */
[----:B------:R-:W-:Y:S01]  /*3800*/  IMAD.MOV.U32 R36, RZ, RZ, 0x1 ;  /* 0x00000001ff247424 */ /* 0x000fe200078e00ff */
        /* <DEDUP_REMOVED lines=26> */
.L_x_299:
[----:B------:R-:W-:Y:S05]  /*39b0*/  BSYNC.RELIABLE B4 ;  /* 0x0000000000047941 */ /* 0x000fea0003800100 */
.L_x_298:
[----:B------:R-:W-:-:S05]  /*39c0*/  VIADD R21, R21, 0x1 ;  /* 0x0000000115157836 */ /* 0x000fca0000000000 */
[----:B------:R-:W-:-:S13]  /*39d0*/  ISETP.GE.AND P0, PT, R21, R2, PT ;  /* 0x000000021500720c */ /* 0x000fda0003f06270 */
[----:B------:R-:W-:Y:S05]  /*39e0*/  @!P0 BRA `(.L_x_300) ;  /* 0xfffffffc00048947 */ /* 0x000fea000383ffff */
.L_x_297:
[----:B0-----:R-:W2:Y:S01]  /*39f0*/  LDG.E.CONSTANT R37, desc[UR22][R26.64] ;  /* 0x000000161a257981 */ /* 0x001ea2000c1e9900 */
        /* <DEDUP_REMOVED lines=38> */
[----:B0-----:R-:W-:-:S06]  /*3c60*/  @!P0 IMAD.WIDE R38, R39, 0x4, R34 ;  /* 0x0000000427268825 */ /* 0x001fcc00078e0222 */
        /* <DEDUP_REMOVED lines=14> */
[----:B------:R-:W-:Y:S02]  /*3d50*/  DMUL R40, R46, R48 ;  /* 0x000000302e287228 */ /* 0x000fe40000000000 */
[----:B0-----:R-:W-:-:S06]  /*3d60*/  VIADD R39, R49, 0xfff00000 ;  /* 0xfff0000031277836 */ /* 0x001fcc0000000000 */
[----:B------:R-:W-:Y:S01]  /*3d70*/  DFMA R36, R40, -R40, R46 ;  /* 0x800000282824722b */ /* 0x000fe2000000002e */
[----:B--2---:R0:W1:Y:S01]  /*3d80*/  @!P0 F2F.F64.F32 R44, R38 ;  /* 0x00000026002c8310 */ /* 0x0040620000201800 */
[----:B------:R-:W-:Y:S01]  /*3d90*/  ISETP.GE.U32.AND P0, PT, R34, 0x7ca00000, PT ;  /* 0x7ca000002200780c */ /* 0x000fe20003f06070 */
[----:B0-----:R-:W-:-:S06]  /*3da0*/  IMAD.MOV.U32 R38, RZ, RZ, R48 ;  /* 0x000000ffff267224 */ /* 0x001fcc00078e0030 */
[----:B------:R-:W-:-:S06]  /*3db0*/  DFMA R50, R36, R38, R40 ;  /* 0x000000262432722b */ /* 0x000fcc0000000028 */
[----:B-1----:R-:W-:Y:S05]  /*3dc0*/  @!P0 BRA `(.L_x_305) ;  /* 0x0000000000188947 */ /* 0x002fea0003800000 */
[----:B------:R-:W-:Y:S01]  /*3dd0*/  IMAD.MOV.U32 R38, RZ, RZ, R48 ;  /* 0x000000ffff267224 */ /* 0x000fe200078e0030 */
[----:B------:R-:W-:Y:S01]  /*3de0*/  MOV R10, 0x3e10 ;  /* 0x00003e10000a7802 */ /* 0x000fe20000000f00 */
[----:B------:R-:W-:-:S07]  /*3df0*/  IMAD.MOV.U32 R35, RZ, RZ, R47 ;  /* 0x000000ffff237224 */ /* 0x000fce00078e002f */
[----:B------:R-:W-:Y:S05]  /*3e00*/  CALL.REL.NOINC `($__internal_5_$__cuda_sm20_dsqrt_rn_f64_mediumpath_v1) ;  /* 0x0000003800d47944 */ /* 0x000fea0003c00000 */
[----:B------:R-:W-:Y:S02]  /*3e10*/  IMAD.MOV.U32 R50, RZ, RZ, R34 ;  /* 0x000000ffff327224 */ /* 0x000fe400078e0022 */
[----:B------:R-:W-:-:S07]  /*3e20*/  IMAD.MOV.U32 R51, RZ, RZ, R35 ;  /* 0x000000ffff337224 */ /* 0x000fce00078e0023 */
.L_x_305:
[----:B------:R-:W-:Y:S05]  /*3e30*/  BSYNC.RECONVERGENT B6 ;  /* 0x0000000000067941 */ /* 0x000fea0003800200 */
.L_x_304:
[----:B------:R-:W-:-:S08]  /*3e40*/  DMUL R50, R42, R50 ;  /* 0x000000322a327228 */ /* 0x000fd00000000000 */
[----:B------:R-:W-:Y:S01]  /*3e50*/  DMUL R44, R50, R44 ;  /* 0x0000002c322c7228 */ /* 0x000fe20000000000 */
[----:B------:R-:W-:Y:S10]  /*3e60*/  BRA `(.L_x_303) ;  /* 0x0000000000c87947 */ /* 0x000ff40003800000 */
.L_x_302:
        /* <DEDUP_REMOVED lines=44> */
[----:B-1----:R-:W-:Y:S05]  /*4130*/  CALL.REL.NOINC `($__internal_5_$__cuda_sm20_dsqrt_rn_f64_mediumpath_v1) ;  /* 0x0000003800087944 */ /* 0x002fea0003c00000 */
[----:B------:R-:W-:Y:S02]  /*4140*/  IMAD.MOV.U32 R50, RZ, RZ, R34 ;  /* 0x000000ffff327224 */ /* 0x000fe400078e0022 */
[----:B------:R-:W-:-:S07]  /*4150*/  IMAD.MOV.U32 R51, RZ, RZ, R35 ;  /* 0x000000ffff337224 */ /* 0x000fce00078e0023 */
.L_x_307:
[----:B------:R-:W-:Y:S05]  /*4160*/  BSYNC.RECONVERGENT B6 ;  /* 0x0000000000067941 */ /* 0x000fea0003800200 */
.L_x_306:
[----:B------:R-:W-:-:S08]  /*4170*/  DMUL R50, R42, R50 ;  /* 0x000000322a327228 */ /* 0x000fd00000000000 */
[----:B-1----:R-:W-:-:S11]  /*4180*/  DMUL R44, R50, R44 ;  /* 0x0000002c322c7228 */ /* 0x002fd60000000000 */
.L_x_303:
[----:B------:R-:W-:Y:S05]  /*4190*/  BSYNC.RECONVERGENT B5 ;  /* 0x0000000000057941 */ /* 0x000fea0003800200 */
.L_x_301:
[----:B------:R-:W-:-:S08]  /*41a0*/  DMUL R50, R44, R32 ;  /* 0x000000202c327228 */ /* 0x000fd00000000000 */
[----:B------:R-:W-:-:S14]  /*41b0*/  DSETP.NEU.AND P0, PT, R50, RZ, PT ;  /* 0x000000ff3200722a */ /* 0x000fdc0003f0d000 */
[----:B------:R-:W-:Y:S05]  /*41c0*/  @!P0 BRA `(.L_x_266) ;  /* 0x0000002c00588947 */ /* 0x000fea0003800000 */
[----:B------:R-:W0:Y:S02]  /*41d0*/  LDCU UR15, c[0x0][0x3c4] ;  /* 0x00007880ff0f77ac */ /* 0x000e240008000800 */
[----:B0-----:R-:W-:-:S13]  /*41e0*/  ISETP.GE.AND P0, PT, R6, UR15, PT ;  /* 0x0000000f06007c0c */ /* 0x001fda000bf06270 */
[----:B------:R-:W-:Y:S05]  /*41f0*/  @P0 BRA `(.L_x_308) ;  /* 0x0000001800ac0947 */ /* 0x000fea0003800000 */
[----:B------:R-:W-:Y:S01]  /*4200*/  BSSY.RELIABLE B4, `(.L_x_309) ;  /* 0x0000045000047945 */ /* 0x000fe20003800100 */
[----:B------:R-:W-:-:S07]  /*4210*/  IMAD.MOV.U32 R10, RZ, RZ, R6 ;  /* 0x000000ffff0a7224 */ /* 0x000fce00078e0006 */
.L_x_312:
        /* <DEDUP_REMOVED lines=62> */
.L_x_311:
[----:B------:R-:W-:Y:S05]  /*4600*/  BSYNC.RELIABLE B5 ;  /* 0x0000000000057941 */ /* 0x000fea0003800100 */
.L_x_310:
[----:B------:R-:W0:Y:S01]  /*4610*/  LDCU UR15, c[0x0][0x3c4] ;  /* 0x00007880ff0f77ac */ /* 0x000e220008000800 */
[----:B------:R-:W-:-:S05]  /*4620*/  VIADD R10, R10, 0x1 ;  /* 0x000000010a0a7836 */ /* 0x000fca0000000000 */
[----:B0-----:R-:W-:-:S13]  /*4630*/  ISETP.GE.AND P0, PT, R10, UR15, PT ;  /* 0x0000000f0a007c0c */ /* 0x001fda000bf06270 */
[----:B------:R-:W-:Y:S05]  /*4640*/  @!P0 BRA `(.L_x_312) ;  /* 0xfffffff800f48947 */ /* 0x000fea000383ffff */
[----:B------:R-:W-:Y:S05]  /*4650*/  BSYNC.RELIABLE B4 ;  /* 0x0000000000047941 */ /* 0x000fea0003800100 */
.L_x_309:
[----:B------:R-:W-:Y:S05]  /*4660*/  BRA `(.L_x_308) ;  /* 0x0000001400907947 */ /* 0x000fea0003800000 */
.L_x_289:
        /* <DEDUP_REMOVED lines=46> */
.L_x_317:
[----:B------:R-:W-:Y:S05]  /*4950*/  BSYNC.RECONVERGENT B6 ;  /* 0x0000000000067941 */ /* 0x000fea0003800200 */
.L_x_316:
[----:B------:R-:W-:Y:S05]  /*4960*/  BRA `(.L_x_315) ;  /* 0x0000000000ac7947 */ /* 0x000fea0003800000 */
.L_x_314:
        /* <DEDUP_REMOVED lines=41> */
.L_x_319:
[----:B------:R-:W-:Y:S05]  /*4c00*/  BSYNC.RECONVERGENT B6 ;  /* 0x0000000000067941 */ /* 0x000fea0003800200 */
.L_x_318:
[----:B------:R-:W-:-:S11]  /*4c10*/  DMUL R44, R32, R48 ;  /* 0x00000030202c7228 */ /* 0x000fd60000000000 */
.L_x_315:
[----:B------:R-:W-:Y:S05]  /*4c20*/  BSYNC.RECONVERGENT B5 ;  /* 0x0000000000057941 */ /* 0x000fea0003800200 */
.L_x_313:
[----:B------:R-:W-:-:S08]  /*4c30*/  DMUL R32, R42, R44 ;  /* 0x0000002c2a207228 */ /* 0x000fd00000000000 */
[----:B------:R-:W-:-:S14]  /*4c40*/  DSETP.NEU.AND P0, PT, R32, RZ, PT ;  /* 0x000000ff2000722a */ /* 0x000fdc0003f0d000 */
[----:B------:R-:W-:Y:S05]  /*4c50*/  @!P0 BRA `(.L_x_266) ;  /* 0x0000002000b48947 */ /* 0x000fea0003800000 */
[----:B------:R-:W-:-:S13]  /*4c60*/  ISETP.GE.AND P0, PT, R6, R9, PT ;  /* 0x000000090600720c */ /* 0x000fda0003f06270 */
[----:B------:R-:W-:Y:S05]  /*4c70*/  @P0 BRA `(.L_x_320) ;  /* 0x0000000400000947 */ /* 0x000fea0003800000 */
[----:B------:R-:W-:-:S07]  /*4c80*/  IMAD.MOV.U32 R10, RZ, RZ, R6 ;  /* 0x000000ffff0a7224 */ /* 0x000fce00078e0006 */
.L_x_323:
        /* <DEDUP_REMOVED lines=59> */
.L_x_322:
[----:B------:R-:W-:Y:S05]  /*5040*/  BSYNC.RELIABLE B4 ;  /* 0x0000000000047941 */ /* 0x000fea0003800100 */
.L_x_321:
[----:B------:R-:W-:-:S05]  /*5050*/  VIADD R10, R10, 0x1 ;  /* 0x000000010a0a7836 */ /* 0x000fca0000000000 */
[----:B------:R-:W-:-:S13]  /*5060*/  ISETP.GE.AND P0, PT, R10, R9, PT ;  /* 0x000000090a00720c */ /* 0x000fda0003f06270 */
[----:B------:R-:W-:Y:S05]  /*5070*/  @!P0 BRA `(.L_x_323) ;  /* 0xfffffffc00048947 */ /* 0x000fea000383ffff */
.L_x_320:
        /* <DEDUP_REMOVED lines=68> */
.L_x_328:
[----:B------:R-:W-:Y:S05]  /*54c0*/  BSYNC.RECONVERGENT B6 ;  /* 0x0000000000067941 */ /* 0x000fea0003800200 */
.L_x_327:
[----:B------:R-:W-:-:S08]  /*54d0*/  DMUL R50, R42, R50 ;  /* 0x000000322a327228 */ /* 0x000fd00000000000 */
[----:B------:R-:W-:Y:S01]  /*54e0*/  DMUL R44, R50, R44 ;  /* 0x0000002c322c7228 */ /* 0x000fe20000000000 */
[----:B------:R-:W-:Y:S10]  /*54f0*/  BRA `(.L_x_326) ;  /* 0x0000000000c87947 */ /* 0x000ff40003800000 */
.L_x_325:
        /* <DEDUP_REMOVED lines=47> */
.L_x_330:
[----:B------:R-:W-:Y:S05]  /*57f0*/  BSYNC.RECONVERGENT B6 ;  /* 0x0000000000067941 */ /* 0x000fea0003800200 */
.L_x_329:
[----:B------:R-:W-:-:S08]  /*5800*/  DMUL R50, R42, R50 ;  /* 0x000000322a327228 */ /* 0x000fd00000000000 */
[----:B-1----:R-:W-:-:S11]  /*5810*/  DMUL R44, R50, R44 ;  /* 0x0000002c322c7228 */ /* 0x002fd60000000000 */
.L_x_326:
[----:B------:R-:W-:Y:S05]  /*5820*/  BSYNC.RECONVERGENT B5 ;  /* 0x0000000000057941 */ /* 0x000fea0003800200 */
.L_x_324:
[----:B------:R-:W-:-:S08]  /*5830*/  DMUL R50, R44, R32 ;  /* 0x000000202c327228 */ /* 0x000fd00000000000 */
[----:B------:R-:W-:-:S14]  /*5840*/  DSETP.NEU.AND P0, PT, R50, RZ, PT ;  /* 0x000000ff3200722a */ /* 0x000fdc0003f0d000 */
[----:B------:R-:W-:Y:S05]  /*5850*/  @!P0 BRA `(.L_x_266) ;  /* 0x0000001400b48947 */ /* 0x000fea0003800000 */
[----:B------:R-:W0:Y:S02]  /*5860*/  LDCU UR15, c[0x0][0x3c4] ;  /* 0x00007880ff0f77ac */ /* 0x000e240008000800 */
[----:B0-----:R-:W-:-:S13]  /*5870*/  ISETP.GE.AND P0, PT, R5, UR15, PT ;  /* 0x0000000f05007c0c */ /* 0x001fda000bf06270 */
[----:B------:R-:W-:Y:S05]  /*5880*/  @P0 BRA `(.L_x_308) ;  /* 0x0000000400080947 */ /* 0x000fea0003800000 */
[----:B------:R-:W-:-:S07]  /*5890*/  IMAD.MOV.U32 R10, RZ, RZ, R5 ;  /* 0x000000ffff0a7224 */ /* 0x000fce00078e0005 */
.L_x_333:
        /* <DEDUP_REMOVED lines=60> */
.L_x_332:
[----:B------:R-:W-:Y:S05]  /*5c60*/  BSYNC.RELIABLE B4 ;  /* 0x0000000000047941 */ /* 0x000fea0003800100 */
.L_x_331:
[----:B------:R-:W0:Y:S01]  /*5c70*/  LDCU UR15, c[0x0][0x3c4] ;  /* 0x00007880ff0f77ac */ /* 0x000e220008000800 */
[----:B------:R-:W-:-:S05]  /*5c80*/  VIADD R10, R10, 0x1 ;  /* 0x000000010a0a7836 */ /* 0x000fca0000000000 */
[----:B0-----:R-:W-:-:S13]  /*5c90*/  ISETP.NE.AND P0, PT, R10, UR15, PT ;  /* 0x0000000f0a007c0c */ /* 0x001fda000bf05270 */
[----:B------:R-:W-:Y:S05]  /*5ca0*/  @P0 BRA `(.L_x_333) ;  /* 0xfffffff800fc0947 */ /* 0x000fea000383ffff */
.L_x_308:
[----:B------:R-:W-:-:S14]  /*5cb0*/  DSETP.NEU.AND P0, PT, R50, RZ, PT ;  /* 0x000000ff3200722a */ /* 0x000fdc0003f0d000 */
[----:B------:R-:W-:Y:S05]  /*5cc0*/  @!P0 BRA `(.L_x_266) ;  /* 0x0000001000988947 */ /* 0x000fea0003800000 */
[----:B------:R-:W-:-:S07]  /*5cd0*/  IMAD.MOV.U32 R10, RZ, RZ, RZ ;  /* 0x000000ffff0a7224 */ /* 0x000fce00078e00ff */
.L_x_347:
[----:B0-----:R-:W0:Y:S01]  /*5ce0*/  LDCU UR15, c[0x0][0x3d8] ;  /* 0x00007b00ff0f77ac */ /* 0x001e220008000800 */
[----:B------:R-:W-:Y:S02]  /*5cf0*/  CS2R R48, SRZ ;  /* 0x0000000000307805 */ /* 0x000fe4000001ff00 */
[----:B-1----:R-:W-:Y:S01]  /*5d00*/  CS2R R46, SRZ ;  /* 0x00000000002e7805 */ /* 0x002fe2000001ff00 */
[----:B0-----:R-:W-:-:S09]  /*5d10*/  UISETP.GE.AND UP0, UPT, UR15, 0x1, UPT ;  /* 0x000000010f00788c */ /* 0x001fd2000bf06270 */
[----:B------:R-:W-:Y:S05]  /*5d20*/  BRA.U !UP0, `(.L_x_334) ;  /* 0x0000001108047547 */ /* 0x000fea000b800000 */
[----:B------:R-:W-:Y:S01]  /*5d30*/  BSSY.RECONVERGENT B4, `(.L_x_334) ;  /* 0x0000100000047945 */ /* 0x000fe20003800200 */
[----:B------:R-:W-:Y:S01]  /*5d40*/  IMAD.MOV.U32 R44, RZ, RZ, RZ ;  /* 0x000000ffff2c7224 */ /* 0x000fe200078e00ff */
[----:B------:R-:W-:Y:S02]  /*5d50*/  CS2R R46, SRZ ;  /* 0x00000000002e7805 */ /* 0x000fe4000001ff00 */
[----:B------:R-:W-:-:S07]  /*5d60*/  CS2R R48, SRZ ;  /* 0x0000000000307805 */ /* 0x000fce000001ff00 */
.L_x_342:
[----:B------:R-:W0:Y:S01]  /*5d70*/  LDC R37, c[0x0][0x3d8] ;  /* 0x0000f600ff257b82 */ /* 0x000e220000000800 */
[----:B------:R-:W1:Y:S01]  /*5d80*/  LDCU.64 UR16, c[0x0][0x3d0] ;  /* 0x00007a00ff1077ac */ /* 0x000e620008000a00 */
[----:B------:R-:W-:Y:S02]  /*5d90*/  IMAD.MOV.U32 R45, RZ, RZ, RZ ;  /* 0x000000ffff2d7224 */ /* 0x000fe400078e00ff */
[----:B0-----:R-:W-:-:S04]  /*5da0*/  IMAD.WIDE.U32 R34, R11, R37, R44 ;  /* 0x000000250b227225 */ /* 0x001fc800078e002c */
[----:B------:R-:W-:Y:S01]  /*5db0*/  IMAD R21, R11, UR10, R35 ;  /* 0x0000000a0b157c24 */ /* 0x000fe2000f8e0223 */
[----:B-1----:R-:W-:-:S04]  /*5dc0*/  LEA R32, P0, R34, UR16, 0x3 ;  /* 0x0000001022207c11 */ /* 0x002fc8000f8018ff */
[----:B------:R-:W-:Y:S02]  /*5dd0*/  LEA.HI.X R33, R34, UR17, R21, 0x3, P0 ;  /* 0x0000001122217c11 */ /* 0x000fe400080f1c15 */
[----:B------:R-:W0:Y:S04]  /*5de0*/  LDC R34, c[0x0][0x3e8] ;  /* 0x0000fa00ff227b82 */ /* 0x000e280000000800 */
[----:B------:R-:W2:Y:S01]  /*5df0*/  LDG.E.64.CONSTANT R32, desc[UR22][R32.64] ;  /* 0x0000001620207981 */ /* 0x000ea2000c1e9b00 */
[----:B------:R-:W-:Y:S01]  /*5e00*/  BSSY.RECONVERGENT B5, `(.L_x_335) ;  /* 0x00000ee000057945 */ /* 0x000fe20003800200 */
[----:B0-----:R-:W-:-:S13]  /*5e10*/  ISETP.GE.AND P0, PT, R34, 0x1, PT ;  /* 0x000000012200780c */ /* 0x001fda0003f06270 */
[----:B--2---:R-:W-:-:S14]  /*5e20*/  DSETP.EQ.OR P0, PT, R32, RZ, !P0 ;  /* 0x000000ff2000722a */ /* 0x004fdc0004702400 */
[----:B------:R-:W-:Y:S05]  /*5e30*/  @P0 BRA `(.L_x_336) ;  /* 0x0000000c00a80947 */ /* 0x000fea0003800000 */
[----:B------:R-:W-:Y:S01]  /*5e40*/  IMAD.WIDE.U32 R36, R10, R37, R44 ;  /* 0x000000250a247225 */ /* 0x000fe200078e002c */
[----:B------:R-:W-:-:S03]  /*5e50*/  ISETP.GE.U32.AND P0, PT, R34, 0x8, PT ;  /* 0x000000082200780c */ /* 0x000fc60003f06070 */
[----:B------:R-:W-:-:S04]  /*5e60*/  IMAD R21, R10, UR10, R37 ;  /* 0x0000000a0a157c24 */ /* 0x000fc8000f8e0225 */
[-C--:B------:R-:W-:Y:S02]  /*5e70*/  IMAD R21, R21, R34.reuse, RZ ;  /* 0x0000002215157224 */ /* 0x080fe400078e02ff */
[----:B------:R-:W-:-:S04]  /*5e80*/  IMAD.WIDE.U32 R34, R36, R34, RZ ;  /* 0x0000002224227225 */ /* 0x000fc800078e00ff */
[----:B------:R-:W-:Y:S02]  /*5e90*/  IMAD R45, R36, UR31, R21 ;  /* 0x0000001f242d7c24 */ /* 0x000fe4000f8e0215 */
[----:B------:R-:W-:Y:S02]  /*5ea0*/  IMAD.MOV.U32 R21, RZ, RZ, RZ ;  /* 0x000000ffff157224 */ /* 0x000fe400078e00ff */
[----:B------:R-:W-:Y:S01]  /*5eb0*/  IMAD.IADD R45, R35, 0x1, R45 ;  /* 0x00000001232d7824 */ /* 0x000fe200078e022d */
[----:B------:R-:W-:Y:S06]  /*5ec0*/  @!P0 BRA `(.L_x_337) ;  /* 0x0000000400348947 */ /* 0x000fec0003800000 */
[----:B------:R-:W-:Y:S01]  /*5ed0*/  BSSY.RECONVERGENT B6, `(.L_x_338) ;  /* 0x000004b000067945 */ /* 0x000fe20003800200 */
[----:B------:R-:W-:-:S07]  /*5ee0*/  IMAD.MOV.U32 R21, RZ, RZ, RZ ;  /* 0x000000ffff157224 */ /* 0x000fce00078e00ff */
.L_x_339:
[----:B------:R-:W0:Y:S01]  /*5ef0*/  LDCU.64 UR16, c[0x0][0x3e0] ;  /* 0x00007c00ff1077ac */ /* 0x000e220008000a00 */
[----:B------:R-:W-:-:S05]  /*5f00*/  IADD3 R36, P0, PT, R21, UR24, RZ ;  /* 0x0000001815247c10 */ /* 0x000fca000ff1e0ff */
[----:B------:R-:W-:Y:S01]  /*5f10*/  IMAD.X R37, RZ, RZ, UR13, P0 ;  /* 0x0000000dff257e24 */ /* 0x000fe200080e06ff */
[----:B0-----:R-:W-:-:S04]  /*5f20*/  LEA R52, P0, R36, UR16, 0x3 ;  /* 0x0000001024347c11 */ /* 0x001fc8000f8018ff */
[----:B------:R-:W-:Y:S01]  /*5f30*/  LEA.HI.X R53, R36, UR17, R37, 0x3, P0 ;  /* 0x0000001124357c11 */ /* 0x000fe200080f1c25 */
[----:B------:R-:W0:Y:S04]  /*5f40*/  LDCU.128 UR16, c[0x0][0x3f0] ;  /* 0x00007e00ff1077ac */ /* 0x000e280008000c00 */
[----:B------:R-:W2:Y:S01]  /*5f50*/  LDG.E.64.CONSTANT R38, desc[UR22][R52.64] ;  /* 0x0000001634267981 */ /* 0x000ea2000c1e9b00 */
[----:B------:R-:W-:-:S03]  /*5f60*/  IADD3 R41, P0, PT, R21, R34, RZ ;  /* 0x0000002215297210 */ /* 0x000fc60007f1e0ff */
[----:B------:R-:W3:Y:S02]  /*5f70*/  LDG.E.64.CONSTANT R36, desc[UR22][R52.64+0x8] ;  /* 0x0000081634247981 */ /* 0x000ee4000c1e9b00 */
[----:B------:R-:W-:Y:S02]  /*5f80*/  IMAD.X R42, RZ, RZ, R45, P0 ;  /* 0x000000ffff2a7224 */ /* 0x000fe400000e062d */
[C---:B------:R-:W-:Y:S01]  /*5f90*/  IMAD.SHL.U32 R40, R41.reuse, 0x8, RZ ;  /* 0x0000000829287824 */ /* 0x040fe200078e00ff */
[----:B------:R-:W4:Y:S02]  /*5fa0*/  LDG.E.64.CONSTANT R54, desc[UR22][R52.64+0x10] ;  /* 0x0000101634367981 */ /* 0x000f24000c1e9b00 */
[----:B------:R-:W-:Y:S02]  /*5fb0*/  SHF.L.U64.HI R41, R41, 0x3, R42 ;  /* 0x0000000329297819 */ /* 0x000fe4000001022a */
[----:B------:R-:W5:Y:S01]  /*5fc0*/  LDG.E.64.CONSTANT R60, desc[UR22][R52.64+0x38] ;  /* 0x00003816343c7981 */ /* 0x000f62000c1e9b00 */
[----:B0-----:R-:W-:-:S04]  /*5fd0*/  IADD3 R42, P1, PT, R40, UR16, RZ ;  /* 0x00000010282a7c10 */ /* 0x001fc8000ff3e0ff */
[----:B------:R-:W-:Y:S02]  /*5fe0*/  IADD3.X R43, PT, PT, R41, UR17, RZ, P1, !PT ;  /* 0x00000011292b7c10 */ /* 0x000fe40008ffe4ff */
[----:B------:R-:W-:Y:S01]  /*5ff0*/  IADD3 R40, P1, PT, R40, UR18, RZ ;  /* 0x0000001228287c10 */ /* 0x000fe2000ff3e0ff */
[----:B--2---:R-:W-:-:S08]  /*6000*/  DMUL R38, R32, R38 ;  /* 0x0000002620267228 */ /* 0x004fd00000000000 */
[----:B------:R-:W-:-:S14]  /*6010*/  DSETP.NEU.AND P0, PT, R38, RZ, PT ;  /* 0x000000ff2600722a */ /* 0x000fdc0003f0d000 */
[----:B------:R-:W2:Y:S01]  /*6020*/  @P0 LDG.E.64.CONSTANT R58, desc[UR22][R42.64] ;  /* 0x000000162a3a0981 */ /* 0x000ea2000c1e9b00 */
[----:B------:R-:W-:Y:S01]  /*6030*/  IADD3.X R41, PT, PT, R41, UR19, RZ, P1, !PT ;  /* 0x0000001329297c10 */ /* 0x000fe20008ffe4ff */
[----:B---3--:R-:W-:-:S04]  /*6040*/  DMUL R36, R32, R36 ;  /* 0x0000002420247228 */ /* 0x008fc80000000000 */
[----:B------:R-:W3:Y:S04]  /*6050*/  @P0 LDG.E.64.CONSTANT R56, desc[UR22][R40.64] ;  /* 0x0000001628380981 */ /* 0x000ee8000c1e9b00 */
[----:B------:R-:W-:Y:S02]  /*6060*/  DSETP.NEU.AND P1, PT, R36, RZ, PT ;  /* 0x000000ff2400722a */ /* 0x000fe40003f2d000 */
[----:B--2---:R-:W-:-:S12]  /*6070*/  @P0 DFMA R48, R38, R58, R48 ;  /* 0x0000003a2630022b */ /* 0x004fd80000000030 */
[----:B------:R-:W2:Y:S01]  /*6080*/  @P1 LDG.E.64.CONSTANT R58, desc[UR22][R42.64+0x8] ;  /* 0x000008162a3a1981 */ /* 0x000ea2000c1e9b00 */
[----:B---3--:R-:W-:Y:S02]  /*6090*/  @P0 DFMA R46, R38, R56, R46 ;  /* 0x00000038262e022b */ /* 0x008fe4000000002e */
[----:B----4-:R-:W-:Y:S01]  /*60a0*/  DMUL R38, R32, R54 ;  /* 0x0000003620267228 */ /* 0x010fe20000000000 */
[----:B------:R-:W3:Y:S04]  /*60b0*/  @P1 LDG.E.64.CONSTANT R56, desc[UR22][R40.64+0x8] ;  /* 0x0000081628381981 */ /* 0x000ee8000c1e9b00 */
[----:B------:R-:W4:Y:S03]  /*60c0*/  LDG.E.64.CONSTANT R54, desc[UR22][R52.64+0x18] ;  /* 0x0000181634367981 */ /* 0x000f26000c1e9b00 */
[----:B------:R-:W-:-:S02]  /*60d0*/  DSETP.NEU.AND P0, PT, R38, RZ, PT ;  /* 0x000000ff2600722a */ /* 0x000fc40003f0d000 */
[----:B--2---:R-:W-:-:S12]  /*60e0*/  @P1 DFMA R48, R36, R58, R48 ;  /* 0x0000003a2430122b */ /* 0x004fd80000000030 */
[----:B------:R-:W2:Y:S01]  /*60f0*/  @P0 LDG.E.64.CONSTANT R58, desc[UR22][R42.64+0x10] ;  /* 0x000010162a3a0981 */ /* 0x000ea2000c1e9b00 */
[----:B---3--:R-:W-:-:S03]  /*6100*/  @P1 DFMA R46, R36, R56, R46 ;  /* 0x00000038242e122b */ /* 0x008fc6000000002e */
[----:B------:R-:W3:Y:S01]  /*6110*/  @P0 LDG.E.64.CONSTANT R56, desc[UR22][R40.64+0x10] ;  /* 0x0000101628380981 */ /* 0x000ee2000c1e9b00 */
[----:B----4-:R-:W-:-:S03]  /*6120*/  DMUL R36, R32, R54 ;  /* 0x0000003620247228 */ /* 0x010fc60000000000 */
[----:B------:R-:W4:Y:S05]  /*6130*/  LDG.E.64.CONSTANT R54, desc[UR22][R52.64+0x20] ;  /* 0x0000201634367981 */ /* 0x000f2a000c1e9b00 */
[----:B------:R-:W-:Y:S02]  /*6140*/  DSETP.NEU.AND P1, PT, R36, RZ, PT ;  /* 0x000000ff2400722a */ /* 0x000fe40003f2d000 */
        /* <DEDUP_REMOVED lines=14> */
[----:B-----5:R-:W-:Y:S02]  /*6230*/  DMUL R60, R32, R60 ;  /* 0x0000003c203c7228 */ /* 0x020fe40000000000 */
[----:B--2---:R-:W-:-:S10]  /*6240*/  @P0 DFMA R48, R38, R58, R48 ;  /* 0x0000003a2630022b */ /* 0x004fd40000000030 */
[----:B------:R-:W2:Y:S01]  /*6250*/  @P1 LDG.E.64.CONSTANT R58, desc[UR22][R42.64+0x28] ;  /* 0x000028162a3a1981 */ /* 0x000ea2000c1e9b00 */
[----:B----4-:R-:W-:Y:S02]  /*6260*/  DMUL R54, R32, R54 ;  /* 0x0000003620367228 */ /* 0x010fe40000000000 */
[----:B---3--:R-:W-:Y:S01]  /*6270*/  @P0 DFMA R46, R38, R56, R46 ;  /* 0x00000038262e022b */ /* 0x008fe2000000002e */
[----:B------:R-:W3:Y:S05]  /*6280*/  @P1 LDG.E.64.CONSTANT R38, desc[UR22][R40.64+0x28] ;  /* 0x0000281628261981 */ /* 0x000eea000c1e9b00 */
[----:B------:R-:W-:Y:S02]  /*6290*/  DSETP.NEU.AND P0, PT, R54, RZ, PT ;  /* 0x000000ff3600722a */ /* 0x000fe40003f0d000 */
[----:B------:R-:W-:-:S12]  /*62a0*/  DSETP.NEU.AND P2, PT, R60, RZ, PT ;  /* 0x000000ff3c00722a */ /* 0x000fd80003f4d000 */
[----:B------:R-:W4:Y:S04]  /*62b0*/  @P0 LDG.E.64.CONSTANT R56, desc[UR22][R42.64+0x30] ;  /* 0x000030162a380981 */ /* 0x000f28000c1e9b00 */
[----:B------:R-:W5:Y:S04]  /*62c0*/  @P0 LDG.E.64.CONSTANT R52, desc[UR22][R40.64+0x30] ;  /* 0x0000301628340981 */ /* 0x000f68000c1e9b00 */
[----:B------:R-:W5:Y:S01]  /*62d0*/  @P2 LDG.E.64.CONSTANT R40, desc[UR22][R40.64+0x38] ;  /* 0x0000381628282981 */ /* 0x000f62000c1e9b00 */
[----:B--2---:R-:W-:-:S03]  /*62e0*/  @P1 DFMA R48, R36, R58, R48 ;  /* 0x0000003a2430122b */ /* 0x004fc60000000030 */
[----:B------:R-:W2:Y:S01]  /*62f0*/  @P2 LDG.E.64.CONSTANT R58, desc[UR22][R42.64+0x38] ;  /* 0x000038162a3a2981 */ /* 0x000ea2000c1e9b00 */
[----:B------:R-:W-:Y:S01]  /*6300*/  VIADD R21, R21, 0x8 ;  /* 0x0000000815157836 */ /* 0x000fe20000000000 */
[----:B---3--:R-:W-:-:S03]  /*6310*/  @P1 DFMA R46, R36, R38, R46 ;  /* 0x00000026242e122b */ /* 0x008fc6000000002e */
[----:B----4-:R-:W-:-:S05]  /*6320*/  @P0 DFMA R48, R54, R56, R48 ;  /* 0x000000383630022b */ /* 0x010fca0000000030 */
[----:B-----5:R-:W-:Y:S01]  /*6330*/  @P0 DFMA R46, R54, R52, R46 ;  /* 0x00000034362e022b */ /* 0x020fe2000000002e */
[----:B------:R-:W-:-:S07]  /*6340*/  ISETP.NE.AND P0, PT, R21, UR11, PT ;  /* 0x0000000b15007c0c */ /* 0x000fce000bf05270 */
[C---:B------:R-:W-:Y:S02]  /*6350*/  @P2 DFMA R46, R60.reuse, R40, R46 ;  /* 0x000000283c2e222b */ /* 0x040fe4000000002e */
[----:B--2---:R-:W-:-:S04]  /*6360*/  @P2 DFMA R48, R60, R58, R48 ;  /* 0x0000003a3c30222b */ /* 0x004fc80000000030 */
[----:B------:R-:W-:Y:S07]  /*6370*/  @P0 BRA `(.L_x_339) ;  /* 0xfffffff800dc0947 */ /* 0x000fee000383ffff */
[----:B------:R-:W-:Y:S05]  /*6380*/  BSYNC.RECONVERGENT B6 ;  /* 0x0000000000067941 */ /* 0x000fea0003800200 */
.L_x_338:
[----:B------:R-:W-:-:S07]  /*6390*/  IMAD.U32 R21, RZ, RZ, UR11 ;  /* 0x0000000bff157e24 */ /* 0x000fce000f8e00ff */
.L_x_337:
[----:B------:R-:W-:-:S09]  /*63a0*/  UISETP.NE.AND UP0, UPT, UR32, URZ, UPT ;  /* 0x000000ff2000728c */ /* 0x000fd2000bf05270 */
[----:B------:R-:W-:Y:S05]  /*63b0*/  BRA.U !UP0, `(.L_x_336) ;  /* 0x0000000908487547 */ /* 0x000fea000b800000 */
[----:B------:R-:W-:Y:S02]  /*63c0*/  UIADD3 UR15, UPT, UPT, UR32, -0x1, URZ ;  /* 0xffffffff200f7890 */ /* 0x000fe4000fffe0ff */
[----:B------:R-:W-:Y:S02]  /*63d0*/  UISETP.NE.AND UP1, UPT, UR33, URZ, UPT ;  /* 0x000000ff2100728c */ /* 0x000fe4000bf25270 */
[----:B------:R-:W-:-:S09]  /*63e0*/  UISETP.GE.U32.AND UP0, UPT, UR15, 0x3, UPT ;  /* 0x000000030f00788c */ /* 0x000fd2000bf06070 */
[----:B------:R-:W-:Y:S05]  /*63f0*/  BRA.U !UP0, `(.L_x_340) ;  /* 0x0000000508287547 */ /* 0x000fea000b800000 */
[----:B------:R-:W0:Y:S01]  /*6400*/  LDCU.64 UR16, c[0x0][0x3e0] ;  /* 0x00007c00ff1077ac */ /* 0x000e220008000a00 */
[----:B------:R-:W-:Y:S01]  /*6410*/  IADD3 R36, P0, PT, R21, UR24, RZ ;  /* 0x0000001815247c10 */ /* 0x000fe2000ff1e0ff */
[----:B------:R-:W1:Y:S04]  /*6420*/  LDC.64 R38, c[0x0][0x3f8] ;  /* 0x0000fe00ff267b82 */ /* 0x000e680000000a00 */
[----:B------:R-:W-:-:S04]  /*6430*/  IMAD.X R37, RZ, RZ, UR13, P0 ;  /* 0x0000000dff257e24 */ /* 0x000fc800080e06ff */
[----:B------:R-:W2:Y:S01]  /*6440*/  LDC.64 R42, c[0x0][0x3f8] ;  /* 0x0000fe00ff2a7b82 */ /* 0x000ea20000000a00 */
[----:B0-----:R-:W-:-:S04]  /*6450*/  LEA R56, P0, R36, UR16, 0x3 ;  /* 0x0000001024387c11 */ /* 0x001fc8000f8018ff */
[----:B------:R-:W-:-:S03]  /*6460*/  LEA.HI.X R57, R36, UR17, R37, 0x3, P0 ;  /* 0x0000001124397c11 */ /* 0x000fc600080f1c25 */
[----:B------:R-:W0:Y:S02]  /*6470*/  LDC.64 R36, c[0x0][0x3f0] ;  /* 0x0000fc00ff247b82 */ /* 0x000e240000000a00 */
[----:B------:R-:W3:Y:S04]  /*6480*/  LDG.E.64.CONSTANT R52, desc[UR22][R56.64] ;  /* 0x0000001638347981 */ /* 0x000ee8000c1e9b00 */
[----:B------:R-:W4:Y:S01]  /*6490*/  LDG.E.64.CONSTANT R54, desc[UR22][R56.64+0x8] ;  /* 0x0000081638367981 */ /* 0x000f22000c1e9b00 */
[C---:B---3--:R-:W-:Y:S02]  /*64a0*/  DMUL R52, R32.reuse, R52 ;  /* 0x0000003420347228 */ /* 0x048fe40000000000 */
[----:B----4-:R-:W-:-:S06]  /*64b0*/  DMUL R54, R32, R54 ;  /* 0x0000003620367228 */ /* 0x010fcc0000000000 */
[----:B------:R-:W-:-:S14]  /*64c0*/  DSETP.NEU.AND P1, PT, R52, RZ, PT ;  /* 0x000000ff3400722a */ /* 0x000fdc0003f2d000 */
[----:B------:R-:W-:-:S05]  /*64d0*/  @P1 IADD3 R58, P0, PT, R21, R34, RZ ;  /* 0x00000022153a1210 */ /* 0x000fca0007f1e0ff */
[----:B------:R-:W-:Y:S02]  /*64e0*/  @P1 IMAD.X R41, RZ, RZ, R45, P0 ;  /* 0x000000ffff291224 */ /* 0x000fe400000e062d */
[----:B------:R-:W-:Y:S01]  /*64f0*/  DSETP.NEU.AND P0, PT, R54, RZ, PT ;  /* 0x000000ff3600722a */ /* 0x000fe20003f0d000 */
[C---:B------:R-:W-:Y:S02]  /*6500*/  @P1 IMAD.SHL.U32 R61, R58.reuse, 0x8, RZ ;  /* 0x000000083a3d1824 */ /* 0x040fe400078e00ff */
[----:B------:R-:W-:Y:S02]  /*6510*/  @P1 SHF.L.U64.HI R58, R58, 0x3, R41 ;  /* 0x000000033a3a1819 */ /* 0x000fe40000010229 */
[----:B------:R-:W3:Y:S01]  /*6520*/  LDC.64 R40, c[0x0][0x3f0] ;  /* 0x0000fc00ff287b82 */ /* 0x000ee20000000a00 */
[C---:B0-----:R-:W-:Y:S02]  /*6530*/  @P1 IADD3 R36, P2, PT, R61.reuse, R36, RZ ;  /* 0x000000243d241210 */ /* 0x041fe40007f5e0ff */
[----:B-1----:R-:W-:-:S03]  /*6540*/  @P1 IADD3 R60, P3, PT, R61, R38, RZ ;  /* 0x000000263d3c1210 */ /* 0x002fc60007f7e0ff */
[C---:B------:R-:W-:Y:S02]  /*6550*/  @P1 IMAD.X R37, R58.reuse, 0x1, R37, P2 ;  /* 0x000000013a251824 */ /* 0x040fe400010e0625 */
[----:B------:R-:W-:Y:S01]  /*6560*/  @P1 IMAD.X R61, R58, 0x1, R39, P3 ;  /* 0x000000013a3d1824 */ /* 0x000fe200018e0627 */
[----:B------:R-:W-:Y:S01]  /*6570*/  @P0 IADD3 R39, P2, PT, R21, R34, RZ ;  /* 0x0000002215270210 */ /* 0x000fe20007f5e0ff */
[----:B------:R-:W4:Y:S04]  /*6580*/  LDG.E.64.CONSTANT R58, desc[UR22][R56.64+0x10] ;  /* 0x00001016383a7981 */ /* 0x000f28000c1e9b00 */
[----:B------:R-:W-:Y:S01]  /*6590*/  @P0 IMAD.X R38, RZ, RZ, R45, P2 ;  /* 0x000000ffff260224 */ /* 0x000fe200010e062d */
[----:B------:R-:W5:Y:S04]  /*65a0*/  @P1 LDG.E.64.CONSTANT R36, desc[UR22][R36.64] ;  /* 0x0000001624241981 */ /* 0x000f68000c1e9b00 */
[C---:B------:R-:W-:Y:S01]  /*65b0*/  @P0 SHF.L.U64.HI R38, R39.reuse, 0x3, R38 ;  /* 0x0000000327260819 */ /* 0x040fe20000010226 */
[----:B------:R-:W-:Y:S01]  /*65c0*/  @P0 IMAD.SHL.U32 R39, R39, 0x8, RZ ;  /* 0x0000000827270824 */ /* 0x000fe200078e00ff */
[----:B------:R-:W5:Y:S04]  /*65d0*/  @P1 LDG.E.64.CONSTANT R60, desc[UR22][R60.64] ;  /* 0x000000163c3c1981 */ /* 0x000f68000c1e9b00 */
[C---:B---3--:R-:W-:Y:S01]  /*65e0*/  @P0 IADD3 R40, P2, PT, R39.reuse, R40, RZ ;  /* 0x0000002827280210 */ /* 0x048fe20007f5e0ff */
[----:B------:R-:W3:Y:S01]  /*65f0*/  LDG.E.64.CONSTANT R56, desc[UR22][R56.64+0x18] ;  /* 0x0000181638387981 */ /* 0x000ee2000c1e9b00 */
[----:B--2---:R-:W-:-:S03]  /*6600*/  @P0 IADD3 R42, P3, PT, R39, R42, RZ ;  /* 0x0000002a272a0210 */ /* 0x004fc60007f7e0ff */
[C---:B------:R-:W-:Y:S02]  /*6610*/  @P0 IMAD.X R41, R38.reuse, 0x1, R41, P2 ;  /* 0x0000000126290824 */ /* 0x040fe400010e0629 */
[----:B------:R-:W-:Y:S02]  /*6620*/  @P0 IMAD.X R43, R38, 0x1, R43, P3 ;  /* 0x00000001262b0824 */ /* 0x000fe400018e062b */
[----:B------:R-:W0:Y:S02]  /*6630*/  LDC.64 R38, c[0x0][0x3f8] ;  /* 0x0000fe00ff267b82 */ /* 0x000e240000000a00 */
[----:B------:R-:W2:Y:S04]  /*6640*/  @P0 LDG.E.64.CONSTANT R40, desc[UR22][R40.64+0x8] ;  /* 0x0000081628280981 */ /* 0x000ea8000c1e9b00 */
[----:B------:R-:W2:Y:S01]  /*6650*/  @P0 LDG.E.64.CONSTANT R42, desc[UR22][R42.64+0x8] ;  /* 0x000008162a2a0981 */ /* 0x000ea2000c1e9b00 */
[----:B----4-:R-:W-:-:S02]  /*6660*/  DMUL R58, R32, R58 ;  /* 0x0000003a203a7228 */ /* 0x010fc40000000000 */
[C---:B-----5:R-:W-:Y:S01]  /*6670*/  @P1 DFMA R48, R52.reuse, R36, R48 ;  /* 0x000000243430122b */ /* 0x060fe20000000030 */
[----:B------:R-:W1:Y:S01]  /*6680*/  LDC.64 R36, c[0x0][0x3f0] ;  /* 0x0000fc00ff247b82 */ /* 0x000e620000000a00 */
[----:B------:R-:W-:-:S04]  /*6690*/  @P1 DFMA R46, R52, R60, R46 ;  /* 0x0000003c342e122b */ /* 0x000fc8000000002e */
[----:B------:R-:W-:Y:S02]  /*66a0*/  DSETP.NEU.AND P1, PT, R58, RZ, PT ;  /* 0x000000ff3a00722a */ /* 0x000fe40003f2d000 */
[----:B---3--:R-:W-:Y:S02]  /*66b0*/  DMUL R52, R32, R56 ;  /* 0x0000003820347228 */ /* 0x008fe40000000000 */
[C---:B--2---:R-:W-:Y:S01]  /*66c0*/  @P0 DFMA R48, R54.reuse, R40, R48 ;  /* 0x000000283630022b */ /* 0x044fe20000000030 */
[----:B------:R-:W2:Y:S01]  /*66d0*/  LDC.64 R40, c[0x0][0x3f0] ;  /* 0x0000fc00ff287b82 */ /* 0x000ea20000000a00 */
[----:B------:R-:W-:-:S04]  /*66e0*/  @P0 DFMA R46, R54, R42, R46 ;  /* 0x0000002a362e022b */ /* 0x000fc8000000002e */
[----:B------:R-:W-:-:S03]  /*66f0*/  DSETP.NEU.AND P0, PT, R52, RZ, PT ;  /* 0x000000ff3400722a */ /* 0x000fc60003f0d000 */
[----:B------:R-:W3:Y:S01]  /*6700*/  LDC.64 R42, c[0x0][0x3f8] ;  /* 0x0000fe00ff2a7b82 */ /* 0x000ee20000000a00 */
[----:B------:R-:W-:-:S05]  /*6710*/  @P1 IADD3 R54, P2, PT, R21, R34, RZ ;  /* 0x0000002215361210 */ /* 0x000fca0007f5e0ff */
[----:B------:R-:W-:Y:S02]  /*6720*/  @P1 IMAD.X R55, RZ, RZ, R45, P2 ;  /* 0x000000ffff371224 */ /* 0x000fe400010e062d */
[----:B------:R-:W-:-:S03]  /*6730*/  @P1 IMAD.SHL.U32 R57, R54, 0x8, RZ ;  /* 0x0000000836391824 */ /* 0x000fc600078e00ff */
[----:B------:R-:W-:Y:S02]  /*6740*/  @P0 IADD3 R56, P4, PT, R21, R34, RZ ;  /* 0x0000002215380210 */ /* 0x000fe40007f9e0ff */
[----:B------:R-:W-:Y:S02]  /*6750*/  @P1 SHF.L.U64.HI R54, R54, 0x3, R55 ;  /* 0x0000000336361819 */ /* 0x000fe40000010237 */
[C---:B-1----:R-:W-:Y:S02]  /*6760*/  @P1 IADD3 R36, P2, PT, R57.reuse, R36, RZ ;  /* 0x0000002439241210 */ /* 0x042fe40007f5e0ff */
[----:B0-----:R-:W-:Y:S01]  /*6770*/  @P1 IADD3 R38, P3, PT, R57, R38, RZ ;  /* 0x0000002639261210 */ /* 0x001fe20007f7e0ff */
[----:B------:R-:W-:Y:S02]  /*6780*/  @P0 IMAD.X R57, RZ, RZ, R45, P4 ;  /* 0x000000ffff390224 */ /* 0x000fe400020e062d */
[----:B------:R-:W-:Y:S02]  /*6790*/  @P0 IMAD.SHL.U32 R55, R56, 0x8, RZ ;  /* 0x0000000838370824 */ /* 0x000fe400078e00ff */
[----:B------:R-:W-:-:S02]  /*67a0*/  @P1 IMAD.X R37, R54, 0x1, R37, P2 ;  /* 0x0000000136251824 */ /* 0x000fc400010e0625 */
[----:B------:R-:W-:Y:S01]  /*67b0*/  @P1 IMAD.X R39, R54, 0x1, R39, P3 ;  /* 0x0000000136271824 */ /* 0x000fe200018e0627 */
[----:B------:R-:W-:Y:S02]  /*67c0*/  @P0 SHF.L.U64.HI R56, R56, 0x3, R57 ;  /* 0x0000000338380819 */ /* 0x000fe40000010239 */
[C---:B--2---:R-:W-:Y:S01]  /*67d0*/  @P0 IADD3 R40, P4, PT, R55.reuse, R40, RZ ;  /* 0x0000002837280210 */ /* 0x044fe20007f9e0ff */
[----:B------:R-:W2:Y:S01]  /*67e0*/  @P1 LDG.E.64.CONSTANT R36, desc[UR22][R36.64+0x10] ;  /* 0x0000101624241981 */ /* 0x000ea2000c1e9b00 */
[----:B---3--:R-:W-:-:S03]  /*67f0*/  @P0 IADD3 R42, P5, PT, R55, R42, RZ ;  /* 0x0000002a372a0210 */ /* 0x008fc60007fbe0ff */
[----:B------:R-:W3:Y:S01]  /*6800*/  @P1 LDG.E.64.CONSTANT R38, desc[UR22][R38.64+0x10] ;  /* 0x0000101626261981 */ /* 0x000ee2000c1e9b00 */
[C---:B------:R-:W-:Y:S02]  /*6810*/  @P0 IMAD.X R41, R56.reuse, 0x1, R41, P4 ;  /* 0x0000000138290824 */ /* 0x040fe400020e0629 */
[----:B------:R-:W-:-:S04]  /*6820*/  @P0 IMAD.X R43, R56, 0x1, R43, P5 ;  /* 0x00000001382b0824 */ /* 0x000fc800028e062b */
[----:B------:R-:W4:Y:S04]  /*6830*/  @P0 LDG.E.64.CONSTANT R40, desc[UR22][R40.64+0x18] ;  /* 0x0000181628280981 */ /* 0x000f28000c1e9b00 */
[----:B------:R-:W5:Y:S01]  /*6840*/  @P0 LDG.E.64.CONSTANT R42, desc[UR22][R42.64+0x18] ;  /* 0x000018162a2a0981 */ /* 0x000f62000c1e9b00 */
[----:B------:R-:W-:Y:S01]  /*6850*/  VIADD R21, R21, 0x4 ;  /* 0x0000000415157836 */ /* 0x000fe20000000000 */
[C---:B--2---:R-:W-:Y:S02]  /*6860*/  @P1 DFMA R48, R58.reuse, R36, R48 ;  /* 0x000000243a30122b */ /* 0x044fe40000000030 */
[----:B---3--:R-:W-:-:S06]  /*6870*/  @P1 DFMA R46, R58, R38, R46 ;  /* 0x000000263a2e122b */ /* 0x008fcc000000002e */
[C---:B----4-:R-:W-:Y:S02]  /*6880*/  @P0 DFMA R48, R52.reuse, R40, R48 ;  /* 0x000000283430022b */ /* 0x050fe40000000030 */
[----:B-----5:R-:W-:-:S11]  /*6890*/  @P0 DFMA R46, R52, R42, R46 ;  /* 0x0000002a342e022b */ /* 0x020fd6000000002e */
.L_x_340:
[----:B------:R-:W-:Y:S05]  /*68a0*/  BRA.U !UP1, `(.L_x_336) ;  /* 0x00000005090c7547 */ /* 0x000fea000b800000 */
[----:B------:R-:W0:Y:S01]  /*68b0*/  LDCU UR15, c[0x0][0x3e8] ;  /* 0x00007d00ff0f77ac */ /* 0x000e220008000800 */
[----:B------:R-:W-:Y:S02]  /*68c0*/  UISETP.NE.AND UP0, UPT, UR33, 0x1, UPT ;  /* 0x000000012100788c */ /* 0x000fe4000bf05270 */
[----:B0-----:R-:W-:-:S07]  /*68d0*/  ULOP3.LUT UP1, URZ, UR15, 0x1, URZ, 0xc0, !UPT ;  /* 0x000000010fff7892 */ /* 0x001fce000f82c0ff */
[----:B------:R-:W-:Y:S05]  /*68e0*/  BRA.U !UP0, `(.L_x_341) ;  /* 0x0000000108a07547 */ /* 0x000fea000b800000 */
[----:B------:R-:W0:Y:S01]  /*68f0*/  LDCU.64 UR16, c[0x0][0x3e0] ;  /* 0x00007c00ff1077ac */ /* 0x000e220008000a00 */
[----:B------:R-:W-:Y:S01]  /*6900*/  IADD3 R36, P0, PT, R21, UR24, RZ ;  /* 0x0000001815247c10 */ /* 0x000fe2000ff1e0ff */
[----:B------:R-:W1:Y:S04]  /*6910*/  LDC.64 R38, c[0x0][0x3f8] ;  /* 0x0000fe00ff267b82 */ /* 0x000e680000000a00 */
[----:B------:R-:W-:-:S04]  /*6920*/  IMAD.X R37, RZ, RZ, UR13, P0 ;  /* 0x0000000dff257e24 */ /* 0x000fc800080e06ff */
[----:B------:R-:W2:Y:S01]  /*6930*/  LDC.64 R40, c[0x0][0x3f0] ;  /* 0x0000fc00ff287b82 */ /* 0x000ea20000000a00 */
[----:B0-----:R-:W-:-:S07]  /*6940*/  LEA R56, P0, R36, UR16, 0x3 ;  /* 0x0000001024387c11 */ /* 0x001fce000f8018ff */
[----:B------:R-:W0:Y:S01]  /*6950*/  LDC.64 R42, c[0x0][0x3f8] ;  /* 0x0000fe00ff2a7b82 */ /* 0x000e220000000a00 */
[----:B------:R-:W-:-:S05]  /*6960*/  LEA.HI.X R57, R36, UR17, R37, 0x3, P0 ;  /* 0x0000001124397c11 */ /* 0x000fca00080f1c25 */
[----:B------:R-:W3:Y:S02]  /*6970*/  LDG.E.64.CONSTANT R54, desc[UR22][R56.64] ;  /* 0x0000001638367981 */ /* 0x000ee4000c1e9b00 */
[----:B------:R-:W4:Y:S02]  /*6980*/  LDC.64 R36, c[0x0][0x3f0] ;  /* 0x0000fc00ff247b82 */ /* 0x000f240000000a00 */
[----:B------:R-:W5:Y:S01]  /*6990*/  LDG.E.64.CONSTANT R52, desc[UR22][R56.64+0x8] ;  /* 0x0000081638347981 */ /* 0x000f62000c1e9b00 */
[C---:B---3--:R-:W-:Y:S02]  /*69a0*/  DMUL R54, R32.reuse, R54 ;  /* 0x0000003620367228 */ /* 0x048fe40000000000 */
[----:B-----5:R-:W-:-:S06]  /*69b0*/  DMUL R52, R32, R52 ;  /* 0x0000003420347228 */ /* 0x020fcc0000000000 */
[----:B------:R-:W-:Y:S02]  /*69c0*/  DSETP.NEU.AND P1, PT, R54, RZ, PT ;  /* 0x000000ff3600722a */ /* 0x000fe40003f2d000 */
[----:B------:R-:W-:-:S12]  /*69d0*/  DSETP.NEU.AND P0, PT, R52, RZ, PT ;  /* 0x000000ff3400722a */ /* 0x000fd80003f0d000 */
[CC--:B------:R-:W-:Y:S02]  /*69e0*/  @P1 IADD3 R59, P2, PT, R21.reuse, R34.reuse, RZ ;  /* 0x00000022153b1210 */ /* 0x0c0fe40007f5e0ff */
[----:B------:R-:W-:-:S03]  /*69f0*/  @P0 IADD3 R60, P3, PT, R21, R34, RZ ;  /* 0x00000022153c0210 */ /* 0x000fc60007f7e0ff */
[--C-:B------:R-:W-:Y:S02]  /*6a00*/  @P1 IMAD.X R58, RZ, RZ, R45.reuse, P2 ;  /* 0x000000ffff3a1224 */ /* 0x100fe400010e062d */
[----:B------:R-:W-:-:S03]  /*6a10*/  @P0 IMAD.X R57, RZ, RZ, R45, P3 ;  /* 0x000000ffff390224 */ /* 0x000fc600018e062d */
[C---:B------:R-:W-:Y:S01]  /*6a20*/  @P1 SHF.L.U64.HI R58, R59.reuse, 0x3, R58 ;  /* 0x000000033b3a1819 */ /* 0x040fe2000001023a */
[----:B------:R-:W-:Y:S01]  /*6a30*/  @P1 IMAD.SHL.U32 R59, R59, 0x8, RZ ;  /* 0x000000083b3b1824 */ /* 0x000fe200078e00ff */
[C---:B------:R-:W-:Y:S01]  /*6a40*/  @P0 SHF.L.U64.HI R56, R60.reuse, 0x3, R57 ;  /* 0x000000033c380819 */ /* 0x040fe20000010239 */
[----:B------:R-:W-:-:S03]  /*6a50*/  @P0 IMAD.SHL.U32 R57, R60, 0x8, RZ ;  /* 0x000000083c390824 */ /* 0x000fc600078e00ff */
[C---:B----4-:R-:W-:Y:S02]  /*6a60*/  @P1 IADD3 R36, P2, PT, R59.reuse, R36, RZ ;  /* 0x000000243b241210 */ /* 0x050fe40007f5e0ff */
[----:B-1----:R-:W-:Y:S02]  /*6a70*/  @P1 IADD3 R38, P3, PT, R59, R38, RZ ;  /* 0x000000263b261210 */ /* 0x002fe40007f7e0ff */
[C---:B--2---:R-:W-:Y:S01]  /*6a80*/  @P0 IADD3 R40, P4, PT, R57.reuse, R40, RZ ;  /* 0x0000002839280210 */ /* 0x044fe20007f9e0ff */
[C---:B------:R-:W-:Y:S01]  /*6a90*/  @P1 IMAD.X R37, R58.reuse, 0x1, R37, P2 ;  /* 0x000000013a251824 */ /* 0x040fe200010e0625 */
[----:B0-----:R-:W-:Y:S01]  /*6aa0*/  @P0 IADD3 R42, P5, PT, R57, R42, RZ ;  /* 0x0000002a392a0210 */ /* 0x001fe20007fbe0ff */
[----:B------:R-:W-:Y:S02]  /*6ab0*/  @P1 IMAD.X R39, R58, 0x1, R39, P3 ;  /* 0x000000013a271824 */ /* 0x000fe400018e0627 */
[C---:B------:R-:W-:Y:S02]  /*6ac0*/  @P0 IMAD.X R41, R56.reuse, 0x1, R41, P4 ;  /* 0x0000000138290824 */ /* 0x040fe400020e0629 */
[----:B------:R-:W2:Y:S01]  /*6ad0*/  @P1 LDG.E.64.CONSTANT R36, desc[UR22][R36.64] ;  /* 0x0000001624241981 */ /* 0x000ea2000c1e9b00 */
[----:B------:R-:W-:-:S03]  /*6ae0*/  @P0 IMAD.X R43, R56, 0x1, R43, P5 ;  /* 0x00000001382b0824 */ /* 0x000fc600028e062b */
[----:B------:R-:W3:Y:S04]  /*6af0*/  @P1 LDG.E.64.CONSTANT R38, desc[UR22][R38.64] ;  /* 0x0000001626261981 */ /* 0x000ee8000c1e9b00 */
[----:B------:R-:W4:Y:S04]  /*6b00*/  @P0 LDG.E.64.CONSTANT R40, desc[UR22][R40.64+0x8] ;  /* 0x0000081628280981 */ /* 0x000f28000c1e9b00 */
[----:B------:R-:W5:Y:S01]  /*6b10*/  @P0 LDG.E.64.CONSTANT R42, desc[UR22][R42.64+0x8] ;  /* 0x000008162a2a0981 */ /* 0x000f62000c1e9b00 */
[----:B------:R-:W-:Y:S01]  /*6b20*/  VIADD R21, R21, 0x2 ;  /* 0x0000000215157836 */ /* 0x000fe20000000000 */
[----:B--2---:R-:W-:-:S02]  /*6b30*/  @P1 DFMA R48, R54, R36, R48 ;  /* 0x000000243630122b */ /* 0x004fc40000000030 */
[----:B---3--:R-:W-:-:S06]  /*6b40*/  @P1 DFMA R46, R54, R38, R46 ;  /* 0x00000026362e122b */ /* 0x008fcc000000002e */
[C---:B----4-:R-:W-:Y:S02]  /*6b50*/  @P0 DFMA R48, R52.reuse, R40, R48 ;  /* 0x000000283430022b */ /* 0x050fe40000000030 */
[----:B-----5:R-:W-:-:S11]  /*6b60*/  @P0 DFMA R46, R52, R42, R46 ;  /* 0x0000002a342e022b */ /* 0x020fd6000000002e */
.L_x_341:
[----:B------:R-:W-:Y:S05]  /*6b70*/  BRA.U !UP1, `(.L_x_336) ;  /* 0x0000000109587547 */ /* 0x000fea000b800000 */
[----:B------:R-:W0:Y:S01]  /*6b80*/  LDCU.64 UR16, c[0x0][0x3e0] ;  /* 0x00007c00ff1077ac */ /* 0x000e220008000a00 */
[----:B------:R-:W-:-:S05]  /*6b90*/  IADD3 R37, P0, PT, R21, UR24, RZ ;  /* 0x0000001815257c10 */ /* 0x000fca000ff1e0ff */
[----:B------:R-:W-:Y:S01]  /*6ba0*/  IMAD.X R38, RZ, RZ, UR13, P0 ;  /* 0x0000000dff267e24 */ /* 0x000fe200080e06ff */
[----:B0-----:R-:W-:-:S04]  /*6bb0*/  LEA R36, P0, R37, UR16, 0x3 ;  /* 0x0000001025247c11 */ /* 0x001fc8000f8018ff */
[----:B------:R-:W-:-:S06]  /*6bc0*/  LEA.HI.X R37, R37, UR17, R38, 0x3, P0 ;  /* 0x0000001125257c11 */ /* 0x000fcc00080f1c26 */
[----:B------:R-:W2:Y:S02]  /*6bd0*/  LDG.E.64.CONSTANT R36, desc[UR22][R36.64] ;  /* 0x0000001624247981 */ /* 0x000ea4000c1e9b00 */
[----:B--2---:R-:W-:-:S08]  /*6be0*/  DMUL R32, R32, R36 ;  /* 0x0000002420207228 */ /* 0x004fd00000000000 */
[----:B------:R-:W-:-:S14]  /*6bf0*/  DSETP.NEU.AND P0, PT, R32, RZ, PT ;  /* 0x000000ff2000722a */ /* 0x000fdc0003f0d000 */
[----:B------:R-:W-:Y:S05]  /*6c00*/  @!P0 BRA `(.L_x_336) ;  /* 0x0000000000348947 */ /* 0x000fea0003800000 */
[----:B------:R-:W0:Y:S01]  /*6c10*/  LDCU.128 UR16, c[0x0][0x3f0] ;  /* 0x00007e00ff1077ac */ /* 0x000e220008000c00 */
[----:B------:R-:W-:-:S05]  /*6c20*/  IADD3 R21, P0, PT, R21, R34, RZ ;  /* 0x0000002215157210 */ /* 0x000fca0007f1e0ff */
[----:B------:R-:W-:Y:S02]  /*6c30*/  IMAD.X R36, RZ, RZ, R45, P0 ;  /* 0x000000ffff247224 */ /* 0x000fe400000e062d */
[----:B------:R-:W-:-:S03]  /*6c40*/  IMAD.SHL.U32 R34, R21, 0x8, RZ ;  /* 0x0000000815227824 */ /* 0x000fc600078e00ff */
[----:B------:R-:W-:Y:S02]  /*6c50*/  SHF.L.U64.HI R21, R21, 0x3, R36 ;  /* 0x0000000315157819 */ /* 0x000fe40000010224 */
[C---:B0-----:R-:W-:Y:S02]  /*6c60*/  IADD3 R36, P0, PT, R34.reuse, UR16, RZ ;  /* 0x0000001022247c10 */ /* 0x041fe4000ff1e0ff */
[----:B------:R-:W-:Y:S02]  /*6c70*/  IADD3 R34, P1, PT, R34, UR18, RZ ;  /* 0x0000001222227c10 */ /* 0x000fe4000ff3e0ff */
[C---:B------:R-:W-:Y:S02]  /*6c80*/  IADD3.X R37, PT, PT, R21.reuse, UR17, RZ, P0, !PT ;  /* 0x0000001115257c10 */ /* 0x040fe400087fe4ff */
[----:B------:R-:W-:-:S04]  /*6c90*/  IADD3.X R35, PT, PT, R21, UR19, RZ, P1, !PT ;  /* 0x0000001315237c10 */ /* 0x000fc80008ffe4ff */
[----:B------:R-:W2:Y:S04]  /*6ca0*/  LDG.E.64.CONSTANT R36, desc[UR22][R36.64] ;  /* 0x0000001624247981 */ /* 0x000ea8000c1e9b00 */
[----:B------:R-:W3:Y:S01]  /*6cb0*/  LDG.E.64.CONSTANT R34, desc[UR22][R34.64] ;  /* 0x0000001622227981 */ /* 0x000ee2000c1e9b00 */
[C---:B--2---:R-:W-:Y:S02]  /*6cc0*/  DFMA R48, R32.reuse, R36, R48 ;  /* 0x000000242030722b */ /* 0x044fe40000000030 */
[----:B---3--:R-:W-:-:S11]  /*6cd0*/  DFMA R46, R32, R34, R46 ;  /* 0x00000022202e722b */ /* 0x008fd6000000002e */
.L_x_336:
[----:B------:R-:W-:Y:S05]  /*6ce0*/  BSYNC.RECONVERGENT B5 ;  /* 0x0000000000057941 */ /* 0x000fea0003800200 */
.L_x_335:
[----:B------:R-:W0:Y:S01]  /*6cf0*/  LDCU UR15, c[0x0][0x3d8] ;  /* 0x00007b00ff0f77ac */ /* 0x000e220008000800 */
[----:B------:R-:W-:-:S05]  /*6d00*/  VIADD R44, R44, 0x1 ;  /* 0x000000012c2c7836 */ /* 0x000fca0000000000 */
[----:B0-----:R-:W-:-:S13]  /*6d10*/  ISETP.NE.AND P0, PT, R44, UR15, PT ;  /* 0x0000000f2c007c0c */ /* 0x001fda000bf05270 */
[----:B------:R-:W-:Y:S05]  /*6d20*/  @P0 BRA `(.L_x_342) ;  /* 0xfffffff000100947 */ /* 0x000fea000383ffff */
[----:B------:R-:W-:Y:S05]  /*6d30*/  BSYNC.RECONVERGENT B4 ;  /* 0x0000000000047941 */ /* 0x000fea0003800200 */
.L_x_334:
[----:B------:R-:W-:Y:S01]  /*6d40*/  DSETP.NEU.AND P0, PT, R48, RZ, PT ;  /* 0x000000ff3000722a */ /* 0x000fe20003f0d000 */
[----:B------:R-:W-:Y:S01]  /*6d50*/  BSSY.RECONVERGENT B4, `(.L_x_343) ;  /* 0x000000d000047945 */ /* 0x000fe20003800200 */
[----:B------:R-:W-:-:S12]  /*6d60*/  DSETP.NEU.AND P1, PT, R46, RZ, PT ;  /* 0x000000ff2e00722a */ /* 0x000fd80003f2d000 */
[----:B------:R-:W-:Y:S05]  /*6d70*/  @!P0 BRA `(.L_x_344) ;  /* 0x0000000000288947 */ /* 0x000fea0003800000 */
[----:B------:R-:W0:Y:S01]  /*6d80*/  LDCU.64 UR16, c[0x0][0x418] ;  /* 0x00008300ff1077ac */ /* 0x000e220008000a00 */
[----:B------:R-:W-:Y:S01]  /*6d90*/  IMAD.MOV.U32 R32, RZ, RZ, R28 ;  /* 0x000000ffff207224 */ /* 0x000fe200078e001c */
[----:B------:R-:W-:Y:S01]  /*6da0*/  DMUL R48, R48, R50 ;  /* 0x0000003230307228 */ /* 0x000fe20000000000 */
[----:B------:R-:W-:Y:S02]  /*6db0*/  IMAD.MOV.U32 R33, RZ, RZ, R13 ;  /* 0x000000ffff217224 */ /* 0x000fe400078e000d */
[C---:B------:R-:W-:Y:S02]  /*6dc0*/  IMAD R21, R10.reuse, UR14, RZ ;  /* 0x0000000e0a157c24 */ /* 0x040fe4000f8e02ff */
[----:B------:R-:W-:-:S04]  /*6dd0*/  IMAD.WIDE.U32 R32, R10, UR20, R32 ;  /* 0x000000140a207c25 */ /* 0x000fc8000f8e0020 */
[----:B------:R-:W-:Y:S01]  /*6de0*/  IMAD.IADD R21, R33, 0x1, R21 ;  /* 0x0000000121157824 */ /* 0x000fe200078e0215 */
[----:B0-----:R-:W-:-:S04]  /*6df0*/  LEA R34, P0, R32, UR16, 0x3 ;  /* 0x0000001020227c11 */ /* 0x001fc8000f8018ff */
[----:B------:R-:W-:-:S05]  /*6e00*/  LEA.HI.X R35, R32, UR17, R21, 0x3, P0 ;  /* 0x0000001120237c11 */ /* 0x000fca00080f1c15 */
[----:B------:R0:W-:Y:S04]  /*6e10*/  REDG.E.ADD.F64.RN.STRONG.GPU desc[UR22][R34.64], R48 ;  /* 0x00000030220079a6 */ /* 0x0001e8000c12ff16 */
.L_x_344:
[----:B------:R-:W-:Y:S05]  /*6e20*/  BSYNC.RECONVERGENT B4 ;  /* 0x0000000000047941 */ /* 0x000fea0003800200 */
.L_x_343:
[----:B------:R-:W-:Y:S04]  /*6e30*/  BSSY.RECONVERGENT B4, `(.L_x_345) ;  /* 0x000000c000047945 */ /* 0x000fe80003800200 */
        /* <DEDUP_REMOVED lines=11> */
.L_x_346:
[----:B------:R-:W-:Y:S05]  /*6ef0*/  BSYNC.RECONVERGENT B4 ;  /* 0x0000000000047941 */ /* 0x000fea0003800200 */
.L_x_345:
[----:B------:R-:W-:-:S05]  /*6f00*/  VIADD R10, R10, 0x1 ;  /* 0x000000010a0a7836 */ /* 0x000fca0000000000 */
[----:B------:R-:W-:-:S13]  /*6f10*/  ISETP.NE.AND P0, PT, R10, 0x3, PT ;  /* 0x000000030a00780c */ /* 0x000fda0003f05270 */
[----:B------:R-:W-:Y:S05]  /*6f20*/  @P0 BRA `(.L_x_347) ;  /* 0xffffffec006c0947 */ /* 0x000fea000383ffff */
.L_x_266:
[----:B------:R-:W-:Y:S05]  /*6f30*/  BSYNC.RECONVERGENT B3 ;  /* 0x0000000000037941 */ /* 0x000fea0003800200 */
.L_x_265:
[----:B------:R-:W-:Y:S01]  /*6f40*/  VIADD R0, R0, 0xffffffff ;  /* 0xffffffff00007836 */ /* 0x000fe20000000000 */
[----:B------:R-:W-:Y:S06]  /*6f50*/  BRA `(.L_x_348) ;  /* 0x0000000400007947 */ /* 0x000fec0003800000 */
.L_x_261:
[----:B------:R-:W-:-:S04]  /*6f60*/  IADD3 R32, P0, PT, R10, UR6, RZ ;  /* 0x000000060a207c10 */ /* 0x000fc8000ff1e0ff */
[----:B------:R-:W-:-:S05]  /*6f70*/  LEA.HI.X.SX32 R33, R10, UR12, 0x1, P0 ;  /* 0x0000000c0a217c11 */ /* 0x000fca00080f0eff */
[----:B------:R0:W2:Y:S01]  /*6f80*/  LDG.E.U8.CONSTANT R32, desc[UR22][R32.64] ;  /* 0x0000001620207981 */ /* 0x0000a2000c1e9100 */
[----:B------:R-:W-:-:S05]  /*6f90*/  IMAD.IADD R21, R1, 0x1, R0 ;  /* 0x0000000101157824 */ /* 0x000fca00078e0200 */
[----:B------:R-:W3:Y:S01]  /*6fa0*/  LDL.U8 R38, [R21+0x460] ;  /* 0x0004600015267983 */ /* 0x000ee20000100000 */
[----:B------:R-:W-:Y:S01]  /*6fb0*/  IMAD.MOV.U32 R34, RZ, RZ, 0x1 ;  /* 0x00000001ff227424 */ /* 0x000fe200078e00ff */
[----:B------:R-:W-:Y:S01]  /*6fc0*/  BSSY.RECONVERGENT B3, `(.L_x_349) ;  /* 0x0000013000037945 */ /* 0x000fe20003800200 */
[----:B0-----:R-:W-:Y:S01]  /*6fd0*/  IMAD.MOV.U32 R33, RZ, RZ, -0x1 ;  /* 0xffffffffff217424 */ /* 0x001fe200078e00ff */
[C---:B--2---:R-:W-:Y:S02]  /*6fe0*/  ISETP.NE.AND P1, PT, R32.reuse, 0x3, PT ;  /* 0x000000032000780c */ /* 0x044fe40003f25270 */
[----:B------:R-:W-:Y:S01]  /*6ff0*/  ISETP.NE.AND P0, PT, R32, RZ, PT ;  /* 0x000000ff2000720c */ /* 0x000fe20003f05270 */
[----:B------:R-:W-:Y:S01]  /*7000*/  IMAD.MOV.U32 R32, RZ, RZ, 0x1 ;  /* 0x00000001ff207424 */ /* 0x000fe200078e00ff */
[----:B------:R-:W-:Y:S02]  /*7010*/  SEL R34, R34, 0x2, P1 ;  /* 0x0000000222227807 */ /* 0x000fe40000800000 */
[----:B------:R-:W-:-:S02]  /*7020*/  ISETP.NE.AND P1, PT, R10, R2, PT ;  /* 0x000000020a00720c */ /* 0x000fc40003f25270 */
[----:B------:R-:W-:Y:S02]  /*7030*/  SEL R35, R34, RZ, P0 ;  /* 0x000000ff22237207 */ /* 0x000fe40000000000 */
[----:B------:R-:W-:Y:S02]  /*7040*/  ISETP.NE.AND P0, PT, R10, R9, PT ;  /* 0x000000090a00720c */ /* 0x000fe40003f05270 */
[----:B------:R-:W-:Y:S02]  /*7050*/  SEL R34, R16, R35, !P1 ;  /* 0x0000002310227207 */ /* 0x000fe40004800000 */
        /* <DEDUP_REMOVED lines=9> */
.L_x_350:
[----:B------:R-:W-:Y:S05]  /*70f0*/  BSYNC.RECONVERGENT B3 ;  /* 0x0000000000037941 */ /* 0x000fea0003800200 */
.L_x_349:
[----:B------:R-:W-:-:S13]  /*7100*/  ISETP.GT.AND P0, PT, R32, R35, PT ;  /* 0x000000232000720c */ /* 0x000fda0003f04270 */
[----:B------:R-:W-:Y:S01]  /*7110*/  @!P0 VIADD R0, R0, 0xffffffff ;  /* 0xffffffff00008836 */ /* 0x000fe20000000000 */
[----:B------:R-:W-:Y:S06]  /*7120*/  @!P0 BRA `(.L_x_348) ;  /* 0x00000000008c8947 */ /* 0x000fec0003800000 */
[----:B------:R-:W-:Y:S01]  /*7130*/  VIADD R36, R38, 0x1 ;  /* 0x0000000126247836 */ /* 0x000fe20000000000 */
        /* <DEDUP_REMOVED lines=15> */
[----:B------:R-:W-:Y:S01]  /*7230*/  SHF.R.S32.HI R43, RZ, 0x1f, R41 ;  /* 0x0000001fff2b7819 */ /* 0x000fe20000011429 */
[----:B------:R-:W-:Y:S01]  /*7240*/  IMAD.IADD R38, R1, 0x1, R10 ;  /* 0x0000000101267824 */ /* 0x000fe200078e020a */
[----:B------:R-:W-:Y:S02]  /*7250*/  IADD3 R35, P0, PT, R41, R32, RZ ;  /* 0x0000002029237210 */ /* 0x000fe40007f1e0ff */
[----:B------:R-:W-:Y:S02]  /*7260*/  LEA R34, R10, UR28, 0x2 ;  /* 0x0000001c0a227c11 */ /* 0x000fe4000f8e10ff */
[----:B------:R1:W-:Y:S01]  /*7270*/  STL.U8 [R38], R39 ;  /* 0x0000002726007387 */ /* 0x0003e20000100000 */
[----:B------:R-:W-:-:S03]  /*7280*/  IMAD.X R36, R33, 0x1, R43, P0 ;  /* 0x0000000121247824 */ /* 0x000fc600000e062b */
[----:B------:R1:W-:Y:S01]  /*7290*/  STL [R34+0x4], R40 ;  /* 0x0000042822007387 */ /* 0x0003e20000100800 */
[----:B0-----:R-:W-:-:S04]  /*72a0*/  LEA R32, P0, R35, UR16, 0x3 ;  /* 0x0000001023207c11 */ /* 0x001fc8000f8018ff */
[----:B------:R-:W-:Y:S02]  /*72b0*/  LEA.HI.X R33, R35, UR17, R36, 0x3, P0 ;  /* 0x0000001123217c11 */ /* 0x000fe400080f1c24 */
[----:B------:R-:W-:-:S04]  /*72c0*/  LEA R35, R0, UR8, 0x2 ;  /* 0x0000000800237c11 */ /* 0x000fc8000f8e10ff */
        /* <DEDUP_REMOVED lines=9> */
.L_x_348:
[----:B------:R-:W-:Y:S05]  /*7360*/  BSYNC.RECONVERGENT B2 ;  /* 0x0000000000027941 */ /* 0x000fea0003800200 */
.L_x_260:
[----:B------:R-:W-:-:S13]  /*7370*/  ISETP.GT.AND P0, PT, R0, -0x1, PT ;  /* 0xffffffff0000780c */ /* 0x000fda0003f04270 */
[----:B------:R-:W-:Y:S05]  /*7380*/  @P0 BRA `(.L_x_351) ;  /* 0xffffff9c007c0947 */ /* 0x000fea000383ffff */
.L_x_251:
[----:B0-----:R-:W-:Y:S05]  /*7390*/  BSYNC.RECONVERGENT B0 ;  /* 0x0000000000007941 */ /* 0x001fea0003800200 */
.L_x_250:
[----:B------:R-:W0:Y:S01]  /*73a0*/  LDCU UR15, c[0x0][0x3c4] ;  /* 0x00007880ff0f77ac */ /* 0x000e220008000800 */
[----:B------:R-:W2:Y:S01]  /*73b0*/  LDCU UR16, c[0x0][0x360] ;  /* 0x00006c00ff1077ac */ /* 0x000ea20008000800 */
[----:B0-----:R-:W-:Y:S01]  /*73c0*/  UIMAD UR15, UR15, UR15, URZ ;  /* 0x0000000f0f0f72a4 */ /* 0x001fe2000f8e02ff */
[----:B--2---:R-:W-:-:S05]  /*73d0*/  VIADD R19, R19, UR16 ;  /* 0x0000001013137c36 */ /* 0x004fca0008000000 */
[----:B------:R-:W-:-:S13]  /*73e0*/  ISETP.GE.U32.AND P0, PT, R19, UR15, PT ;  /* 0x0000000f13007c0c */ /* 0x000fda000bf06070 */
[----:B------:R-:W-:Y:S05]  /*73f0*/  @!P0 BRA `(.L_x_352) ;  /* 0xffffff8c00f88947 */ /* 0x000fea000383ffff */
[----:B------:R-:W-:Y:S05]  /*7400*/  BSYNC.RECONVERGENT B1 ;  /* 0x0000000000017941 */ /* 0x000fea0003800200 */
.L_x_249:
[----:B------:R-:W-:Y:S05]  /*7410*/  WARPSYNC.ALL ;  /* 0x0000000000007948 */ /* 0x000fea0003800000 */
[----:B------:R-:W-:Y:S05]  /*7420*/  EXIT ;  /* 0x000000000000794d */ /* 0x000fea0003800000 */
        .weak           $__internal_4_$__cuda_sm20_div_rn_f64_full
        .type           $__internal_4_$__cuda_sm20_div_rn_f64_full,@function
        .size           $__internal_4_$__cuda_sm20_div_rn_f64_full,($__internal_5_$__cuda_sm20_dsqrt_rn_f64_mediumpath_v1 - $__internal_4_$__cuda_sm20_div_rn_f64_full)
$__internal_4_$__cuda_sm20_div_rn_f64_full:
        /* <DEDUP_REMOVED lines=13> */
[----:B------:R-:W0:Y:S02]  /*7500*/  MUFU.RCP64H R39, R45 ;  /* 0x0000002d00277308 */ /* 0x000e240000001800 */
[----:B0-----:R-:W-:-:S08]  /*7510*/  DFMA R36, R38, -R44, 1 ;  /* 0x3ff000002624742b */ /* 0x001fd0000000082c */
[----:B------:R-:W-:-:S08]  /*7520*/  DFMA R36, R36, R36, R36 ;  /* 0x000000242424722b */ /* 0x000fd00000000024 */
[----:B------:R-:W-:-:S08]  /*7530*/  DFMA R36, R38, R36, R38 ;  /* 0x000000242624722b */ /* 0x000fd00000000026 */
[----:B------:R-:W-:-:S08]  /*7540*/  DFMA R42, R36, -R44, 1 ;  /* 0x3ff00000242a742b */ /* 0x000fd0000000082c */
[----:B------:R-:W-:Y:S01]  /*7550*/  DFMA R42, R36, R42, R36 ;  /* 0x0000002a242a722b */ /* 0x000fe20000000024 */
[----:B------:R-:W-:Y:S01]  /*7560*/  LOP3.LUT R37, R33, 0x3988e, RZ, 0xfc, !PT ;  /* 0x0003988e21257812 */ /* 0x000fe200078efcff */
[----:B------:R-:W-:Y:S01]  /*7570*/  IMAD.MOV.U32 R33, RZ, RZ, R40 ;  /* 0x000000ffff217224 */ /* 0x000fe200078e0028 */
[----:B------:R-:W-:Y:S01]  /*7580*/  @!P0 LOP3.LUT R33, R45, 0x7ff00000, RZ, 0xc0, !PT ;  /* 0x7ff000002d218812 */ /* 0x000fe200078ec0ff */
[----:B------:R-:W-:Y:S01]  /*7590*/  IMAD.MOV.U32 R36, RZ, RZ, 0x1409212e ;  /* 0x1409212eff247424 */ /* 0x000fe200078e00ff */
[----:B------:R-:W-:-:S03]  /*75a0*/  ISETP.GT.U32.AND P0, PT, R47, 0x7feffffe, PT ;  /* 0x7feffffe2f00780c */ /* 0x000fc60003f04070 */
[----:B------:R-:W-:Y:S02]  /*75b0*/  VIADD R47, R33, 0xffffffff ;  /* 0xffffffff212f7836 */ /* 0x000fe40000000000 */
[----:B------:R-:W-:-:S03]  /*75c0*/  DMUL R38, R42, R36 ;  /* 0x000000242a267228 */ /* 0x000fc60000000000 */
[----:B------:R-:W-:-:S05]  /*75d0*/  ISETP.GT.U32.OR P0, PT, R47, 0x7feffffe, P0 ;  /* 0x7feffffe2f00780c */ /* 0x000fca0000704470 */
[----:B------:R-:W-:-:S08]  /*75e0*/  DFMA R40, R38, -R44, R36 ;  /* 0x8000002c2628722b */ /* 0x000fd00000000024 */
[----:B------:R-:W-:Y:S01]  /*75f0*/  DFMA R38, R42, R40, R38 ;  /* 0x000000282a26722b */ /* 0x000fe20000000026 */
[----:B------:R-:W-:Y:S10]  /*7600*/  @P0 BRA `(.L_x_354) ;  /* 0x0000000000780947 */ /* 0x000ff40003800000 */
[----:B------:R-:W-:Y:S01]  /*7610*/  LOP3.LUT R41, R35, 0x7ff00000, RZ, 0xc0, !PT ;  /* 0x7ff0000023297812 */ /* 0x000fe200078ec0ff */
[----:B------:R-:W-:-:S03]  /*7620*/  IMAD.MOV.U32 R33, RZ, RZ, 0x3ff00000 ;  /* 0x3ff00000ff217424 */ /* 0x000fc600078e00ff */
[----:B------:R-:W-:Y:S01]  /*7630*/  ISETP.LE.U32.AND P0, PT, R41, 0x3ff00000, PT ;  /* 0x3ff000002900780c */ /* 0x000fe20003f03070 */
[----:B------:R-:W-:Y:S02]  /*7640*/  IMAD.MOV R40, RZ, RZ, -R41 ;  /* 0x000000ffff287224 */ /* 0x000fe400078e0a29 */
[----:B------:R-:W-:-:S03]  /*7650*/  IMAD.MOV.U32 R41, RZ, RZ, 0x1ca00000 ;  /* 0x1ca00000ff297424 */ /* 0x000fc600078e00ff */
[----:B------:R-:W-:Y:S02]  /*7660*/  VIADDMNMX R33, R40, R33, 0xb9600000, !PT ;  /* 0xb960000028217446 */ /* 0x000fe40007800121 */
[----:B------:R-:W-:Y:S02]  /*7670*/  SEL R40, R41, 0x63400000, !P0 ;  /* 0x6340000029287807 */ /* 0x000fe40004000000 */
        /* <DEDUP_REMOVED lines=13> */
[----:B------:R-:W-:Y:S02]  /*7750*/  IMAD.MOV R35, RZ, RZ, -R47 ;  /* 0x000000ffff237224 */ /* 0x000fe400078e0a2f */
[----:B------:R-:W-:-:S06]  /*7760*/  IMAD.MOV.U32 R34, RZ, RZ, RZ ;  /* 0x000000ffff227224 */ /* 0x000fcc00078e00ff */
[----:B------:R-:W-:Y:S02]  /*7770*/  DFMA R34, R42, -R34, R38 ;  /* 0x800000222a22722b */ /* 0x000fe40000000026 */
[----:B------:R-:W-:-:S04]  /*7780*/  DMUL.RP R38, R38, R40 ;  /* 0x0000002826267228 */ /* 0x000fc80000008000 */
[----:B------:R-:W-:-:S04]  /*7790*/  IADD3 R34, PT, PT, -R47, -0x43300000, RZ ;  /* 0xbcd000002f227810 */ /* 0x000fc80007ffe1ff */
[----:B------:R-:W-:Y:S02]  /*77a0*/  FSETP.NEU.AND P0, PT, |R35|, R34, PT ;  /* 0x000000222300720b */ /* 0x000fe40003f0d200 */
[----:B------:R-:W-:Y:S02]  /*77b0*/  LOP3.LUT R33, R39, R33, RZ, 0x3c, !PT ;  /* 0x0000002127217212 */ /* 0x000fe400078e3cff */
[----:B------:R-:W-:Y:S02]  /*77c0*/  FSEL R42, R38, R42, !P0 ;  /* 0x0000002a262a7208 */ /* 0x000fe40004000000 */
[----:B------:R-:W-:Y:S01]  /*77d0*/  FSEL R43, R33, R43, !P0 ;  /* 0x0000002b212b7208 */ /* 0x000fe20004000000 */
[----:B------:R-:W-:Y:S06]  /*77e0*/  BRA `(.L_x_355) ;  /* 0x0000000000487947 */ /* 0x000fec0003800000 */
.L_x_354:
[----:B------:R-:W-:-:S14]  /*77f0*/  DSETP.NAN.AND P0, PT, R34, R34, PT ;  /* 0x000000222200722a */ /* 0x000fdc0003f08000 */
[----:B------:R-:W-:Y:S05]  /*7800*/  @P0 BRA `(.L_x_356) ;  /* 0x0000000000380947 */ /* 0x000fea0003800000 */
[----:B------:R-:W-:Y:S02]  /*7810*/  IMAD.MOV.U32 R36, RZ, RZ, 0x3ff00000 ;  /* 0x3ff00000ff247424 */ /* 0x000fe400078e00ff */
[----:B------:R-:W-:Y:S02]  /*7820*/  IMAD.MOV.U32 R42, RZ, RZ, 0x0 ;  /* 0x00000000ff2a7424 */ /* 0x000fe400078e00ff */
[----:B------:R-:W-:Y:S01]  /*7830*/  IMAD.MOV.U32 R43, RZ, RZ, -0x80000 ;  /* 0xfff80000ff2b7424 */ /* 0x000fe200078e00ff */
[----:B------:R-:W-:-:S13]  /*7840*/  ISETP.NE.AND P0, PT, R36, R33, PT ;  /* 0x000000212400720c */ /* 0x000fda0003f05270 */
        /* <DEDUP_REMOVED lines=10> */
.L_x_356:
[----:B------:R-:W-:Y:S01]  /*78f0*/  LOP3.LUT R43, R35, 0x80000, RZ, 0xfc, !PT ;  /* 0x00080000232b7812 */ /* 0x000fe200078efcff */
[----:B------:R-:W-:-:S07]  /*7900*/  IMAD.MOV.U32 R42, RZ, RZ, R34 ;  /* 0x000000ffff2a7224 */ /* 0x000fce00078e0022 */
.L_x_355:
[----:B------:R-:W-:Y:S05]  /*7910*/  BSYNC.RECONVERGENT B5 ;  /* 0x0000000000057941 */ /* 0x000fea0003800200 */
.L_x_353:
[----:B------:R-:W-:Y:S02]  /*7920*/  IMAD.MOV.U32 R47, RZ, RZ, 0x0 ;  /* 0x00000000ff2f7424 */ /* 0x000fe400078e00ff */
[----:B------:R-:W-:Y:S02]  /*7930*/  IMAD.MOV.U32 R34, RZ, RZ, R42 ;  /* 0x000000ffff227224 */ /* 0x000fe400078e002a */
[----:B------:R-:W-:Y:S01]  /*7940*/  IMAD.MOV.U32 R35, RZ, RZ, R43 ;  /* 0x000000ffff237224 */ /* 0x000fe200078e002b */
[----:B------:R-:W-:Y:S06]  /*7950*/  RET.REL.NODEC R46 `(_ZN36_GLOBAL__N__da906feb_4_k_cu_901dc2ec33guga_triplet_build_rho_dfs_kernelEPKiPKsPKliiiiS3_PKaS1_iiiPKdiS9_iS9_S9_PKfSB_iPdSC_) ;  /* 0xffffff842ea87950 */ /* 0x000fec0003c3ffff */
        .weak           $__internal_5_$__cuda_sm20_dsqrt_rn_f64_mediumpath_v1
        .type           $__internal_5_$__cuda_sm20_dsqrt_rn_f64_mediumpath_v1,@function
        .size           $__internal_5_$__cuda_sm20_dsqrt_rn_f64_mediumpath_v1,(.L_x_661 - $__internal_5_$__cuda_sm20_dsqrt_rn_f64_mediumpath_v1)
$__internal_5_$__cuda_sm20_dsqrt_rn_f64_mediumpath_v1:
        /* <DEDUP_REMOVED lines=12> */
.L_x_358:
        /* <DEDUP_REMOVED lines=24> */
.L_x_360:
[----:B------:R-:W-:-:S11]  /*7ba0*/  DADD R36, R34, R34 ;  /* 0x0000000022247229 */ /* 0x000fd60000000022 */
.L_x_359:
[----:B------:R-:W-:Y:S05]  /*7bb0*/  BSYNC.RECONVERGENT B4 ;  /* 0x0000000000047941 */ /* 0x000fea0003800200 */
.L_x_357:
[----:B------:R-:W-:Y:S02]  /*7bc0*/  IMAD.MOV.U32 R34, RZ, RZ, R36 ;  /* 0x000000ffff227224 */ /* 0x000fe400078e0024 */
[----:B------:R-:W-:Y:S02]  /*7bd0*/  IMAD.MOV.U32 R35, RZ, RZ, R37 ;  /* 0x000000ffff237224 */ /* 0x000fe400078e0025 */
[----:B------:R-:W-:Y:S02]  /*7be0*/  IMAD.MOV.U32 R36, RZ, RZ, R10 ;  /* 0x000000ffff247224 */ /* 0x000fe400078e000a */
[----:B------:R-:W-:-:S04]  /*7bf0*/  IMAD.MOV.U32 R37, RZ, RZ, 0x0 ;  /* 0x00000000ff257424 */ /* 0x000fc800078e00ff */
[----:B------:R-:W-:Y:S05]  /*7c00*/  RET.REL.NODEC R36 `(_ZN36_GLOBAL__N__da906feb_4_k_cu_901dc2ec33guga_triplet_build_rho_dfs_kernelEPKiPKsPKliiiiS3_PKaS1_iiiPKdiS9_iS9_S9_PKfSB_iPdSC_) ;  /* 0xffffff8024fc7950 */ /* 0x000fea0003c3ffff */
.L_x_361:
        /* <DEDUP_REMOVED lines=15> */
.L_x_661:


//--------------------- .text._ZN36_GLOBAL__N__da906feb_4_k_cu_901dc2ec39guga_triplet_build_rho_epq_table_kernelEPKsPKaPKiiiPKlS5_S5_PKdiS9_iS9_S9_PKfSB_iPdSC_ --------------------------
	.section	.text._ZN36_GLOBAL__N__da906feb_4_k_cu_901dc2ec39guga_triplet_build_rho_epq_table_kernelEPKsPKaPKiiiPKlS5_S5_PKdiS9_iS9_S9_PKfSB_iPdSC_,"ax",@progbits
	.align	128
.text._ZN36_GLOBAL__N__da906feb_4_k_cu_901dc2ec39guga_triplet_build_rho_epq_table_kernelEPKsPKaPKiiiPKlS5_S5_PKdiS9_iS9_S9_PKfSB_iPdSC_:
        .type           _ZN36_GLOBAL__N__da906feb_4_k_cu_901dc2ec39guga_triplet_build_rho_epq_table_kernelEPKsPKaPKiiiPKlS5_S5_PKdiS9_iS9_S9_PKfSB_iPdSC_,@function
        .size           _ZN36_GLOBAL__N__da906feb_4_k_cu_901dc2ec39guga_triplet_build_rho_epq_table_kernelEPKsPKaPKiiiPKlS5_S5_PKdiS9_iS9_S9_PKfSB_iPdSC_,(.L_x_664 - _ZN36_GLOBAL__N__da906feb_4_k_cu_901dc2ec39guga_triplet_build_rho_epq_table_kernelEPKsPKaPKiiiPKlS5_S5_PKdiS9_iS9_S9_PKfSB_iPdSC_)
        .other          _ZN36_GLOBAL__N__da906feb_4_k_cu_901dc2ec39guga_triplet_build_rho_epq_table_kernelEPKsPKaPKiiiPKlS5_S5_PKdiS9_iS9_S9_PKfSB_iPdSC_,@"STO_CUDA_ENTRY STV_DEFAULT"
_ZN36_GLOBAL__N__da906feb_4_k_cu_901dc2ec39guga_triplet_build_rho_epq_table_kernelEPKsPKaPKiiiPKlS5_S5_PKdiS9_iS9_S9_PKfSB_iPdSC_:
        /* <DEDUP_REMOVED lines=21> */
[----:B------:R-:W1:Y:S01]  /*0150*/  LDCU.64 UR12, c[0x0][0x390] ;  /* 0x00007200ff0c77ac */ /* 0x000e620008000a00 */
[----:B------:R-:W2:Y:S01]  /*0160*/  LDCU.64 UR8, c[0x0][0x388] ;  /* 0x00007100ff0877ac */ /* 0x000ea20008000a00 */
[----:B------:R-:W3:Y:S01]  /*0170*/  LDCU UR15, c[0x0][0x3c0] ;  /* 0x00007800ff0f77ac */ /* 0x000ee20008000800 */
[----:B------:R-:W4:Y:S01]  /*0180*/  LDCU UR16, c[0x0][0x3d0] ;  /* 0x00007a00ff1077ac */ /* 0x000f220008000800 */
[----:B0-----:R-:W-:Y:S01]  /*0190*/  UIADD3 UR17, UPT, UPT, UR11, 0x1, URZ ;  /* 0x000000010b117890 */ /* 0x001fe2000fffe0ff */
[----:B------:R-:W0:Y:S03]  /*01a0*/  LDCU UR14, c[0x0][0x3f8] ;  /* 0x00007f00ff0e77ac */ /* 0x000e260008000800 */
[----:B------:R-:W-:-:S02]  /*01b0*/  USHF.R.S32.HI UR22, URZ, 0x1f, UR17 ;  /* 0x0000001fff167899 */ /* 0x000fc40008011411 */
[----:B------:R-:W-:Y:S02]  /*01c0*/  UIMAD.WIDE.U32 UR4, UR17, UR10, URZ ;  /* 0x0000000a110472a5 */ /* 0x000fe4000f8e00ff */
[----:B------:R-:W-:Y:S02]  /*01d0*/  UIMAD UR7, UR22, UR10, URZ ;  /* 0x0000000a160772a4 */ /* 0x000fe4000f8e02ff */
[----:B-1----:R-:W-:Y:S02]  /*01e0*/  ULEA UR6, UP0, UR4, UR12, 0x2 ;  /* 0x0000000c04067291 */ /* 0x002fe4000f8010ff */
[----:B------:R-:W-:Y:S02]  /*01f0*/  UIADD3 UR7, UPT, UPT, UR5, UR7, URZ ;  /* 0x0000000705077290 */ /* 0x000fe4000fffe0ff */
[----:B------:R-:W-:Y:S02]  /*0200*/  USHF.R.S32.HI UR23, URZ, 0x1f, UR11 ;  /* 0x0000001fff177899 */ /* 0x000fe4000801140b */
[----:B------:R-:W-:-:S02]  /*0210*/  ULEA.HI.X UR7, UR4, UR13, UR7, 0x2, UP0 ;  /* 0x0000000d04077291 */ /* 0x000fc400080f1407 */
[----:B--2---:R-:W-:Y:S02]  /*0220*/  UIMAD.WIDE.U32 UR4, UR10, UR11, UR8 ;  /* 0x0000000b0a0472a5 */ /* 0x004fe4000f8e0008 */
[----:B---3--:R-:W-:Y:S02]  /*0230*/  USHF.R.S32.HI UR9, URZ, 0x1f, UR15 ;  /* 0x0000001fff097899 */ /* 0x008fe4000801140f */
[----:B----4-:R-:W-:Y:S02]  /*0240*/  USHF.R.S32.HI UR15, URZ, 0x1f, UR16 ;  /* 0x0000001fff0f7899 */ /* 0x010fe40008011410 */
[----:B------:R-:W-:Y:S02]  /*0250*/  UIMAD.WIDE.U32 UR20, UR10, UR16, URZ ;  /* 0x000000100a1472a5 */ /* 0x000fe4000f8e00ff */
[----:B------:R-:W-:Y:S02]  /*0260*/  UIMAD UR11, UR23, UR10, URZ ;  /* 0x0000000a170b72a4 */ /* 0x000fe4000f8e02ff */
[----:B------:R-:W-:-:S02]  /*0270*/  UIMAD UR12, UR15, UR10, URZ ;  /* 0x0000000a0f0c72a4 */ /* 0x000fc4000f8e02ff */
[----:B0-----:R-:W-:Y:S02]  /*0280*/  UIADD3 UR8, UPT, UPT, UR14, 0x1, URZ ;  /* 0x000000010e087890 */ /* 0x001fe4000fffe0ff */
[----:B------:R-:W-:Y:S02]  /*0290*/  ULOP3.LUT UR24, UR16, 0x7, URZ, 0xc0, !UPT ;  /* 0x0000000710187892 */ /* 0x000fe4000f8ec0ff */
[----:B------:R-:W-:Y:S02]  /*02a0*/  ULOP3.LUT UR25, UR16, 0x3, URZ, 0xc0, !UPT ;  /* 0x0000000310197892 */ /* 0x000fe4000f8ec0ff */
[----:B------:R-:W-:Y:S02]  /*02b0*/  ULOP3.LUT UR10, UR16, 0x7ffffff8, URZ, 0xc0, !UPT ;  /* 0x7ffffff8100a7892 */ /* 0x000fe4000f8ec0ff */
[----:B------:R-:W-:Y:S02]  /*02c0*/  UIADD3 UR11, UPT, UPT, UR5, UR11, URZ ;  /* 0x0000000b050b7290 */ /* 0x000fe4000fffe0ff */
[----:B------:R-:W-:-:S12]  /*02d0*/  UIADD3 UR12, UPT, UPT, UR21, UR12, URZ ;  /* 0x0000000c150c7290 */ /* 0x000fd8000fffe0ff */
.L_x_446:
        /* <DEDUP_REMOVED lines=9> */
[----:B--2---:R-:W-:Y:S05]  /*0370*/  @P0 BRA `(.L_x_364) ;  /* 0x0000006000140947 */ /* 0x004fea0003800000 */
[----:B------:R-:W0:Y:S01]  /*0380*/  LDCU.64 UR26, c[0x0][0x3b0] ;  /* 0x00007600ff1a77ac */ /* 0x000e220008000a00 */
[----:B------:R-:W1:Y:S01]  /*0390*/  LDC R9, c[0x0][0x39c] ;  /* 0x0000e700ff097b82 */ /* 0x000e620000000800 */
[----:B0-----:R-:W-:-:S04]  /*03a0*/  IADD3 R2, P0, PT, R0, UR26, RZ ;  /* 0x0000001a00027c10 */ /* 0x001fc8000ff1e0ff */
[----:B------:R-:W-:-:S05]  /*03b0*/  IADD3.X R3, PT, PT, R4, UR27, RZ, P0, !PT ;  /* 0x0000001b04037c10 */ /* 0x000fca00087fe4ff */
[----:B------:R-:W2:Y:S01]  /*03c0*/  LDG.E.CONSTANT R8, desc[UR18][R2.64] ;  /* 0x0000001202087981 */ /* 0x000ea2000c1e9900 */
[----:B-1----:R-:W-:-:S04]  /*03d0*/  IABS R13, R9 ;  /* 0x00000009000d7213 */ /* 0x002fc80000000000 */
        /* <DEDUP_REMOVED lines=39> */
[----:B------:R-:W2:Y:S04]  /*0650*/  LDG.E.CONSTANT R11, desc[UR18][R20.64] ;  /* 0x00000012140b7981 */ /* 0x000ea8000c1e9900 */
[----:B------:R-:W-:-:S02]  /*0660*/  IMAD.X R13, R3, 0x1, R15, P0 ;  /* 0x00000001030d7824 */ /* 0x000fc400000e060f */
[----:B------:R-:W2:Y:S04]  /*0670*/  LDC.64 R2, c[0x0][0x380] ;  /* 0x0000e000ff027b82 */ /* 0x000ea80000000a00 */
        /* <DEDUP_REMOVED lines=69> */
.L_x_371:
        /* <DEDUP_REMOVED lines=11> */
[C---:B------:R-:W-:Y:S02]  /*0b80*/  SEL R26, R27.reuse, 0x1, !P1 ;  /* 0x000000011b1a7807 */ /* 0x040fe40004800000 */
        /* <DEDUP_REMOVED lines=21> */
.L_x_370:
        /* <DEDUP_REMOVED lines=8> */
.L_x_369:
[----:B------:R-:W-:-:S07]  /*0d60*/  VIADD R28, R28, 0x1 ;  /* 0x000000011c1c7836 */ /* 0x000fce0000000000 */
.L_x_368:
[----:B------:R-:W-:Y:S05]  /*0d70*/  BSYNC.RELIABLE B3 ;  /* 0x0000000000037941 */ /* 0x000fea0003800100 */
.L_x_367:
[----:B------:R-:W0:Y:S01]  /*0d80*/  LDCU UR13, c[0x0][0x39c] ;  /* 0x00007380ff0d77ac */ /* 0x000e220008000800 */
[----:B------:R-:W-:Y:S02]  /*0d90*/  VIADD R25, R25, 0x1 ;  /* 0x0000000119197836 */ /* 0x000fe40000000000 */
[----:B------:R-:W-:Y:S02]  /*0da0*/  IMAD.MOV.U32 R12, RZ, RZ, R13 ;  /* 0x000000ffff0c7224 */ /* 0x000fe400078e000d */
[----:B------:R-:W-:Y:S01]  /*0db0*/  IMAD.MOV.U32 R20, RZ, RZ, R24 ;  /* 0x000000ffff147224 */ /* 0x000fe200078e0018 */
[----:B0-----:R-:W-:-:S13]  /*0dc0*/  ISETP.NE.AND P0, PT, R25, UR13, PT ;  /* 0x0000000d19007c0c */ /* 0x001fda000bf05270 */
[----:B------:R-:W-:Y:S05]  /*0dd0*/  @P0 BRA `(.L_x_371) ;  /* 0xfffffffc003c0947 */ /* 0x000fea000383ffff */
[----:B------:R-:W-:-:S13]  /*0de0*/  ISETP.EQ.AND P0, PT, R28, 0x2, PT ;  /* 0x000000021c00780c */ /* 0x000fda0003f02270 */
.L_x_366:
        /* <DEDUP_REMOVED lines=8> */
.L_x_365:
        /* <DEDUP_REMOVED lines=22> */
[----:B------:R-:W-:Y:S05]  /*0fd0*/  CALL.REL.NOINC `($__internal_7_$__cuda_sm20_dsqrt_rn_f64_mediumpath_v1) ;  /* 0x0000005800647944 */ /* 0x000fea0003c00000 */
[----:B------:R-:W-:Y:S02]  /*0fe0*/  IMAD.MOV.U32 R26, RZ, RZ, R2 ;  /* 0x000000ffff1a7224 */ /* 0x000fe400078e0002 */
[----:B------:R-:W-:-:S07]  /*0ff0*/  IMAD.MOV.U32 R27, RZ, RZ, R3 ;  /* 0x000000ffff1b7224 */ /* 0x000fce00078e0003 */
.L_x_373:
[----:B------:R-:W-:Y:S05]  /*1000*/  BSYNC.RECONVERGENT B3 ;  /* 0x0000000000037941 */ /* 0x000fea0003800200 */
.L_x_372:
        /* <DEDUP_REMOVED lines=8> */
[----:B------:R-:W-:-:S03]  /*1090*/  ISETP.GE.U32.AND P0, PT, R2, 0xf, PT ;  /* 0x0000000f0200780c */ /* 0x000fc60003f06070 */
[----:B------:R-:W-:Y:S02]  /*10a0*/  IMAD.IADD R13, R0, 0x1, R13 ;  /* 0x00000001000d7824 */ /* 0x000fe400078e020d */
[----:B------:R-:W-:-:S03]  /*10b0*/  IMAD.MOV.U32 R0, RZ, RZ, RZ ;  /* 0x000000ffff007224 */ /* 0x000fc600078e00ff */
[----:B------:R-:W-:-:S05]  /*10c0*/  LOP3.LUT R31, R13, 0xf, RZ, 0xc0, !PT ;  /* 0x0000000f0d1f7812 */ /* 0x000fca00078ec0ff */
[----:B------:R-:W-:Y:S05]  /*10d0*/  @!P0 BRA `(.L_x_377) ;  /* 0x00000004009c8947 */ /* 0x000fea0003800000 */
[----:B------:R-:W-:Y:S01]  /*10e0*/  LOP3.LUT R20, R13, 0xfffffff0, RZ, 0xc0, !PT ;  /* 0xfffffff00d147812 */ /* 0x000fe200078ec0ff */
[----:B------:R-:W-:Y:S01]  /*10f0*/  BSSY.RECONVERGENT B4, `(.L_x_378) ;  /* 0x0000064000047945 */ /* 0x000fe20003800200 */
[----:B------:R-:W-:Y:S02]  /*1100*/  IMAD.MOV.U32 R0, RZ, RZ, RZ ;  /* 0x000000ffff007224 */ /* 0x000fe400078e00ff */
[----:B------:R-:W-:Y:S02]  /*1110*/  IMAD.MOV.U32 R9, RZ, RZ, R24 ;  /* 0x000000ffff097224 */ /* 0x000fe400078e0018 */
[----:B------:R-:W-:-:S07]  /*1120*/  IMAD.MOV R20, RZ, RZ, -R20 ;  /* 0x000000ffff147224 */ /* 0x000fce00078e0a14 */
.L_x_379:
        /* <DEDUP_REMOVED lines=15> */
[C---:B------:R-:W-:Y:S02]  /*1220*/  SEL R28, R12.reuse, 0x1, !P1 ;  /* 0x000000010c1c7807 */ /* 0x040fe40004800000 */
[----:B------:R-:W-:Y:S02]  /*1230*/  SEL R30, R12, 0x1, !P4 ;  /* 0x000000010c1e7807 */ /* 0x000fe40006000000 */
[----:B------:R-:W-:-:S02]  /*1240*/  SEL R29, R28, RZ, P0 ;  /* 0x000000ff1c1d7207 */ /* 0x000fc40000000000 */
[----:B------:R-:W-:Y:S02]  /*1250*/  SEL R30, R30, RZ, P3 ;  /* 0x000000ff1e1e7207 */ /* 0x000fe40001800000 */
[----:B----4-:R-:W-:Y:S02]  /*1260*/  ISETP.NE.AND P3, PT, R32, 0x3, PT ;  /* 0x000000032000780c */ /* 0x010fe40003f65270 */
[----:B-----5:R-:W-:Y:S02]  /*1270*/  ISETP.NE.AND P5, PT, R33, 0x3, PT ;  /* 0x000000032100780c */ /* 0x020fe40003fa5270 */
[----:B------:R-:W-:Y:S02]  /*1280*/  IADD3 R29, PT, PT, R30, R29, R0 ;  /* 0x0000001d1e1d7210 */ /* 0x000fe40007ffe000 */
[----:B------:R-:W-:Y:S02]  /*1290*/  ISETP.NE.AND P4, PT, R32, RZ, PT ;  /* 0x000000ff2000720c */ /* 0x000fe40003f85270 */
[----:B------:R-:W-:Y:S01]  /*12a0*/  SEL R0, R12, 0x1, !P3 ;  /* 0x000000010c007807 */ /* 0x000fe20005800000 */
[----:B------:R-:W2:Y:S01]  /*12b0*/  LDG.E.U8.CONSTANT R32, desc[UR18][R2.64+0x8] ;  /* 0x0000081202207981 */ /* 0x000ea2000c1e9100 */
[----:B------:R-:W-:-:S02]  /*12c0*/  ISETP.NE.AND P0, PT, R25, RZ, PT ;  /* 0x000000ff1900720c */ /* 0x000fc40003f05270 */
[----:B------:R-:W-:Y:S02]  /*12d0*/  ISETP.NE.AND P3, PT, R25, 0x3, PT ;  /* 0x000000031900780c */ /* 0x000fe40003f65270 */
[----:B------:R-:W-:Y:S02]  /*12e0*/  SEL R25, R12, 0x1, !P5 ;  /* 0x000000010c197807 */ /* 0x000fe40006800000 */
[----:B------:R-:W-:Y:S02]  /*12f0*/  ISETP.NE.AND P1, PT, R33, RZ, PT ;  /* 0x000000ff2100720c */ /* 0x000fe40003f25270 */
[C---:B------:R-:W-:Y:S02]  /*1300*/  ISETP.NE.AND P5, PT, R23.reuse, 0x3, PT ;  /* 0x000000031700780c */ /* 0x040fe40003fa5270 */
[----:B------:R-:W-:Y:S02]  /*1310*/  SEL R0, R0, RZ, P4 ;  /* 0x000000ff00007207 */ /* 0x000fe40002000000 */
[----:B------:R-:W-:-:S02]  /*1320*/  ISETP.NE.AND P4, PT, R23, RZ, PT ;  /* 0x000000ff1700720c */ /* 0x000fc40003f85270 */
[C---:B------:R-:W-:Y:S02]  /*1330*/  SEL R23, R12.reuse, 0x1, !P3 ;  /* 0x000000010c177807 */ /* 0x040fe40005800000 */
[----:B------:R-:W-:Y:S02]  /*1340*/  SEL R25, R25, RZ, P1 ;  /* 0x000000ff19197207 */ /* 0x000fe40000800000 */
[----:B------:R-:W-:Y:S02]  /*1350*/  SEL R28, R12, 0x1, !P5 ;  /* 0x000000010c1c7807 */ /* 0x000fe40006800000 */
[----:B------:R-:W-:Y:S02]  /*1360*/  SEL R23, R23, RZ, P0 ;  /* 0x000000ff17177207 */ /* 0x000fe40000000000 */
[----:B------:R-:W-:Y:S02]  /*1370*/  IADD3 R0, PT, PT, R25, R0, R29 ;  /* 0x0000000019007210 */ /* 0x000fe40007ffe01d */
[----:B------:R-:W-:Y:S01]  /*1380*/  SEL R28, R28, RZ, P4 ;  /* 0x000000ff1c1c7207 */ /* 0x000fe20002000000 */
[----:B------:R-:W3:Y:S01]  /*1390*/  LDG.E.U8.CONSTANT R29, desc[UR18][R2.64+0xf] ;  /* 0x00000f12021d7981 */ /* 0x000ee2000c1e9100 */
[----:B------:R-:W-:-:S02]  /*13a0*/  ISETP.NE.AND P1, PT, R22, 0x3, PT ;  /* 0x000000031600780c */ /* 0x000fc40003f25270 */
[----:B------:R-:W-:Y:S02]  /*13b0*/  IADD3 R28, PT, PT, R28, R23, R0 ;  /* 0x000000171c1c7210 */ /* 0x000fe40007ffe000 */
[----:B------:R-:W4:Y:S01]  /*13c0*/  LDG.E.U8.CONSTANT R23, desc[UR18][R2.64+0x9] ;  /* 0x0000091202177981 */ /* 0x000f22000c1e9100 */
[C---:B------:R-:W-:Y:S02]  /*13d0*/  ISETP.NE.AND P4, PT, R21.reuse, 0x3, PT ;  /* 0x000000031500780c */ /* 0x040fe40003f85270 */
[----:B------:R-:W-:Y:S01]  /*13e0*/  ISETP.NE.AND P3, PT, R21, RZ, PT ;  /* 0x000000ff1500720c */ /* 0x000fe20003f65270 */
[----:B------:R-:W5:Y:S01]  /*13f0*/  LDG.E.U8.CONSTANT R0, desc[UR18][R2.64+0xa] ;  /* 0x00000a1202007981 */ /* 0x000f62000c1e9100 */
[----:B------:R-:W-:Y:S02]  /*1400*/  ISETP.NE.AND P0, PT, R22, RZ, PT ;  /* 0x000000ff1600720c */ /* 0x000fe40003f05270 */
[C---:B------:R-:W-:Y:S01]  /*1410*/  SEL R21, R12.reuse, 0x1, !P1 ;  /* 0x000000010c157807 */ /* 0x040fe20004800000 */
[----:B------:R-:W3:Y:S01]  /*1420*/  LDG.E.U8.CONSTANT R22, desc[UR18][R2.64+0xb] ;  /* 0x00000b1202167981 */ /* 0x000ee2000c1e9100 */
[----:B------:R-:W-:-:S02]  /*1430*/  SEL R25, R12, 0x1, !P4 ;  /* 0x000000010c197807 */ /* 0x000fc40006000000 */
[----:B------:R-:W-:Y:S02]  /*1440*/  SEL R21, R21, RZ, P0 ;  /* 0x000000ff15157207 */ /* 0x000fe40000000000 */
[----:B------:R-:W-:-:S04]  /*1450*/  SEL R25, R25, RZ, P3 ;  /* 0x000000ff19197207 */ /* 0x000fc80001800000 */
[----:B------:R-:W-:Y:S02]  /*1460*/  IADD3 R30, PT, PT, R25, R21, R28 ;  /* 0x00000015191e7210 */ /* 0x000fe40007ffe01c */
[----:B------:R-:W3:Y:S04]  /*1470*/  LDG.E.U8.CONSTANT R21, desc[UR18][R2.64+0xc] ;  /* 0x00000c1202157981 */ /* 0x000ee8000c1e9100 */
[----:B------:R-:W3:Y:S04]  /*1480*/  LDG.E.U8.CONSTANT R28, desc[UR18][R2.64+0xd] ;  /* 0x00000d12021c7981 */ /* 0x000ee8000c1e9100 */
[----:B------:R0:W3:Y:S01]  /*1490*/  LDG.E.U8.CONSTANT R25, desc[UR18][R2.64+0xe] ;  /* 0x00000e1202197981 */ /* 0x0000e2000c1e9100 */
[----:B------:R-:W-:-:S02]  /*14a0*/  VIADD R20, R20, 0x10 ;  /* 0x0000001014147836 */ /* 0x000fc40000000000 */
[----:B------:R-:W-:Y:S02]  /*14b0*/  VIADD R9, R9, 0x10 ;  /* 0x0000001009097836 */ /* 0x000fe40000000000 */
[----:B------:R-:W-:Y:S01]  /*14c0*/  VIADD R8, R8, 0x10 ;  /* 0x0000001008087836 */ /* 0x000fe20000000000 */
[C---:B--2---:R-:W-:Y:S02]  /*14d0*/  ISETP.NE.AND P3, PT, R32.reuse, 0x3, PT ;  /* 0x000000032000780c */ /* 0x044fe40003f65270 */
[----:B------:R-:W-:Y:S02]  /*14e0*/  ISETP.NE.AND P4, PT, R32, RZ, PT ;  /* 0x000000ff2000720c */ /* 0x000fe40003f85270 */
[C---:B----4-:R-:W-:Y:S02]  /*14f0*/  ISETP.NE.AND P5, PT, R23.reuse, 0x3, PT ;  /* 0x000000031700780c */ /* 0x050fe40003fa5270 */
[----:B------:R-:W-:Y:S02]  /*1500*/  ISETP.NE.AND P1, PT, R23, RZ, PT ;  /* 0x000000ff1700720c */ /* 0x000fe40003f25270 */
[----:B------:R-:W-:-:S02]  /*1510*/  SEL R23, R12, 0x1, !P3 ;  /* 0x000000010c177807 */ /* 0x000fc40005800000 */
[C---:B-----5:R-:W-:Y:S02]  /*1520*/  ISETP.NE.AND P0, PT, R0.reuse, RZ, PT ;  /* 0x000000ff0000720c */ /* 0x060fe40003f05270 */
[----:B------:R-:W-:Y:S02]  /*1530*/  ISETP.NE.AND P3, PT, R0, 0x3, PT ;  /* 0x000000030000780c */ /* 0x000fe40003f65270 */
[----:B------:R-:W-:Y:S02]  /*1540*/  SEL R0, R12, 0x1, !P5 ;  /* 0x000000010c007807 */ /* 0x000fe40006800000 */
[C---:B---3--:R-:W-:Y:S02]  /*1550*/  ISETP.NE.AND P5, PT, R22.reuse, 0x3, PT ;  /* 0x000000031600780c */ /* 0x048fe40003fa5270 */
[----:B------:R-:W-:Y:S02]  /*1560*/  SEL R23, R23, RZ, P4 ;  /* 0x000000ff17177207 */ /* 0x000fe40002000000 */
[----:B------:R-:W-:-:S02]  /*1570*/  ISETP.NE.AND P4, PT, R22, RZ, PT ;  /* 0x000000ff1600720c */ /* 0x000fc40003f85270 */
[----:B------:R-:W-:Y:S02]  /*1580*/  SEL R22, R12, 0x1, !P5 ;  /* 0x000000010c167807 */ /* 0x000fe40006800000 */
[----:B------:R-:W-:Y:S02]  /*1590*/  SEL R0, R0, RZ, P1 ;  /* 0x000000ff00007207 */ /* 0x000fe40000800000 */
[----:B0-----:R-:W-:Y:S02]  /*15a0*/  SEL R2, R12, 0x1, !P3 ;  /* 0x000000010c027807 */ /* 0x001fe40005800000 */
[----:B------:R-:W-:Y:S02]  /*15b0*/  SEL R22, R22, RZ, P4 ;  /* 0x000000ff16167207 */ /* 0x000fe40002000000 */
[----:B------:R-:W-:Y:S02]  /*15c0*/  ISETP.NE.AND P4, PT, R21, 0x3, PT ;  /* 0x000000031500780c */ /* 0x000fe40003f85270 */
[----:B------:R-:W-:-:S02]  /*15d0*/  IADD3 R0, PT, PT, R0, R23, R30 ;  /* 0x0000001700007210 */ /* 0x000fc40007ffe01e */
[----:B------:R-:W-:Y:S02]  /*15e0*/  SEL R3, R2, RZ, P0 ;  /* 0x000000ff02037207 */ /* 0x000fe40000000000 */
[----:B------:R-:W-:Y:S02]  /*15f0*/  ISETP.NE.AND P0, PT, R21, RZ, PT ;  /* 0x000000ff1500720c */ /* 0x000fe40003f05270 */
[----:B------:R-:W-:Y:S02]  /*1600*/  SEL R2, R12, 0x1, !P4 ;  /* 0x000000010c027807 */ /* 0x000fe40006000000 */
[----:B------:R-:W-:Y:S02]  /*1610*/  IADD3 R0, PT, PT, R22, R3, R0 ;  /* 0x0000000316007210 */ /* 0x000fe40007ffe000 */
[----:B------:R-:W-:Y:S02]  /*1620*/  ISETP.NE.AND P5, PT, R28, 0x3, PT ;  /* 0x000000031c00780c */ /* 0x000fe40003fa5270 */
[----:B------:R-:W-:-:S02]  /*1630*/  ISETP.NE.AND P4, PT, R25, 0x3, PT ;  /* 0x000000031900780c */ /* 0x000fc40003f85270 */
[----:B------:R-:W-:Y:S02]  /*1640*/  SEL R3, R2, RZ, P0 ;  /* 0x000000ff02037207 */ /* 0x000fe40000000000 */
[----:B------:R-:W-:Y:S02]  /*1650*/  ISETP.NE.AND P0, PT, R29, 0x3, PT ;  /* 0x000000031d00780c */ /* 0x000fe40003f05270 */
[C---:B------:R-:W-:Y:S02]  /*1660*/  SEL R21, R12.reuse, 0x1, !P5 ;  /* 0x000000010c157807 */ /* 0x040fe40006800000 */
[C---:B------:R-:W-:Y:S02]  /*1670*/  SEL R2, R12.reuse, 0x1, !P4 ;  /* 0x000000010c027807 */ /* 0x040fe40006000000 */
[----:B------:R-:W-:Y:S02]  /*1680*/  SEL R12, R12, 0x1, !P0 ;  /* 0x000000010c0c7807 */ /* 0x000fe40004000000 */
[----:B------:R-:W-:-:S02]  /*1690*/  ISETP.NE.AND P0, PT, R20, RZ, PT ;  /* 0x000000ff1400720c */ /* 0x000fc40003f05270 */
[----:B------:R-:W-:Y:S02]  /*16a0*/  ISETP.NE.AND P1, PT, R28, RZ, PT ;  /* 0x000000ff1c00720c */ /* 0x000fe40003f25270 */
[----:B------:R-:W-:Y:S02]  /*16b0*/  ISETP.NE.AND P3, PT, R25, RZ, PT ;  /* 0x000000ff1900720c */ /* 0x000fe40003f65270 */
[----:B------:R-:W-:Y:S02]  /*16c0*/  SEL R21, R21, RZ, P1 ;  /* 0x000000ff15157207 */ /* 0x000fe40000800000 */
[----:B------:R-:W-:Y:S02]  /*16d0*/  ISETP.NE.AND P5, PT, R29, RZ, PT ;  /* 0x000000ff1d00720c */ /* 0x000fe40003fa5270 */
[----:B------:R-:W-:Y:S02]  /*16e0*/  IADD3 R0, PT, PT, R21, R3, R0 ;  /* 0x0000000315007210 */ /* 0x000fe40007ffe000 */
[----:B------:R-:W-:-:S02]  /*16f0*/  SEL R3, R2, RZ, P3 ;  /* 0x000000ff02037207 */ /* 0x000fc40001800000 */
[----:B------:R-:W-:-:S04]  /*1700*/  SEL R12, R12, RZ, P5 ;  /* 0x000000ff0c0c7207 */ /* 0x000fc80002800000 */
[----:B------:R-:W-:Y:S01]  /*1710*/  IADD3 R0, PT, PT, R12, R3, R0 ;  /* 0x000000030c007210 */ /* 0x000fe20007ffe000 */
[----:B------:R-:W-:Y:S06]  /*1720*/  @P0 BRA `(.L_x_379) ;  /* 0xfffffff800800947 */ /* 0x000fec000383ffff */
[----:B------:R-:W-:Y:S05]  /*1730*/  BSYNC.RECONVERGENT B4 ;  /* 0x0000000000047941 */ /* 0x000fea0003800200 */
.L_x_378:
[----:B------:R-:W-:-:S07]  /*1740*/  VIADD R8, R9, 0x1 ;  /* 0x0000000109087836 */ /* 0x000fce0000000000 */
.L_x_377:
[----:B------:R-:W-:Y:S05]  /*1750*/  BSYNC.RECONVERGENT B3 ;  /* 0x0000000000037941 */ /* 0x000fea0003800200 */
.L_x_376:
[----:B------:R-:W-:-:S13]  /*1760*/  ISETP.NE.AND P0, PT, R31, RZ, PT ;  /* 0x000000ff1f00720c */ /* 0x000fda0003f05270 */
        /* <DEDUP_REMOVED lines=25> */
[C---:B------:R-:W-:Y:S02]  /*1900*/  SEL R25, R22.reuse, 0x1, !P4 ;  /* 0x0000000116197807 */ /* 0x040fe40006000000 */
[----:B-----5:R-:W-:Y:S02]  /*1910*/  ISETP.NE.AND P4, PT, R29, 0x3, PT ;  /* 0x000000031d00780c */ /* 0x020fe40003f85270 */
        /* <DEDUP_REMOVED lines=27> */
.L_x_381:
[----:B------:R-:W-:Y:S05]  /*1ad0*/  BSYNC.RECONVERGENT B3 ;  /* 0x0000000000037941 */ /* 0x000fea0003800200 */
.L_x_380:
        /* <DEDUP_REMOVED lines=21> */
[----:B------:R-:W-:Y:S02]  /*1c30*/  SEL R20, R9, 0x1, !P6 ;  /* 0x0000000109147807 */ /* 0x000fe40007000000 */
[----:B------:R-:W-:Y:S02]  /*1c40*/  ISETP.NE.AND P6, PT, R21, RZ, PT ;  /* 0x000000ff1500720c */ /* 0x000fe40003fc5270 */
[C---:B------:R-:W-:Y:S02]  /*1c50*/  SEL R2, R9.reuse, 0x1, !P5 ;  /* 0x0000000109027807 */ /* 0x040fe40006800000 */
        /* <DEDUP_REMOVED lines=8> */
.L_x_383:
[----:B------:R-:W-:Y:S05]  /*1ce0*/  BSYNC.RECONVERGENT B3 ;  /* 0x0000000000037941 */ /* 0x000fea0003800200 */
.L_x_382:
        /* <DEDUP_REMOVED lines=17> */
[----:B------:R-:W-:Y:S02]  /*1e00*/  SEL R8, R12, 0x1, !P1 ;  /* 0x000000010c087807 */ /* 0x000fe40004800000 */
[C---:B---3--:R-:W-:Y:S02]  /*1e10*/  @P3 ISETP.NE.AND P4, PT, R9.reuse, 0x3, PT ;  /* 0x000000030900380c */ /* 0x048fe40003f85270 */
[----:B------:R-:W-:Y:S02]  /*1e20*/  @P3 ISETP.NE.AND P1, PT, R9, RZ, PT ;  /* 0x000000ff0900320c */ /* 0x000fe40003f25270 */
[----:B------:R-:W-:-:S02]  /*1e30*/  SEL R9, R8, RZ, P0 ;  /* 0x000000ff08097207 */ /* 0x000fc40000000000 */
[----:B------:R-:W-:-:S03]  /*1e40*/  @P3 SEL R8, R12, 0x1, !P4 ;  /* 0x000000010c083807 */ /* 0x000fc60006000000 */
[----:B------:R-:W-:Y:S01]  /*1e50*/  IMAD.IADD R0, R0, 0x1, R9 ;  /* 0x0000000100007824 */ /* 0x000fe200078e0209 */
[----:B------:R-:W-:-:S05]  /*1e60*/  @P3 SEL R9, R8, RZ, P1 ;  /* 0x000000ff08093207 */ /* 0x000fca0000800000 */
[----:B------:R-:W-:-:S07]  /*1e70*/  @P3 IMAD.IADD R0, R0, 0x1, R9 ;  /* 0x0000000100003824 */ /* 0x000fce00078e0209 */
.L_x_375:
[----:B------:R-:W-:Y:S05]  /*1e80*/  BSYNC.RECONVERGENT B2 ;  /* 0x0000000000027941 */ /* 0x000fea0003800200 */
.L_x_374:
        /* <DEDUP_REMOVED lines=19> */
[----:B------:R-:W-:Y:S05]  /*1fc0*/  CALL.REL.NOINC `($__internal_6_$__cuda_sm20_div_rn_f64_full) ;  /* 0x0000004400287944 */ /* 0x000fea0003c00000 */
.L_x_385:
[----:B------:R-:W-:Y:S05]  /*1fd0*/  BSYNC.RECONVERGENT B2 ;  /* 0x0000000000027941 */ /* 0x000fea0003800200 */
.L_x_384:
[----:B------:R-:W-:Y:S01]  /*1fe0*/  ISETP.NE.AND P0, PT, R11, 0x3, PT ;  /* 0x000000030b00780c */ /* 0x000fe20003f05270 */
[----:B------:R-:W-:Y:S01]  /*1ff0*/  IMAD.MOV.U32 R8, RZ, RZ, -0x2 ;  /* 0xfffffffeff087424 */ /* 0x000fe200078e00ff */
[----:B------:R-:W-:Y:S01]  /*2000*/  ISETP.NE.AND P1, PT, R10, 0x3, PT ;  /* 0x000000030a00780c */ /* 0x000fe20003f25270 */
[----:B------:R-:W-:Y:S01]  /*2010*/  IMAD.U32 R12, RZ, RZ, UR6 ;  /* 0x00000006ff0c7e24 */ /* 0x000fe2000f8e00ff */
[----:B------:R-:W-:Y:S01]  /*2020*/  SEL R9, RZ, 0xffffffff, P0 ;  /* 0xffffffffff097807 */ /* 0x000fe20000000000 */
[----:B------:R-:W-:Y:S01]  /*2030*/  IMAD.U32 R13, RZ, RZ, UR7 ;  /* 0x00000007ff0d7e24 */ /* 0x000fe2000f8e00ff */
        /* <DEDUP_REMOVED lines=12> */
[----:B------:R-:W0:Y:S01]  /*2100*/  LDC.64 R2, c[0x0][0x380] ;  /* 0x0000e000ff027b82 */ /* 0x000e220000000a00 */
[----:B------:R-:W-:-:S07]  /*2110*/  IMAD.MOV.U32 R25, RZ, RZ, 0x1 ;  /* 0x00000001ff197424 */ /* 0x000fce00078e00ff */
.L_x_387:
        /* <DEDUP_REMOVED lines=15> */
.L_x_386:
[----:B------:R-:W-:-:S13]  /*2210*/  ISETP.GE.AND P0, PT, R4, R16, PT ;  /* 0x000000100400720c */ /* 0x000fda0003f06270 */
[----:B------:R-:W-:Y:S05]  /*2220*/  @P0 BRA `(.L_x_388) ;  /* 0x0000001400c00947 */ /* 0x000fea0003800000 */
[C---:B------:R-:W-:Y:S01]  /*2230*/  IMAD.WIDE R22, R4.reuse, 0x4, R14 ;  /* 0x0000000404167825 */ /* 0x040fe200078e020e */
[----:B------:R-:W0:Y:S03]  /*2240*/  LDC.64 R2, c[0x0][0x380] ;  /* 0x0000e000ff027b82 */ /* 0x000e260000000a00 */
[----:B------:R-:W-:Y:S01]  /*2250*/  IMAD.WIDE R8, R4, 0x4, R12 ;  /* 0x0000000404087825 */ /* 0x000fe200078e020c */
        /* <DEDUP_REMOVED lines=45> */
.L_x_393:
[----:B------:R-:W-:Y:S05]  /*2530*/  BSYNC.RECONVERGENT B4 ;  /* 0x0000000000047941 */ /* 0x000fea0003800200 */
.L_x_392:
[----:B------:R-:W-:Y:S02]  /*2540*/  IMAD.MOV.U32 R2, RZ, RZ, R26 ;  /* 0x000000ffff027224 */ /* 0x000fe400078e001a */
[----:B------:R-:W-:Y:S01]  /*2550*/  IMAD.MOV.U32 R3, RZ, RZ, R27 ;  /* 0x000000ffff037224 */ /* 0x000fe200078e001b */
[----:B------:R-:W-:Y:S06]  /*2560*/  BRA `(.L_x_391) ;  /* 0x0000000000ac7947 */ /* 0x000fec0003800000 */
.L_x_390:
        /* <DEDUP_REMOVED lines=41> */
.L_x_395:
[----:B------:R-:W-:Y:S05]  /*2800*/  BSYNC.RECONVERGENT B4 ;  /* 0x0000000000047941 */ /* 0x000fea0003800200 */
.L_x_394:
[----:B------:R-:W-:-:S11]  /*2810*/  DMUL R2, R26, R30 ;  /* 0x0000001e1a027228 */ /* 0x000fd60000000000 */
.L_x_391:
[----:B------:R-:W-:Y:S05]  /*2820*/  BSYNC.RECONVERGENT B3 ;  /* 0x0000000000037941 */ /* 0x000fea0003800200 */
.L_x_389:
[----:B0-----:R-:W-:-:S08]  /*2830*/  DMUL R26, R10, R2 ;  /* 0x000000020a1a7228 */ /* 0x001fd00000000000 */
[----:B------:R-:W-:-:S14]  /*2840*/  DSETP.NEU.AND P0, PT, R26, RZ, PT ;  /* 0x000000ff1a00722a */ /* 0x000fdc0003f0d000 */
[----:B------:R-:W-:Y:S05]  /*2850*/  @!P0 BRA `(.L_x_364) ;  /* 0x0000003800dc8947 */ /* 0x000fea0003800000 */
[----:B------:R-:W-:-:S13]  /*2860*/  ISETP.GE.AND P0, PT, R25, R16, PT ;  /* 0x000000101900720c */ /* 0x000fda0003f06270 */
[----:B------:R-:W-:Y:S05]  /*2870*/  @P0 BRA `(.L_x_396) ;  /* 0x0000000000f40947 */ /* 0x000fea0003800000 */
.L_x_399:
[----:B------:R-:W-:-:S04]  /*2880*/  IADD3 R2, P0, PT, R25, UR4, RZ ;  /* 0x0000000419027c10 */ /* 0x000fc8000ff1e0ff */
[----:B------:R-:W-:-:S05]  /*2890*/  LEA.HI.X.SX32 R3, R25, UR11, 0x1, P0 ;  /* 0x0000000b19037c11 */ /* 0x000fca00080f0eff */
[----:B------:R-:W2:Y:S01]  /*28a0*/  LDG.E.U8.CONSTANT R2, desc[UR18][R2.64] ;  /* 0x0000001202027981 */ /* 0x000ea2000c1e9100 */
[----:B------:R-:W-:Y:S01]  /*28b0*/  BSSY.RELIABLE B2, `(.L_x_397) ;  /* 0x0000036000027945 */ /* 0x000fe20003800100 */
[----:B--2---:R-:W-:-:S04]  /*28c0*/  ISETP.NE.AND P0, PT, R2, 0x3, PT ;  /* 0x000000030200780c */ /* 0x004fc80003f05270 */
[----:B------:R-:W-:-:S13]  /*28d0*/  ISETP.EQ.OR P0, PT, R2, RZ, !P0 ;  /* 0x000000ff0200720c */ /* 0x000fda0004702670 */
[----:B------:R-:W-:Y:S05]  /*28e0*/  @P0 BRA `(.L_x_398) ;  /* 0x0000000000c80947 */ /* 0x000fea0003800000 */
[C---:B------:R-:W-:Y:S01]  /*28f0*/  IMAD.WIDE R2, R25.reuse, 0x4, R12 ;  /* 0x0000000419027825 */ /* 0x040fe200078e020c */
[----:B------:R-:W0:Y:S01]  /*2900*/  LDC.64 R28, c[0x0][0x380] ;  /* 0x0000e000ff1c7b82 */ /* 0x000e220000000a00 */
[----:B------:R-:W1:Y:S02]  /*2910*/  LDCU UR13, c[0x0][0x3f8] ;  /* 0x00007f00ff0d77ac */ /* 0x000e640008000800 */
[----:B------:R-:W-:Y:S01]  /*2920*/  IMAD.WIDE R20, R25, 0x4, R14 ;  /* 0x0000000419147825 */ /* 0x000fe200078e020e */
[----:B------:R-:W0:Y:S04]  /*2930*/  LDG.E.CONSTANT R9, desc[UR18][R2.64] ;  /* 0x0000001202097981 */ /* 0x000e28000c1e9900 */
[----:B------:R-:W2:Y:S04]  /*2940*/  LDG.E.CONSTANT R11, desc[UR18][R2.64+0x4] ;  /* 0x00000412020b7981 */ /* 0x000ea8000c1e9900 */
[----:B------:R-:W3:Y:S04]  /*2950*/  LDG.E.CONSTANT R23, desc[UR18][R20.64] ;  /* 0x0000001214177981 */ /* 0x000ee8000c1e9900 */
[----:B------:R-:W4:Y:S01]  /*2960*/  LDG.E.CONSTANT R31, desc[UR18][R20.64+0x4] ;  /* 0x00000412141f7981 */ /* 0x000f22000c1e9900 */
[----:B0-----:R-:W-:-:S04]  /*2970*/  IMAD.WIDE R8, R9, 0x2, R28 ;  /* 0x0000000209087825 */ /* 0x001fc800078e021c */
[--C-:B--2---:R-:W-:Y:S02]  /*2980*/  IMAD.WIDE R10, R11, 0x2, R28.reuse ;  /* 0x000000020b0a7825 */ /* 0x104fe400078e021c */
[----:B------:R0:W2:Y:S02]  /*2990*/  LDG.E.U16.CONSTANT R8, desc[UR18][R8.64] ;  /* 0x0000001208087981 */ /* 0x0000a4000c1e9500 */
[--C-:B---3--:R-:W-:Y:S02]  /*29a0*/  IMAD.WIDE R22, R23, 0x2, R28.reuse ;  /* 0x0000000217167825 */ /* 0x108fe400078e021c */
[----:B------:R-:W3:Y:S02]  /*29b0*/  LDG.E.U16.CONSTANT R10, desc[UR18][R10.64] ;  /* 0x000000120a0a7981 */ /* 0x000ee4000c1e9500 */
[----:B----4-:R-:W-:Y:S02]  /*29c0*/  IMAD.WIDE R28, R31, 0x2, R28 ;  /* 0x000000021f1c7825 */ /* 0x010fe400078e021c */
[----:B------:R-:W4:Y:S04]  /*29d0*/  LDG.E.U16.CONSTANT R22, desc[UR18][R22.64] ;  /* 0x0000001216167981 */ /* 0x000f28000c1e9500 */
[----:B------:R-:W5:Y:S01]  /*29e0*/  LDG.E.U16.CONSTANT R28, desc[UR18][R28.64] ;  /* 0x000000121c1c7981 */ /* 0x000f62000c1e9500 */
[----:B0-----:R-:W-:Y:S01]  /*29f0*/  IMAD.MOV.U32 R9, RZ, RZ, 0x1 ;  /* 0x00000001ff097424 */ /* 0x001fe200078e00ff */
[----:B--2---:R-:W-:-:S02]  /*2a00*/  PRMT R21, R8, 0x9910, RZ ;  /* 0x0000991008157816 */ /* 0x004fc400000000ff */
[----:B---3--:R-:W-:Y:S02]  /*2a10*/  PRMT R0, R10, 0x9910, RZ ;  /* 0x000099100a007816 */ /* 0x008fe400000000ff */
[----:B----4-:R-:W-:Y:S02]  /*2a20*/  PRMT R20, R22, 0x9910, RZ ;  /* 0x0000991016147816 */ /* 0x010fe400000000ff */
[----:B-----5:R-:W-:Y:S01]  /*2a30*/  PRMT R2, R28, 0x9910, RZ ;  /* 0x000099101c027816 */ /* 0x020fe200000000ff */
[----:B------:R-:W-:-:S04]  /*2a40*/  IMAD.IADD R3, R0, 0x1, -R21 ;  /* 0x0000000100037824 */ /* 0x000fc800078e0a15 */
[----:B------:R-:W-:Y:S01]  /*2a50*/  IMAD.IADD R8, R2, 0x1, -R20 ;  /* 0x0000000102087824 */ /* 0x000fe200078e0a14 */
[----:B------:R-:W-:-:S04]  /*2a60*/  ISETP.NE.AND P0, PT, R3, -0x1, PT ;  /* 0xffffffff0300780c */ /* 0x000fc80003f05270 */
[C---:B------:R-:W-:Y:S02]  /*2a70*/  ISETP.NE.AND P3, PT, R8.reuse, -0x1, PT ;  /* 0xffffffff0800780c */ /* 0x040fe40003f65270 */
[----:B------:R-:W-:Y:S02]  /*2a80*/  ISETP.NE.AND P1, PT, R3, 0x1, PT ;  /* 0x000000010300780c */ /* 0x000fe40003f25270 */
[----:B------:R-:W-:Y:S02]  /*2a90*/  ISETP.NE.AND P4, PT, R8, 0x1, PT ;  /* 0x000000010800780c */ /* 0x000fe40003f85270 */
[C---:B------:R-:W-:Y:S02]  /*2aa0*/  SEL R3, R9.reuse, 0xffffffff, !P0 ;  /* 0xffffffff09037807 */ /* 0x040fe40004000000 */
        /* <DEDUP_REMOVED lines=22> */
.L_x_398:
[----:B------:R-:W-:Y:S05]  /*2c10*/  BSYNC.RELIABLE B2 ;  /* 0x0000000000027941 */ /* 0x000fea0003800100 */
.L_x_397:
[----:B------:R-:W-:-:S05]  /*2c20*/  VIADD R25, R25, 0x1 ;  /* 0x0000000119197836 */ /* 0x000fca0000000000 */
[----:B------:R-:W-:-:S13]  /*2c30*/  ISETP.GE.AND P0, PT, R25, R16, PT ;  /* 0x000000101900720c */ /* 0x000fda0003f06270 */
[----:B------:R-:W-:Y:S05]  /*2c40*/  @!P0 BRA `(.L_x_399) ;  /* 0xfffffffc000c8947 */ /* 0x000fea000383ffff */
.L_x_396:
        /* <DEDUP_REMOVED lines=71> */
[----:B------:R-:W-:-:S07]  /*30c0*/  IMAD.MOV.U32 R21, RZ, RZ, R31 ;  /* 0x000000ffff157224 */ /* 0x000fce00078e001f */
[----:B-1----:R-:W-:Y:S05]  /*30d0*/  CALL.REL.NOINC `($__internal_7_$__cuda_sm20_dsqrt_rn_f64_mediumpath_v1) ;  /* 0x0000003800247944 */ /* 0x002fea0003c00000 */
[----:B------:R-:W-:Y:S02]  /*30e0*/  IMAD.MOV.U32 R34, RZ, RZ, R2 ;  /* 0x000000ffff227224 */ /* 0x000fe400078e0002 */
[----:B------:R-:W-:-:S07]  /*30f0*/  IMAD.MOV.U32 R35, RZ, RZ, R3 ;  /* 0x000000ffff237224 */ /* 0x000fce00078e0003 */
.L_x_404:
[----:B------:R-:W-:Y:S05]  /*3100*/  BSYNC.RECONVERGENT B4 ;  /* 0x0000000000047941 */ /* 0x000fea0003800200 */
.L_x_403:
[----:B------:R-:W-:-:S08]  /*3110*/  DMUL R34, R10, R34 ;  /* 0x000000220a227228 */ /* 0x000fd00000000000 */
[----:B-1----:R-:W-:Y:S01]  /*3120*/  DMUL R24, R34, R24 ;  /* 0x0000001822187228 */ /* 0x002fe20000000000 */
[----:B------:R-:W-:Y:S10]  /*3130*/  BRA `(.L_x_402) ;  /* 0x0000000000cc7947 */ /* 0x000ff40003800000 */
.L_x_401:
        /* <DEDUP_REMOVED lines=48> */
.L_x_406:
[----:B------:R-:W-:Y:S05]  /*3440*/  BSYNC.RECONVERGENT B4 ;  /* 0x0000000000047941 */ /* 0x000fea0003800200 */
.L_x_405:
[----:B------:R-:W-:-:S08]  /*3450*/  DMUL R34, R10, R34 ;  /* 0x000000220a227228 */ /* 0x000fd00000000000 */
[----:B-1----:R-:W-:-:S11]  /*3460*/  DMUL R24, R34, R24 ;  /* 0x0000001822187228 */ /* 0x002fd60000000000 */
.L_x_402:
[----:B------:R-:W-:Y:S05]  /*3470*/  BSYNC.RECONVERGENT B3 ;  /* 0x0000000000037941 */ /* 0x000fea0003800200 */
.L_x_400:
[----:B------:R-:W-:-:S08]  /*3480*/  DMUL R2, R24, R26 ;  /* 0x0000001a18027228 */ /* 0x000fd00000000000 */
[----:B------:R-:W-:-:S14]  /*3490*/  DSETP.NEU.AND P0, PT, R2, RZ, PT ;  /* 0x000000ff0200722a */ /* 0x000fdc0003f0d000 */
[----:B------:R-:W-:Y:S05]  /*34a0*/  @!P0 BRA `(.L_x_364) ;  /* 0x0000002c00c88947 */ /* 0x000fea0003800000 */
[----:B------:R-:W0:Y:S01]  /*34b0*/  LDCU UR13, c[0x0][0x39c] ;  /* 0x00007380ff0d77ac */ /* 0x000e220008000800 */
[----:B------:R-:W1:Y:S01]  /*34c0*/  LDC.64 R8, c[0x0][0x380] ;  /* 0x0000e000ff087b82 */ /* 0x000e620000000a00 */
[----:B0-----:R-:W-:-:S05]  /*34d0*/  IMAD.U32 R0, RZ, RZ, UR13 ;  /* 0x0000000dff007e24 */ /* 0x001fca000f8e00ff */
[----:B------:R-:W-:-:S13]  /*34e0*/  ISETP.GE.AND P0, PT, R29, R0, PT ;  /* 0x000000001d00720c */ /* 0x000fda0003f06270 */
[----:B------:R-:W-:Y:S05]  /*34f0*/  @P0 BRA `(.L_x_407) ;  /* 0x0000001800d40947 */ /* 0x000fea0003800000 */
.L_x_410:
        /* <DEDUP_REMOVED lines=8> */
[----:B------:R-:W0:Y:S03]  /*3580*/  LDCU UR13, c[0x0][0x3f8] ;  /* 0x00007f00ff0d77ac */ /* 0x000e260008000800 */
[----:B------:R-:W-:Y:S01]  /*3590*/  IMAD.WIDE R24, R29, 0x4, R14 ;  /* 0x000000041d187825 */ /* 0x000fe200078e020e */
[----:B------:R-:W1:Y:S04]  /*35a0*/  LDG.E.CONSTANT R21, desc[UR18][R10.64] ;  /* 0x000000120a157981 */ /* 0x000e68000c1e9900 */
[----:B------:R-:W2:Y:S04]  /*35b0*/  LDG.E.CONSTANT R23, desc[UR18][R10.64+0x4] ;  /* 0x000004120a177981 */ /* 0x000ea8000c1e9900 */
[----:B------:R-:W3:Y:S04]  /*35c0*/  LDG.E.CONSTANT R31, desc[UR18][R24.64+0x4] ;  /* 0x00000412181f7981 */ /* 0x000ee8000c1e9900 */
[----:B------:R-:W4:Y:S01]  /*35d0*/  LDG.E.CONSTANT R27, desc[UR18][R24.64] ;  /* 0x00000012181b7981 */ /* 0x000f22000c1e9900 */
[----:B-1----:R-:W-:-:S04]  /*35e0*/  IMAD.WIDE R20, R21, 0x2, R8 ;  /* 0x0000000215147825 */ /* 0x002fc800078e0208 */
[--C-:B--2---:R-:W-:Y:S02]  /*35f0*/  IMAD.WIDE R22, R23, 0x2, R8.reuse ;  /* 0x0000000217167825 */ /* 0x104fe400078e0208 */
[----:B------:R1:W2:Y:S02]  /*3600*/  LDG.E.U16.CONSTANT R20, desc[UR18][R20.64] ;  /* 0x0000001214147981 */ /* 0x0002a4000c1e9500 */
[--C-:B---3--:R-:W-:Y:S02]  /*3610*/  IMAD.WIDE R30, R31, 0x2, R8.reuse ;  /* 0x000000021f1e7825 */ /* 0x108fe400078e0208 */
[----:B------:R-:W3:Y:S02]  /*3620*/  LDG.E.U16.CONSTANT R22, desc[UR18][R22.64] ;  /* 0x0000001216167981 */ /* 0x000ee4000c1e9500 */
[----:B----4-:R-:W-:Y:S02]  /*3630*/  IMAD.WIDE R26, R27, 0x2, R8 ;  /* 0x000000021b1a7825 */ /* 0x010fe400078e0208 */
[----:B------:R-:W4:Y:S04]  /*3640*/  LDG.E.U16.CONSTANT R30, desc[UR18][R30.64] ;  /* 0x000000121e1e7981 */ /* 0x000f28000c1e9500 */
[----:B------:R-:W5:Y:S01]  /*3650*/  LDG.E.U16.CONSTANT R26, desc[UR18][R26.64] ;  /* 0x000000121a1a7981 */ /* 0x000f62000c1e9500 */
[----:B-1----:R-:W-:Y:S01]  /*3660*/  IMAD.MOV.U32 R21, RZ, RZ, 0x1 ;  /* 0x00000001ff157424 */ /* 0x002fe200078e00ff */
[----:B--2---:R-:W-:-:S02]  /*3670*/  PRMT R0, R20, 0x9910, RZ ;  /* 0x0000991014007816 */ /* 0x004fc400000000ff */
[----:B---3--:R-:W-:-:S03]  /*3680*/  PRMT R10, R22, 0x9910, RZ ;  /* 0x00009910160a7816 */ /* 0x008fc600000000ff */
[----:B------:R-:W-:Y:S01]  /*3690*/  IMAD.MOV.U32 R25, RZ, RZ, R0 ;  /* 0x000000ffff197224 */ /* 0x000fe200078e0000 */
[----:B----4-:R-:W-:Y:S01]  /*36a0*/  PRMT R11, R30, 0x9910, RZ ;  /* 0x000099101e0b7816 */ /* 0x010fe200000000ff */
[----:B------:R-:W-:Y:S01]  /*36b0*/  IMAD.MOV.U32 R0, RZ, RZ, R10 ;  /* 0x000000ffff007224 */ /* 0x000fe200078e000a */
[----:B-----5:R-:W-:-:S03]  /*36c0*/  PRMT R33, R26, 0x9910, RZ ;  /* 0x000099101a217816 */ /* 0x020fc600000000ff */
[----:B------:R-:W-:Y:S02]  /*36d0*/  IMAD.MOV.U32 R10, RZ, RZ, R11 ;  /* 0x000000ffff0a7224 */ /* 0x000fe400078e000b */
[----:B------:R-:W-:Y:S02]  /*36e0*/  IMAD.IADD R11, R0, 0x1, -R25 ;  /* 0x00000001000b7824 */ /* 0x000fe400078e0a19 */
[----:B------:R-:W-:-:S03]  /*36f0*/  IMAD.IADD R20, R10, 0x1, -R33 ;  /* 0x000000010a147824 */ /* 0x000fc600078e0a21 */
[C---:B------:R-:W-:Y:S02]  /*3700*/  ISETP.NE.AND P0, PT, R11.reuse, -0x1, PT ;  /* 0xffffffff0b00780c */ /* 0x040fe40003f05270 */
        /* <DEDUP_REMOVED lines=10> */
[----:B0-----:R-:W-:-:S04]  /*37b0*/  ISETP.GT.U32.OR P0, PT, R0, UR13, !P0 ;  /* 0x0000000d00007c0c */ /* 0x001fc8000c704470 */
        /* <DEDUP_REMOVED lines=16> */
.L_x_409:
[----:B------:R-:W-:Y:S05]  /*38c0*/  BSYNC.RELIABLE B2 ;  /* 0x0000000000027941 */ /* 0x000fea0003800100 */
.L_x_408:
[----:B------:R-:W0:Y:S01]  /*38d0*/  LDCU UR13, c[0x0][0x39c] ;  /* 0x00007380ff0d77ac */ /* 0x000e220008000800 */
[----:B------:R-:W-:Y:S02]  /*38e0*/  VIADD R29, R29, 0x1 ;  /* 0x000000011d1d7836 */ /* 0x000fe40000000000 */
[----:B0-----:R-:W-:-:S05]  /*38f0*/  IMAD.U32 R0, RZ, RZ, UR13 ;  /* 0x0000000dff007e24 */ /* 0x001fca000f8e00ff */
[----:B------:R-:W-:-:S13]  /*3900*/  ISETP.NE.AND P0, PT, R29, R0, PT ;  /* 0x000000001d00720c */ /* 0x000fda0003f05270 */
[----:B------:R-:W-:Y:S05]  /*3910*/  @!P0 BRA `(.L_x_407) ;  /* 0x0000001400cc8947 */ /* 0x000fea0003800000 */
[----:B------:R-:W-:Y:S05]  /*3920*/  BRA `(.L_x_410) ;  /* 0xfffffff800f47947 */ /* 0x000fea000383ffff */
.L_x_388:
[C---:B------:R-:W-:Y:S01]  /*3930*/  IMAD.SHL.U32 R25, R16.reuse, 0x4, RZ ;  /* 0x0000000410197824 */ /* 0x040fe200078e00ff */
[----:B------:R-:W-:-:S04]  /*3940*/  SHF.L.U64.HI R3, R16, 0x2, R17 ;  /* 0x0000000210037819 */ /* 0x000fc80000010211 */
[C---:B------:R-:W-:Y:S02]  /*3950*/  IADD3 R24, P3, PT, R25.reuse, R14, RZ ;  /* 0x0000000e19187210 */ /* 0x040fe40007f7e0ff */
[----:B------:R-:W-:-:S03]  /*3960*/  IADD3 R8, P0, PT, R25, UR6, RZ ;  /* 0x0000000619087c10 */ /* 0x000fc6000ff1e0ff */
[C---:B------:R-:W-:Y:S01]  /*3970*/  IMAD.X R25, R3.reuse, 0x1, R15, P3 ;  /* 0x0000000103197824 */ /* 0x040fe200018e060f */
[----:B------:R-:W-:Y:S02]  /*3980*/  IADD3.X R9, PT, PT, R3, UR7, RZ, P0, !PT ;  /* 0x0000000703097c10 */ /* 0x000fe400087fe4ff */
[----:B------:R-:W0:Y:S02]  /*3990*/  LDC.64 R2, c[0x0][0x380] ;  /* 0x0000e000ff027b82 */ /* 0x000e240000000a00 */
        /* <DEDUP_REMOVED lines=45> */
.L_x_415:
[----:B------:R-:W-:Y:S05]  /*3c70*/  BSYNC.RECONVERGENT B4 ;  /* 0x0000000000047941 */ /* 0x000fea0003800200 */
.L_x_414:
[----:B------:R-:W-:Y:S02]  /*3c80*/  IMAD.MOV.U32 R2, RZ, RZ, R26 ;  /* 0x000000ffff027224 */ /* 0x000fe400078e001a */
[----:B------:R-:W-:Y:S01]  /*3c90*/  IMAD.MOV.U32 R3, RZ, RZ, R27 ;  /* 0x000000ffff037224 */ /* 0x000fe200078e001b */
[----:B------:R-:W-:Y:S06]  /*3ca0*/  BRA `(.L_x_413) ;  /* 0x0000000000ac7947 */ /* 0x000fec0003800000 */
.L_x_412:
        /* <DEDUP_REMOVED lines=41> */
.L_x_417:
[----:B------:R-:W-:Y:S05]  /*3f40*/  BSYNC.RECONVERGENT B4 ;  /* 0x0000000000047941 */ /* 0x000fea0003800200 */
.L_x_416:
[----:B------:R-:W-:-:S11]  /*3f50*/  DMUL R2, R26, R30 ;  /* 0x0000001e1a027228 */ /* 0x000fd60000000000 */
.L_x_413:
[----:B------:R-:W-:Y:S05]  /*3f60*/  BSYNC.RECONVERGENT B3 ;  /* 0x0000000000037941 */ /* 0x000fea0003800200 */
.L_x_411:
[----:B------:R-:W-:-:S08]  /*3f70*/  DMUL R10, R10, R2 ;  /* 0x000000020a0a7228 */ /* 0x000fd00000000000 */
[----:B------:R-:W-:-:S14]  /*3f80*/  DSETP.NEU.AND P0, PT, R10, RZ, PT ;  /* 0x000000ff0a00722a */ /* 0x000fdc0003f0d000 */
[----:B------:R-:W-:Y:S05]  /*3f90*/  @!P0 BRA `(.L_x_364) ;  /* 0x00000024000c8947 */ /* 0x000fea0003800000 */
[----:B------:R-:W1:Y:S01]  /*3fa0*/  LDC.64 R2, c[0x0][0x380] ;  /* 0x0000e000ff027b82 */ /* 0x000e620000000a00 */
[----:B------:R-:W-:-:S13]  /*3fb0*/  ISETP.GE.AND P0, PT, R25, R4, PT ;  /* 0x000000041900720c */ /* 0x000fda0003f06270 */
[----:B------:R-:W-:Y:S05]  /*3fc0*/  @P0 BRA `(.L_x_418) ;  /* 0x0000000000fc0947 */ /* 0x000fea0003800000 */
.L_x_421:
        /* <DEDUP_REMOVED lines=8> */
[----:B------:R-:W2:Y:S03]  /*4050*/  LDCU UR13, c[0x0][0x3f8] ;  /* 0x00007f00ff0d77ac */ /* 0x000ea60008000800 */
[----:B0-----:R-:W-:Y:S01]  /*4060*/  IMAD.WIDE R26, R25, 0x4, R14 ;  /* 0x00000004191a7825 */ /* 0x001fe200078e020e */
[----:B------:R-:W1:Y:S04]  /*4070*/  LDG.E.CONSTANT R21, desc[UR18][R8.64] ;  /* 0x0000001208157981 */ /* 0x000e68000c1e9900 */
[----:B------:R-:W3:Y:S04]  /*4080*/  LDG.E.CONSTANT R23, desc[UR18][R8.64+0x4] ;  /* 0x0000041208177981 */ /* 0x000ee8000c1e9900 */
[----:B------:R-:W4:Y:S04]  /*4090*/  LDG.E.CONSTANT R31, desc[UR18][R26.64+0x4] ;  /* 0x000004121a1f7981 */ /* 0x000f28000c1e9900 */
[----:B------:R-:W5:Y:S01]  /*40a0*/  LDG.E.CONSTANT R29, desc[UR18][R26.64] ;  /* 0x000000121a1d7981 */ /* 0x000f62000c1e9900 */
[----:B-1----:R-:W-:-:S04]  /*40b0*/  IMAD.WIDE R20, R21, 0x2, R2 ;  /* 0x0000000215147825 */ /* 0x002fc800078e0202 */
[--C-:B---3--:R-:W-:Y:S02]  /*40c0*/  IMAD.WIDE R22, R23, 0x2, R2.reuse ;  /* 0x0000000217167825 */ /* 0x108fe400078e0202 */
[----:B------:R0:W3:Y:S02]  /*40d0*/  LDG.E.U16.CONSTANT R20, desc[UR18][R20.64] ;  /* 0x0000001214147981 */ /* 0x0000e4000c1e9500 */
[--C-:B----4-:R-:W-:Y:S02]  /*40e0*/  IMAD.WIDE R30, R31, 0x2, R2.reuse ;  /* 0x000000021f1e7825 */ /* 0x110fe400078e0202 */
[----:B------:R-:W4:Y:S02]  /*40f0*/  LDG.E.U16.CONSTANT R22, desc[UR18][R22.64] ;  /* 0x0000001216167981 */ /* 0x000f24000c1e9500 */
[----:B-----5:R-:W-:Y:S02]  /*4100*/  IMAD.WIDE R28, R29, 0x2, R2 ;  /* 0x000000021d1c7825 */ /* 0x020fe400078e0202 */
[----:B------:R-:W5:Y:S04]  /*4110*/  LDG.E.U16.CONSTANT R30, desc[UR18][R30.64] ;  /* 0x000000121e1e7981 */ /* 0x000f68000c1e9500 */
[----:B------:R-:W2:Y:S01]  /*4120*/  LDG.E.U16.CONSTANT R28, desc[UR18][R28.64] ;  /* 0x000000121c1c7981 */ /* 0x000ea2000c1e9500 */
[----:B0-----:R-:W-:Y:S01]  /*4130*/  IMAD.MOV.U32 R21, RZ, RZ, 0x1 ;  /* 0x00000001ff157424 */ /* 0x001fe200078e00ff */
[----:B---3--:R-:W-:-:S02]  /*4140*/  PRMT R0, R20, 0x9910, RZ ;  /* 0x0000991014007816 */ /* 0x008fc400000000ff */
[----:B----4-:R-:W-:-:S03]  /*4150*/  PRMT R8, R22, 0x9910, RZ ;  /* 0x0000991016087816 */ /* 0x010fc600000000ff */
[----:B------:R-:W-:Y:S01]  /*4160*/  IMAD.MOV.U32 R27, RZ, RZ, R0 ;  /* 0x000000ffff1b7224 */ /* 0x000fe200078e0000 */
[----:B-----5:R-:W-:Y:S01]  /*4170*/  PRMT R9, R30, 0x9910, RZ ;  /* 0x000099101e097816 */ /* 0x020fe200000000ff */
[----:B------:R-:W-:Y:S01]  /*4180*/  IMAD.MOV.U32 R0, RZ, RZ, R8 ;  /* 0x000000ffff007224 */ /* 0x000fe200078e0008 */
[----:B--2---:R-:W-:-:S03]  /*4190*/  PRMT R24, R28, 0x9910, RZ ;  /* 0x000099101c187816 */ /* 0x004fc600000000ff */
        /* <DEDUP_REMOVED lines=30> */
.L_x_420:
[----:B------:R-:W-:Y:S05]  /*4380*/  BSYNC.RELIABLE B2 ;  /* 0x0000000000027941 */ /* 0x000fea0003800100 */
.L_x_419:
[----:B------:R-:W-:-:S05]  /*4390*/  VIADD R25, R25, 0x1 ;  /* 0x0000000119197836 */ /* 0x000fca0000000000 */
[----:B------:R-:W-:-:S13]  /*43a0*/  ISETP.NE.AND P0, PT, R25, R4, PT ;  /* 0x000000041900720c */ /* 0x000fda0003f05270 */
[----:B------:R-:W-:Y:S05]  /*43b0*/  @P0 BRA `(.L_x_421) ;  /* 0xfffffffc00040947 */ /* 0x000fea000383ffff */
.L_x_418:
[C---:B-1----:R-:W-:Y:S01]  /*43c0*/  IMAD.WIDE R2, R4.reuse, 0x4, R12 ;  /* 0x0000000404027825 */ /* 0x042fe200078e020c */
[----:B------:R-:W1:Y:S03]  /*43d0*/  LDC.64 R8, c[0x0][0x380] ;  /* 0x0000e000ff087b82 */ /* 0x000e660000000a00 */
[----:B------:R-:W-:Y:S01]  /*43e0*/  IMAD.WIDE R24, R4, 0x4, R14 ;  /* 0x0000000404187825 */ /* 0x000fe200078e020e */
[----:B------:R-:W1:Y:S04]  /*43f0*/  LDG.E.CONSTANT R21, desc[UR18][R2.64] ;  /* 0x0000001202157981 */ /* 0x000e68000c1e9900 */
[----:B------:R-:W2:Y:S04]  /*4400*/  LDG.E.CONSTANT R31, desc[UR18][R24.64] ;  /* 0x00000012181f7981 */ /* 0x000ea8000c1e9900 */
[----:B0-----:R-:W3:Y:S04]  /*4410*/  LDG.E.CONSTANT R23, desc[UR18][R2.64+0x4] ;  /* 0x0000041202177981 */ /* 0x001ee8000c1e9900 */
[----:B------:R-:W4:Y:S01]  /*4420*/  LDG.E.CONSTANT R33, desc[UR18][R24.64+0x4] ;  /* 0x0000041218217981 */ /* 0x000f22000c1e9900 */
[----:B-1----:R-:W-:-:S04]  /*4430*/  IMAD.WIDE R20, R21, 0x2, R8 ;  /* 0x0000000215147825 */ /* 0x002fc800078e0208 */
        /* <DEDUP_REMOVED lines=63> */
.L_x_426:
[----:B------:R-:W-:Y:S05]  /*4830*/  BSYNC.RECONVERGENT B4 ;  /* 0x0000000000047941 */ /* 0x000fea0003800200 */
.L_x_425:
[----:B------:R-:W-:-:S08]  /*4840*/  DMUL R34, R24, R34 ;  /* 0x0000002218227228 */ /* 0x000fd00000000000 */
[----:B-1----:R-:W-:Y:S01]  /*4850*/  DMUL R26, R34, R26 ;  /* 0x0000001a221a7228 */ /* 0x002fe20000000000 */
[----:B------:R-:W-:Y:S10]  /*4860*/  BRA `(.L_x_424) ;  /* 0x0000000000cc7947 */ /* 0x000ff40003800000 */
.L_x_423:
        /* <DEDUP_REMOVED lines=48> */
.L_x_428:
[----:B------:R-:W-:Y:S05]  /*4b70*/  BSYNC.RECONVERGENT B4 ;  /* 0x0000000000047941 */ /* 0x000fea0003800200 */
.L_x_427:
[----:B------:R-:W-:-:S08]  /*4b80*/  DMUL R34, R24, R34 ;  /* 0x0000002218227228 */ /* 0x000fd00000000000 */
[----:B-1----:R-:W-:-:S11]  /*4b90*/  DMUL R26, R34, R26 ;  /* 0x0000001a221a7228 */ /* 0x002fd60000000000 */
.L_x_424:
[----:B------:R-:W-:Y:S05]  /*4ba0*/  BSYNC.RECONVERGENT B3 ;  /* 0x0000000000037941 */ /* 0x000fea0003800200 */
.L_x_422:
[----:B------:R-:W-:-:S08]  /*4bb0*/  DMUL R2, R26, R10 ;  /* 0x0000000a1a027228 */ /* 0x000fd00000000000 */
[----:B------:R-:W-:-:S14]  /*4bc0*/  DSETP.NEU.AND P0, PT, R2, RZ, PT ;  /* 0x000000ff0200722a */ /* 0x000fdc0003f0d000 */
[----:B------:R-:W-:Y:S05]  /*4bd0*/  @!P0 BRA `(.L_x_364) ;  /* 0x0000001400fc8947 */ /* 0x000fea0003800000 */
[----:B------:R-:W0:Y:S01]  /*4be0*/  LDCU UR13, c[0x0][0x39c] ;  /* 0x00007380ff0d77ac */ /* 0x000e220008000800 */
[----:B------:R-:W2:Y:S01]  /*4bf0*/  LDC.64 R8, c[0x0][0x380] ;  /* 0x0000e000ff087b82 */ /* 0x000ea20000000a00 */
[----:B0-----:R-:W-:-:S05]  /*4c00*/  IMAD.U32 R0, RZ, RZ, UR13 ;  /* 0x0000000dff007e24 */ /* 0x001fca000f8e00ff */
[----:B------:R-:W-:-:S13]  /*4c10*/  ISETP.GE.AND P0, PT, R29, R0, PT ;  /* 0x000000001d00720c */ /* 0x000fda0003f06270 */
[----:B------:R-:W-:Y:S05]  /*4c20*/  @P0 BRA `(.L_x_407) ;  /* 0x0000000400080947 */ /* 0x000fea0003800000 */
.L_x_431:
[----:B------:R-:W-:-:S04]  /*4c30*/  IADD3 R10, P0, PT, R29, UR4, RZ ;  /* 0x000000041d0a7c10 */ /* 0x000fc8000ff1e0ff */
[----:B------:R-:W-:-:S05]  /*4c40*/  LEA.HI.X.SX32 R11, R29, UR11, 0x1, P0 ;  /* 0x0000000b1d0b7c11 */ /* 0x000fca00080f0eff */
[----:B------:R-:W3:Y:S01]  /*4c50*/  LDG.E.U8.CONSTANT R10, desc[UR18][R10.64] ;  /* 0x000000120a0a7981 */ /* 0x000ee2000c1e9100 */
[----:B------:R-:W-:Y:S01]  /*4c60*/  BSSY.RELIABLE B2, `(.L_x_429) ;  /* 0x0000039000027945 */ /* 0x000fe20003800100 */
[----:B---3--:R-:W-:-:S04]  /*4c70*/  ISETP.NE.AND P0, PT, R10, 0x3, PT ;  /* 0x000000030a00780c */ /* 0x008fc80003f05270 */
[----:B------:R-:W-:-:S13]  /*4c80*/  ISETP.EQ.OR P0, PT, R10, RZ, !P0 ;  /* 0x000000ff0a00720c */ /* 0x000fda0004702670 */
[----:B------:R-:W-:Y:S05]  /*4c90*/  @P0 BRA `(.L_x_430) ;  /* 0x0000000000d40947 */ /* 0x000fea0003800000 */
[C---:B------:R-:W-:Y:S01]  /*4ca0*/  IMAD.WIDE R10, R29.reuse, 0x4, R12 ;  /* 0x000000041d0a7825 */ /* 0x040fe200078e020c */
[----:B------:R-:W0:Y:S03]  /*4cb0*/  LDCU UR13, c[0x0][0x3f8] ;  /* 0x00007f00ff0d77ac */ /* 0x000e260008000800 */
[----:B------:R-:W-:Y:S01]  /*4cc0*/  IMAD.WIDE R24, R29, 0x4, R14 ;  /* 0x000000041d187825 */ /* 0x000fe200078e020e */
[----:B------:R-:W2:Y:S04]  /*4cd0*/  LDG.E.CONSTANT R21, desc[UR18][R10.64] ;  /* 0x000000120a157981 */ /* 0x000ea8000c1e9900 */
[----:B------:R-:W3:Y:S04]  /*4ce0*/  LDG.E.CONSTANT R23, desc[UR18][R10.64+0x4] ;  /* 0x000004120a177981 */ /* 0x000ee8000c1e9900 */
[----:B------:R-:W4:Y:S04]  /*4cf0*/  LDG.E.CONSTANT R31, desc[UR18][R24.64+0x4] ;  /* 0x00000412181f7981 */ /* 0x000f28000c1e9900 */
[----:B------:R-:W5:Y:S01]  /*4d00*/  LDG.E.CONSTANT R27, desc[UR18][R24.64] ;  /* 0x00000012181b7981 */ /* 0x000f62000c1e9900 */
[----:B--2---:R-:W-:-:S04]  /*4d10*/  IMAD.WIDE R20, R21, 0x2, R8 ;  /* 0x0000000215147825 */ /* 0x004fc800078e0208 */
[--C-:B---3--:R-:W-:Y:S02]  /*4d20*/  IMAD.WIDE R22, R23, 0x2, R8.reuse ;  /* 0x0000000217167825 */ /* 0x108fe400078e0208 */
[----:B------:R1:W2:Y:S02]  /*4d30*/  LDG.E.U16.CONSTANT R20, desc[UR18][R20.64] ;  /* 0x0000001214147981 */ /* 0x0002a4000c1e9500 */
[--C-:B----4-:R-:W-:Y:S02]  /*4d40*/  IMAD.WIDE R30, R31, 0x2, R8.reuse ;  /* 0x000000021f1e7825 */ /* 0x110fe400078e0208 */
[----:B------:R-:W3:Y:S02]  /*4d50*/  LDG.E.U16.CONSTANT R22, desc[UR18][R22.64] ;  /* 0x0000001216167981 */ /* 0x000ee4000c1e9500 */
[----:B-----5:R-:W-:Y:S02]  /*4d60*/  IMAD.WIDE R26, R27, 0x2, R8 ;  /* 0x000000021b1a7825 */ /* 0x020fe400078e0208 */
        /* <DEDUP_REMOVED lines=40> */
.L_x_430:
[----:B------:R-:W-:Y:S05]  /*4ff0*/  BSYNC.RELIABLE B2 ;  /* 0x0000000000027941 */ /* 0x000fea0003800100 */
.L_x_429:
[----:B------:R-:W0:Y:S01]  /*5000*/  LDCU UR13, c[0x0][0x39c] ;  /* 0x00007380ff0d77ac */ /* 0x000e220008000800 */
[----:B------:R-:W-:Y:S02]  /*5010*/  VIADD R29, R29, 0x1 ;  /* 0x000000011d1d7836 */ /* 0x000fe40000000000 */
[----:B0-----:R-:W-:-:S05]  /*5020*/  IMAD.U32 R0, RZ, RZ, UR13 ;  /* 0x0000000dff007e24 */ /* 0x001fca000f8e00ff */
[----:B------:R-:W-:-:S13]  /*5030*/  ISETP.NE.AND P0, PT, R29, R0, PT ;  /* 0x000000001d00720c */ /* 0x000fda0003f05270 */
[----:B------:R-:W-:Y:S05]  /*5040*/  @P0 BRA `(.L_x_431) ;  /* 0xfffffff800f80947 */ /* 0x000fea000383ffff */
.L_x_407:
[----:B------:R-:W-:-:S14]  /*5050*/  DSETP.NEU.AND P0, PT, R2, RZ, PT ;  /* 0x000000ff0200722a */ /* 0x000fdc0003f0d000 */
[----:B------:R-:W-:Y:S05]  /*5060*/  @!P0 BRA `(.L_x_364) ;  /* 0x0000001000d88947 */ /* 0x000fea0003800000 */
[----:B-12---:R-:W-:Y:S01]  /*5070*/  SHF.R.S32.HI R9, RZ, 0x1f, R4 ;  /* 0x0000001fff097819 */ /* 0x006fe20000011404 */
[----:B------:R-:W-:-:S04]  /*5080*/  IMAD.WIDE.U32 R16, R4, R0, R16 ;  /* 0x0000000004107225 */ /* 0x000fc800078e0010 */
[----:B------:R-:W-:Y:S02]  /*5090*/  IMAD R9, R9, R0, RZ ;  /* 0x0000000009097224 */ /* 0x000fe400078e02ff */
[----:B------:R-:W-:Y:S02]  /*50a0*/  IMAD.MOV.U32 R0, RZ, RZ, RZ ;  /* 0x000000ffff007224 */ /* 0x000fe400078e00ff */
[----:B------:R-:W-:-:S04]  /*50b0*/  IMAD R9, R4, UR23, R9 ;  /* 0x0000001704097c24 */ /* 0x000fc8000f8e0209 */
[----:B------:R-:W-:-:S07]  /*50c0*/  IMAD.IADD R9, R17, 0x1, R9 ;  /* 0x0000000111097824 */ /* 0x000fce00078e0209 */
.L_x_445:
        /* <DEDUP_REMOVED lines=9> */
.L_x_440:
[----:B------:R-:W0:Y:S01]  /*5160*/  LDC R25, c[0x0][0x3c0] ;  /* 0x0000f000ff197b82 */ /* 0x000e220000000800 */
[----:B------:R-:W1:Y:S01]  /*5170*/  LDCU.64 UR26, c[0x0][0x3b8] ;  /* 0x00007700ff1a77ac */ /* 0x000e620008000a00 */
[----:B------:R-:W-:Y:S02]  /*5180*/  IMAD.MOV.U32 R22, RZ, RZ, R4 ;  /* 0x000000ffff167224 */ /* 0x000fe400078e0004 */
        /* <DEDUP_REMOVED lines=13> */
[----:B------:R-:W-:Y:S02]  /*5260*/  IMAD R8, R0, UR9, R23 ;  /* 0x0000000900087c24 */ /* 0x000fe4000f8e0217 */
[----:B------:R-:W-:Y:S02]  /*5270*/  IMAD.MOV.U32 R31, RZ, RZ, RZ ;  /* 0x000000ffff1f7224 */ /* 0x000fe400078e00ff */
[-C--:B------:R-:W-:Y:S02]  /*5280*/  IMAD R23, R8, R11.reuse, RZ ;  /* 0x0000000b08177224 */ /* 0x080fe400078e02ff */
[----:B------:R-:W-:-:S04]  /*5290*/  IMAD.WIDE.U32 R10, R22, R11, RZ ;  /* 0x0000000b160a7225 */ /* 0x000fc800078e00ff */
[----:B------:R-:W-:-:S04]  /*52a0*/  IMAD R23, R22, UR15, R23 ;  /* 0x0000000f16177c24 */ /* 0x000fc8000f8e0217 */
[----:B------:R-:W-:Y:S01]  /*52b0*/  IMAD.IADD R8, R11, 0x1, R23 ;  /* 0x000000010b087824 */ /* 0x000fe200078e0217 */
[----:B------:R-:W-:Y:S06]  /*52c0*/  @!P0 BRA `(.L_x_435) ;  /* 0x0000000400388947 */ /* 0x000fec0003800000 */
[----:B------:R-:W-:Y:S01]  /*52d0*/  BSSY.RECONVERGENT B4, `(.L_x_436) ;  /* 0x000004c000047945 */ /* 0x000fe20003800200 */
[----:B------:R-:W-:-:S07]  /*52e0*/  IMAD.MOV.U32 R37, RZ, RZ, RZ ;  /* 0x000000ffff257224 */ /* 0x000fce00078e00ff */
.L_x_437:
[----:B------:R-:W0:Y:S01]  /*52f0*/  LDCU.64 UR26, c[0x0][0x3c8] ;  /* 0x00007900ff1a77ac */ /* 0x000e220008000a00 */
[----:B------:R-:W-:Y:S01]  /*5300*/  IADD3 R22, P0, PT, R37, UR20, RZ ;  /* 0x0000001425167c10 */ /* 0x000fe2000ff1e0ff */
[----:B------:R-:W1:Y:S04]  /*5310*/  LDCU.64 UR28, c[0x0][0x3e0] ;  /* 0x00007c00ff1c77ac */ /* 0x000e680008000a00 */
[----:B------:R-:W-:Y:S01]  /*5320*/  IMAD.X R23, RZ, RZ, UR12, P0 ;  /* 0x0000000cff177e24 */ /* 0x000fe200080e06ff */
[----:B0-----:R-:W-:-:S04]  /*5330*/  LEA R28, P0, R22, UR26, 0x3 ;  /* 0x0000001a161c7c11 */ /* 0x001fc8000f8018ff */
[----:B------:R-:W-:Y:S01]  /*5340*/  LEA.HI.X R29, R22, UR27, R23, 0x3, P0 ;  /* 0x0000001b161d7c11 */ /* 0x000fe200080f1c17 */
[----:B------:R-:W0:Y:S04]  /*5350*/  LDCU.64 UR26, c[0x0][0x3d8] ;  /* 0x00007b00ff1a77ac */ /* 0x000e280008000a00 */
[----:B------:R-:W2:Y:S01]  /*5360*/  LDG.E.64.CONSTANT R30, desc[UR18][R28.64] ;  /* 0x000000121c1e7981 */ /* 0x000ea2000c1e9b00 */
[----:B------:R-:W-:-:S03]  /*5370*/  IADD3 R23, P0, PT, R37, R10, RZ ;  /* 0x0000000a25177210 */ /* 0x000fc60007f1e0ff */
[----:B------:R-:W3:Y:S02]  /*5380*/  LDG.E.64.CONSTANT R26, desc[UR18][R28.64+0x8] ;  /* 0x000008121c1a7981 */ /* 0x000ee4000c1e9b00 */
[----:B------:R-:W-:Y:S02]  /*5390*/  IMAD.X R24, RZ, RZ, R8, P0 ;  /* 0x000000ffff187224 */ /* 0x000fe400000e0608 */
[----:B------:R-:W-:-:S03]  /*53a0*/  IMAD.SHL.U32 R22, R23, 0x8, RZ ;  /* 0x0000000817167824 */ /* 0x000fc600078e00ff */
[----:B------:R-:W-:Y:S02]  /*53b0*/  SHF.L.U64.HI R23, R23, 0x3, R24 ;  /* 0x0000000317177819 */ /* 0x000fe40000010218 */
[----:B0-----:R-:W-:-:S04]  /*53c0*/  IADD3 R24, P1, PT, R22, UR26, RZ ;  /* 0x0000001a16187c10 */ /* 0x001fc8000ff3e0ff */
[----:B------:R-:W-:Y:S02]  /*53d0*/  IADD3.X R25, PT, PT, R23, UR27, RZ, P1, !PT ;  /* 0x0000001b17197c10 */ /* 0x000fe40008ffe4ff */
[----:B-1----:R-:W-:-:S04]  /*53e0*/  IADD3 R22, P1, PT, R22, UR28, RZ ;  /* 0x0000001c16167c10 */ /* 0x002fc8000ff3e0ff */
[----:B------:R-:W-:Y:S01]  /*53f0*/  IADD3.X R23, PT, PT, R23, UR29, RZ, P1, !PT ;  /* 0x0000001d17177c10 */ /* 0x000fe20008ffe4ff */
[----:B--2---:R-:W-:-:S08]  /*5400*/  DMUL R30, R12, R30 ;  /* 0x0000001e0c1e7228 */ /* 0x004fd00000000000 */
[----:B------:R-:W-:-:S14]  /*5410*/  DSETP.NEU.AND P0, PT, R30, RZ, PT ;  /* 0x000000ff1e00722a */ /* 0x000fdc0003f0d000 */
[----:B------:R-:W2:Y:S04]  /*5420*/  @P0 LDG.E.64.CONSTANT R34, desc[UR18][R24.64] ;  /* 0x0000001218220981 */ /* 0x000ea8000c1e9b00 */
[----:B------:R-:W4:Y:S01]  /*5430*/  @P0 LDG.E.64.CONSTANT R32, desc[UR18][R22.64] ;  /* 0x0000001216200981 */ /* 0x000f22000c1e9b00 */
[----:B---3--:R-:W-:-:S08]  /*5440*/  DMUL R26, R12, R26 ;  /* 0x0000001a0c1a7228 */ /* 0x008fd00000000000 */
[----:B------:R-:W-:Y:S02]  /*5450*/  DSETP.NEU.AND P1, PT, R26, RZ, PT ;  /* 0x000000ff1a00722a */ /* 0x000fe40003f2d000 */
[----:B--2---:R-:W-:-:S12]  /*5460*/  @P0 DFMA R20, R30, R34, R20 ;  /* 0x000000221e14022b */ /* 0x004fd80000000014 */
[----:B------:R-:W2:Y:S01]  /*5470*/  @P1 LDG.E.64.CONSTANT R34, desc[UR18][R24.64+0x8] ;  /* 0x0000081218221981 */ /* 0x000ea2000c1e9b00 */
[----:B----4-:R-:W-:-:S03]  /*5480*/  @P0 DFMA R14, R30, R32, R14 ;  /* 0x000000201e0e022b */ /* 0x010fc6000000000e */
[----:B------:R-:W3:Y:S04]  /*5490*/  LDG.E.64.CONSTANT R30, desc[UR18][R28.64+0x10] ;  /* 0x000010121c1e7981 */ /* 0x000ee8000c1e9b00 */
[----:B------:R-:W4:Y:S01]  /*54a0*/  @P1 LDG.E.64.CONSTANT R32, desc[UR18][R22.64+0x8] ;  /* 0x0000081216201981 */ /* 0x000f22000c1e9b00 */
[----:B---3--:R-:W-:Y:S02]  /*54b0*/  DMUL R30, R12, R30 ;  /* 0x0000001e0c1e7228 */ /* 0x008fe40000000000 */
[----:B--2---:R-:W-:-:S06]  /*54c0*/  @P1 DFMA R20, R26, R34, R20 ;  /* 0x000000221a14122b */ /* 0x004fcc0000000014 */
[----:B------:R-:W-:Y:S02]  /*54d0*/  DSETP.NEU.AND P0, PT, R30, RZ, PT ;  /* 0x000000ff1e00722a */ /* 0x000fe40003f0d000 */
[----:B----4-:R-:W-:Y:S01]  /*54e0*/  @P1 DFMA R14, R26, R32, R14 ;  /* 0x000000201a0e122b */ /* 0x010fe2000000000e */
[----:B------:R-:W2:Y:S11]  /*54f0*/  LDG.E.64.CONSTANT R26, desc[UR18][R28.64+0x18] ;  /* 0x000018121c1a7981 */ /* 0x000eb6000c1e9b00 */
[----:B------:R-:W3:Y:S04]  /*5500*/  @P0 LDG.E.64.CONSTANT R34, desc[UR18][R24.64+0x10] ;  /* 0x0000101218220981 */ /* 0x000ee8000c1e9b00 */
[----:B------:R-:W4:Y:S01]  /*5510*/  @P0 LDG.E.64.CONSTANT R32, desc[UR18][R22.64+0x10] ;  /* 0x0000101216200981 */ /* 0x000f22000c1e9b00 */
[----:B--2---:R-:W-:-:S08]  /*5520*/  DMUL R26, R12, R26 ;  /* 0x0000001a0c1a7228 */ /* 0x004fd00000000000 */
[----:B------:R-:W-:Y:S02]  /*5530*/  DSETP.NEU.AND P1, PT, R26, RZ, PT ;  /* 0x000000ff1a00722a */ /* 0x000fe40003f2d000 */
[C---:B---3--:R-:W-:Y:S02]  /*5540*/  @P0 DFMA R20, R30.reuse, R34, R20 ;  /* 0x000000221e14022b */ /* 0x048fe40000000014 */
[----:B----4-:R-:W-:Y:S01]  /*5550*/  @P0 DFMA R14, R30, R32, R14 ;  /* 0x000000201e0e022b */ /* 0x010fe2000000000e */
[----:B------:R-:W2:Y:S09]  /*5560*/  LDG.E.64.CONSTANT R30, desc[UR18][R28.64+0x20] ;  /* 0x000020121c1e7981 */ /* 0x000eb2000c1e9b00 */
        /* <DEDUP_REMOVED lines=9> */
[----:B--2---:R-:W-:-:S02]  /*5600*/  DMUL R26, R12, R26 ;  /* 0x0000001a0c1a7228 */ /* 0x004fc40000000000 */
[----:B---3--:R-:W-:-:S06]  /*5610*/  @P0 DFMA R20, R30, R34, R20 ;  /* 0x000000221e14022b */ /* 0x008fcc0000000014 */
[----:B------:R-:W-:Y:S02]  /*5620*/  DSETP.NEU.AND P1, PT, R26, RZ, PT ;  /* 0x000000ff1a00722a */ /* 0x000fe40003f2d000 */
[----:B----4-:R-:W-:Y:S01]  /*5630*/  @P0 DFMA R14, R30, R32, R14 ;  /* 0x000000201e0e022b */ /* 0x010fe2000000000e */
[----:B------:R-:W2:Y:S11]  /*5640*/  LDG.E.64.CONSTANT R30, desc[UR18][R28.64+0x30] ;  /* 0x000030121c1e7981 */ /* 0x000eb6000c1e9b00 */
[----:B------:R-:W3:Y:S04]  /*5650*/  @P1 LDG.E.64.CONSTANT R34, desc[UR18][R24.64+0x28] ;  /* 0x0000281218221981 */ /* 0x000ee8000c1e9b00 */
[----:B------:R-:W4:Y:S04]  /*5660*/  LDG.E.64.CONSTANT R28, desc[UR18][R28.64+0x38] ;  /* 0x000038121c1c7981 */ /* 0x000f28000c1e9b00 */
[----:B------:R-:W5:Y:S01]  /*5670*/  @P1 LDG.E.64.CONSTANT R32, desc[UR18][R22.64+0x28] ;  /* 0x0000281216201981 */ /* 0x000f62000c1e9b00 */
[----:B--2---:R-:W-:-:S08]  /*5680*/  DMUL R30, R12, R30 ;  /* 0x0000001e0c1e7228 */ /* 0x004fd00000000000 */
[----:B------:R-:W-:Y:S02]  /*5690*/  DSETP.NEU.AND P0, PT, R30, RZ, PT ;  /* 0x000000ff1e00722a */ /* 0x000fe40003f0d000 */
[----:B---3--:R-:W-:Y:S02]  /*56a0*/  @P1 DFMA R20, R26, R34, R20 ;  /* 0x000000221a14122b */ /* 0x008fe40000000014 */
[----:B----4-:R-:W-:Y:S02]  /*56b0*/  DMUL R34, R12, R28 ;  /* 0x0000001c0c227228 */ /* 0x010fe40000000000 */
[----:B-----5:R-:W-:-:S06]  /*56c0*/  @P1 DFMA R14, R26, R32, R14 ;  /* 0x000000201a0e122b */ /* 0x020fcc000000000e */
[----:B------:R-:W-:Y:S02]  /*56d0*/  DSETP.NEU.AND P1, PT, R34, RZ, PT ;  /* 0x000000ff2200722a */ /* 0x000fe40003f2d000 */
[----:B------:R-:W2:Y:S04]  /*56e0*/  @P0 LDG.E.64.CONSTANT R32, desc[UR18][R24.64+0x30] ;  /* 0x0000301218200981 */ /* 0x000ea8000c1e9b00 */
[----:B------:R-:W3:Y:S08]  /*56f0*/  @P0 LDG.E.64.CONSTANT R26, desc[UR18][R22.64+0x30] ;  /* 0x00003012161a0981 */ /* 0x000ef0000c1e9b00 */
[----:B------:R-:W4:Y:S04]  /*5700*/  @P1 LDG.E.64.CONSTANT R24, desc[UR18][R24.64+0x38] ;  /* 0x0000381218181981 */ /* 0x000f28000c1e9b00 */
[----:B------:R-:W5:Y:S01]  /*5710*/  @P1 LDG.E.64.CONSTANT R28, desc[UR18][R22.64+0x38] ;  /* 0x00003812161c1981 */ /* 0x000f62000c1e9b00 */
[----:B------:R-:W-:Y:S01]  /*5720*/  VIADD R37, R37, 0x8 ;  /* 0x0000000825257836 */ /* 0x000fe20000000000 */
[----:B--2---:R-:W-:-:S02]  /*5730*/  @P0 DFMA R20, R30, R32, R20 ;  /* 0x000000201e14022b */ /* 0x004fc40000000014 */
[----:B---3--:R-:W-:Y:S02]  /*5740*/  @P0 DFMA R14, R30, R26, R14 ;  /* 0x0000001a1e0e022b */ /* 0x008fe4000000000e */
[----:B------:R-:W-:-:S04]  /*5750*/  ISETP.NE.AND P0, PT, R37, UR10, PT ;  /* 0x0000000a25007c0c */ /* 0x000fc8000bf05270 */
[C---:B----4-:R-:W-:Y:S02]  /*5760*/  @P1 DFMA R20, R34.reuse, R24, R20 ;  /* 0x000000182214122b */ /* 0x050fe40000000014 */
[----:B-----5:R-:W-:-:S07]  /*5770*/  @P1 DFMA R14, R34, R28, R14 ;  /* 0x0000001c220e122b */ /* 0x020fce000000000e */
[----:B------:R-:W-:Y:S05]  /*5780*/  @P0 BRA `(.L_x_437) ;  /* 0xfffffff800d80947 */ /* 0x000fea000383ffff */
[----:B------:R-:W-:Y:S05]  /*5790*/  BSYNC.RECONVERGENT B4 ;  /* 0x0000000000047941 */ /* 0x000fea0003800200 */
.L_x_436:
[----:B------:R-:W-:-:S07]  /*57a0*/  IMAD.U32 R31, RZ, RZ, UR10 ;  /* 0x0000000aff1f7e24 */ /* 0x000fce000f8e00ff */
.L_x_435:
[----:B------:R-:W-:-:S09]  /*57b0*/  UISETP.NE.AND UP0, UPT, UR24, URZ, UPT ;  /* 0x000000ff1800728c */ /* 0x000fd2000bf05270 */
[----:B------:R-:W-:Y:S05]  /*57c0*/  BRA.U !UP0, `(.L_x_434) ;  /* 0x00000009084c7547 */ /* 0x000fea000b800000 */
[----:B------:R-:W-:Y:S02]  /*57d0*/  UIADD3 UR13, UPT, UPT, UR24, -0x1, URZ ;  /* 0xffffffff180d7890 */ /* 0x000fe4000fffe0ff */
[----:B------:R-:W-:Y:S02]  /*57e0*/  UISETP.NE.AND UP1, UPT, UR25, URZ, UPT ;  /* 0x000000ff1900728c */ /* 0x000fe4000bf25270 */
[----:B------:R-:W-:-:S09]  /*57f0*/  UISETP.GE.U32.AND UP0, UPT, UR13, 0x3, UPT ;  /* 0x000000030d00788c */ /* 0x000fd2000bf06070 */
[----:B------:R-:W-:Y:S05]  /*5800*/  BRA.U !UP0, `(.L_x_438) ;  /* 0x0000000508287547 */ /* 0x000fea000b800000 */
[----:B------:R-:W0:Y:S01]  /*5810*/  LDCU.64 UR26, c[0x0][0x3c8] ;  /* 0x00007900ff1a77ac */ /* 0x000e220008000a00 */
[----:B------:R-:W-:-:S05]  /*5820*/  IADD3 R22, P0, PT, R31, UR20, RZ ;  /* 0x000000141f167c10 */ /* 0x000fca000ff1e0ff */
[----:B------:R-:W-:Y:S01]  /*5830*/  IMAD.X R23, RZ, RZ, UR12, P0 ;  /* 0x0000000cff177e24 */ /* 0x000fe200080e06ff */
[----:B0-----:R-:W-:-:S04]  /*5840*/  LEA R28, P0, R22, UR26, 0x3 ;  /* 0x0000001a161c7c11 */ /* 0x001fc8000f8018ff */
[----:B------:R-:W-:-:S05]  /*5850*/  LEA.HI.X R29, R22, UR27, R23, 0x3, P0 ;  /* 0x0000001b161d7c11 */ /* 0x000fca00080f1c17 */
[----:B------:R-:W2:Y:S04]  /*5860*/  LDG.E.64.CONSTANT R32, desc[UR18][R28.64] ;  /* 0x000000121c207981 */ /* 0x000ea8000c1e9b00 */
[----:B------:R-:W3:Y:S01]  /*5870*/  LDG.E.64.CONSTANT R26, desc[UR18][R28.64+0x8] ;  /* 0x000008121c1a7981 */ /* 0x000ee2000c1e9b00 */
[----:B--2---:R-:W-:-:S08]  /*5880*/  DMUL R32, R12, R32 ;  /* 0x000000200c207228 */ /* 0x004fd00000000000 */
[----:B------:R-:W-:-:S14]  /*5890*/  DSETP.NEU.AND P1, PT, R32, RZ, PT ;  /* 0x000000ff2000722a */ /* 0x000fdc0003f2d000 */
[----:B------:R-:W0:Y:S01]  /*58a0*/  @P1 LDC.64 R22, c[0x0][0x3d8] ;  /* 0x0000f600ff161b82 */ /* 0x000e220000000a00 */
[----:B------:R-:W-:-:S07]  /*58b0*/  @P1 IADD3 R35, P0, PT, R31, R10, RZ ;  /* 0x0000000a1f231210 */ /* 0x000fce0007f1e0ff */
[----:B------:R-:W1:Y:S01]  /*58c0*/  @P1 LDC.64 R24, c[0x0][0x3e0] ;  /* 0x0000f800ff181b82 */ /* 0x000e620000000a00 */
[----:B------:R-:W-:-:S05]  /*58d0*/  @P1 IMAD.X R30, RZ, RZ, R8, P0 ;  /* 0x000000ffff1e1224 */ /* 0x000fca00000e0608 */
[C---:B------:R-:W-:Y:S01]  /*58e0*/  @P1 SHF.L.U64.HI R30, R35.reuse, 0x3, R30 ;  /* 0x00000003231e1819 */ /* 0x040fe2000001021e */
[----:B------:R-:W-:-:S05]  /*58f0*/  @P1 IMAD.SHL.U32 R35, R35, 0x8, RZ ;  /* 0x0000000823231824 */ /* 0x000fca00078e00ff */
[----:B0-----:R-:W-:-:S05]  /*5900*/  @P1 IADD3 R36, P0, PT, R35, R22, RZ ;  /* 0x0000001623241210 */ /* 0x001fca0007f1e0ff */
[C---:B------:R-:W-:Y:S01]  /*5910*/  @P1 IMAD.X R37, R30.reuse, 0x1, R23, P0 ;  /* 0x000000011e251824 */ /* 0x040fe200000e0617 */
[----:B-1----:R-:W-:Y:S01]  /*5920*/  @P1 IADD3 R24, P0, PT, R35, R24, RZ ;  /* 0x0000001823181210 */ /* 0x002fe20007f1e0ff */
[----:B---3--:R-:W-:Y:S01]  /*5930*/  DMUL R26, R12, R26 ;  /* 0x0000001a0c1a7228 */ /* 0x008fe20000000000 */
[----:B------:R-:W2:Y:S03]  /*5940*/  LDG.E.64.CONSTANT R34, desc[UR18][R28.64+0x10] ;  /* 0x000010121c227981 */ /* 0x000ea6000c1e9b00 */
[----:B------:R-:W-:Y:S01]  /*5950*/  @P1 IMAD.X R25, R30, 0x1, R25, P0 ;  /* 0x000000011e191824 */ /* 0x000fe200000e0619 */
[----:B------:R-:W3:Y:S05]  /*5960*/  @P1 LDG.E.64.CONSTANT R36, desc[UR18][R36.64] ;  /* 0x0000001224241981 */ /* 0x000eea000c1e9b00 */
[----:B------:R-:W4:Y:S01]  /*5970*/  @P1 LDG.E.64.CONSTANT R24, desc[UR18][R24.64] ;  /* 0x0000001218181981 */ /* 0x000f22000c1e9b00 */
[----:B------:R-:W-:-:S03]  /*5980*/  DSETP.NEU.AND P0, PT, R26, RZ, PT ;  /* 0x000000ff1a00722a */ /* 0x000fc60003f0d000 */
[----:B------:R-:W5:Y:S11]  /*5990*/  LDG.E.64.CONSTANT R28, desc[UR18][R28.64+0x18] ;  /* 0x000018121c1c7981 */ /* 0x000f76000c1e9b00 */
[----:B------:R-:W0:Y:S01]  /*59a0*/  @P0 LDC.64 R22, c[0x0][0x3d8] ;  /* 0x0000f600ff160b82 */ /* 0x000e220000000a00 */
[----:B---3--:R-:W-:-:S02]  /*59b0*/  @P1 DFMA R20, R32, R36, R20 ;  /* 0x000000242014122b */ /* 0x008fc40000000014 */
[----:B----4-:R-:W-:Y:S01]  /*59c0*/  @P1 DFMA R14, R32, R24, R14 ;  /* 0x00000018200e122b */ /* 0x010fe2000000000e */
[----:B------:R-:W-:-:S04]  /*59d0*/  @P0 IADD3 R30, P1, PT, R31, R10, RZ ;  /* 0x0000000a1f1e0210 */ /* 0x000fc80007f3e0ff */
[----:B------:R-:W1:Y:S01]  /*59e0*/  @P0 LDC.64 R24, c[0x0][0x3e0] ;  /* 0x0000f800ff180b82 */ /* 0x000e620000000a00 */
[----:B------:R-:W-:Y:S02]  /*59f0*/  @P0 IMAD.X R33, RZ, RZ, R8, P1 ;  /* 0x000000ffff210224 */ /* 0x000fe400008e0608 */
[----:B------:R-:W-:-:S03]  /*5a00*/  @P0 IMAD.SHL.U32 R37, R30, 0x8, RZ ;  /* 0x000000081e250824 */ /* 0x000fc600078e00ff */
[----:B------:R-:W-:Y:S02]  /*5a10*/  @P0 SHF.L.U64.HI R30, R30, 0x3, R33 ;  /* 0x000000031e1e0819 */ /* 0x000fe40000010221 */
[----:B0-----:R-:W-:-:S05]  /*5a20*/  @P0 IADD3 R32, P1, PT, R37, R22, RZ ;  /* 0x0000001625200210 */ /* 0x001fca0007f3e0ff */
[----:B------:R-:W-:-:S06]  /*5a30*/  @P0 IMAD.X R33, R30, 0x1, R23, P1 ;  /* 0x000000011e210824 */ /* 0x000fcc00008e0617 */
[----:B------:R-:W3:Y:S01]  /*5a40*/  @P0 LDG.E.64.CONSTANT R32, desc[UR18][R32.64+0x8] ;  /* 0x0000081220200981 */ /* 0x000ee2000c1e9b00 */
[----:B--2---:R-:W-:Y:S01]  /*5a50*/  DMUL R22, R12, R34 ;  /* 0x000000220c167228 */ /* 0x004fe20000000000 */
[----:B-1----:R-:W-:-:S07]  /*5a60*/  @P0 IADD3 R36, P2, PT, R37, R24, RZ ;  /* 0x0000001825240210 */ /* 0x002fce0007f5e0ff */
[----:B------:R-:W-:Y:S01]  /*5a70*/  DSETP.NEU.AND P1, PT, R22, RZ, PT ;  /* 0x000000ff1600722a */ /* 0x000fe20003f2d000 */
[----:B------:R-:W-:-:S06]  /*5a80*/  @P0 IMAD.X R37, R30, 0x1, R25, P2 ;  /* 0x000000011e250824 */ /* 0x000fcc00010e0619 */
[----:B------:R-:W2:Y:S07]  /*5a90*/  @P0 LDG.E.64.CONSTANT R36, desc[UR18][R36.64+0x8] ;  /* 0x0000081224240981 */ /* 0x000eae000c1e9b00 */
[----:B------:R-:W0:Y:S01]  /*5aa0*/  @P1 LDC.64 R24, c[0x0][0x3d8] ;  /* 0x0000f600ff181b82 */ /* 0x000e220000000a00 */
[----:B------:R-:W-:-:S05]  /*5ab0*/  @P1 IADD3 R35, P2, PT, R31, R10, RZ ;  /* 0x0000000a1f231210 */ /* 0x000fca0007f5e0ff */
[----:B------:R-:W-:-:S05]  /*5ac0*/  @P1 IMAD.X R30, RZ, RZ, R8, P2 ;  /* 0x000000ffff1e1224 */ /* 0x000fca00010e0608 */
[C---:B------:R-:W-:Y:S01]  /*5ad0*/  @P1 SHF.L.U64.HI R30, R35.reuse, 0x3, R30 ;  /* 0x00000003231e1819 */ /* 0x040fe2000001021e */
[----:B------:R-:W-:Y:S01]  /*5ae0*/  @P1 IMAD.SHL.U32 R35, R35, 0x8, RZ ;  /* 0x0000000823231824 */ /* 0x000fe200078e00ff */
[----:B---3--:R-:W-:-:S04]  /*5af0*/  @P0 DFMA R20, R26, R32, R20 ;  /* 0x000000201a14022b */ /* 0x008fc80000000014 */
[----:B0-----:R-:W-:-:S05]  /*5b00*/  @P1 IADD3 R32, P2, PT, R35, R24, RZ ;  /* 0x0000001823201210 */ /* 0x001fca0007f5e0ff */
[----:B------:R-:W-:Y:S02]  /*5b10*/  @P1 IMAD.X R33, R30, 0x1, R25, P2 ;  /* 0x000000011e211824 */ /* 0x000fe400010e0619 */
[----:B------:R-:W0:Y:S04]  /*5b20*/  @P1 LDC.64 R24, c[0x0][0x3e0] ;  /* 0x0000f800ff181b82 */ /* 0x000e280000000a00 */
[----:B------:R-:W3:Y:S01]  /*5b30*/  @P1 LDG.E.64.CONSTANT R32, desc[UR18][R32.64+0x10] ;  /* 0x0000101220201981 */ /* 0x000ee2000c1e9b00 */
[----:B--2---:R-:W-:Y:S02]  /*5b40*/  @P0 DFMA R14, R26, R36, R14 ;  /* 0x000000241a0e022b */ /* 0x004fe4000000000e */
[----:B-----5:R-:W-:-:S08]  /*5b50*/  DMUL R36, R12, R28 ;  /* 0x0000001c0c247228 */ /* 0x020fd00000000000 */
[----:B------:R-:W-:Y:S01]  /*5b60*/  DSETP.NEU.AND P0, PT, R36, RZ, PT ;  /* 0x000000ff2400722a */ /* 0x000fe20003f0d000 */
[----:B0-----:R-:W-:-:S13]  /*5b70*/  @P1 IADD3 R24, P2, PT, R35, R24, RZ ;  /* 0x0000001823181210 */ /* 0x001fda0007f5e0ff */
[----:B------:R-:W0:Y:S01]  /*5b80*/  @P0 LDC.64 R26, c[0x0][0x3d8] ;  /* 0x0000f600ff1a0b82 */ /* 0x000e220000000a00 */
[----:B------:R-:W-:-:S07]  /*5b90*/  @P1 IMAD.X R25, R30, 0x1, R25, P2 ;  /* 0x000000011e191824 */ /* 0x000fce00010e0619 */
[----:B------:R-:W1:Y:S01]  /*5ba0*/  @P0 LDC.64 R28, c[0x0][0x3e0] ;  /* 0x0000f800ff1c0b82 */ /* 0x000e620000000a00 */
[----:B------:R-:W-:Y:S01]  /*5bb0*/  @P0 IADD3 R34, P2, PT, R31, R10, RZ ;  /* 0x0000000a1f220210 */ /* 0x000fe20007f5e0ff */
[----:B------:R-:W2:Y:S01]  /*5bc0*/  @P1 LDG.E.64.CONSTANT R24, desc[UR18][R24.64+0x10] ;  /* 0x0000101218181981 */ /* 0x000ea2000c1e9b00 */
[----:B---3--:R-:W-:-:S03]  /*5bd0*/  @P1 DFMA R20, R22, R32, R20 ;  /* 0x000000201614122b */ /* 0x008fc60000000014 */
[----:B------:R-:W-:-:S05]  /*5be0*/  @P0 IMAD.X R33, RZ, RZ, R8, P2 ;  /* 0x000000ffff210224 */ /* 0x000fca00010e0608 */
[C---:B------:R-:W-:Y:S01]  /*5bf0*/  @P0 SHF.L.U64.HI R30, R34.reuse, 0x3, R33 ;  /* 0x00000003221e0819 */ /* 0x040fe20000010221 */
[----:B------:R-:W-:-:S05]  /*5c00*/  @P0 IMAD.SHL.U32 R33, R34, 0x8, RZ ;  /* 0x0000000822210824 */ /* 0x000fca00078e00ff */
[C---:B0-----:R-:W-:Y:S02]  /*5c10*/  @P0 IADD3 R26, P2, PT, R33.reuse, R26, RZ ;  /* 0x0000001a211a0210 */ /* 0x041fe40007f5e0ff */
[----:B-1----:R-:W-:-:S03]  /*5c20*/  @P0 IADD3 R28, P3, PT, R33, R28, RZ ;  /* 0x0000001c211c0210 */ /* 0x002fc60007f7e0ff */
[C---:B------:R-:W-:Y:S02]  /*5c30*/  @P0 IMAD.X R27, R30.reuse, 0x1, R27, P2 ;  /* 0x000000011e1b0824 */ /* 0x040fe400010e061b */
[----:B------:R-:W-:-:S04]  /*5c40*/  @P0 IMAD.X R29, R30, 0x1, R29, P3 ;  /* 0x000000011e1d0824 */ /* 0x000fc800018e061d */
[----:B------:R-:W3:Y:S04]  /*5c50*/  @P0 LDG.E.64.CONSTANT R26, desc[UR18][R26.64+0x18] ;  /* 0x000018121a1a0981 */ /* 0x000ee8000c1e9b00 */
[----:B------:R-:W4:Y:S01]  /*5c60*/  @P0 LDG.E.64.CONSTANT R28, desc[UR18][R28.64+0x18] ;  /* 0x000018121c1c0981 */ /* 0x000f22000c1e9b00 */
[----:B--2---:R-:W-:Y:S01]  /*5c70*/  @P1 DFMA R14, R22, R24, R14 ;  /* 0x00000018160e122b */ /* 0x004fe2000000000e */
[----:B------:R-:W-:Y:S01]  /*5c80*/  VIADD R31, R31, 0x4 ;  /* 0x000000041f1f7836 */ /* 0x000fe20000000000 */
[----:B---3--:R-:W-:-:S06]  /*5c90*/  @P0 DFMA R20, R36, R26, R20 ;  /* 0x0000001a2414022b */ /* 0x008fcc0000000014 */
[----:B----4-:R-:W-:-:S11]  /*5ca0*/  @P0 DFMA R14, R36, R28, R14 ;  /* 0x0000001c240e022b */ /* 0x010fd6000000000e */
.L_x_438:
[----:B------:R-:W-:Y:S05]  /*5cb0*/  BRA.U !UP1, `(.L_x_434) ;  /* 0x0000000509107547 */ /* 0x000fea000b800000 */
[----:B------:R-:W0:Y:S01]  /*5cc0*/  LDCU UR13, c[0x0][0x3d0] ;  /* 0x00007a00ff0d77ac */ /* 0x000e220008000800 */
[----:B------:R-:W-:Y:S02]  /*5cd0*/  UISETP.NE.AND UP0, UPT, UR25, 0x1, UPT ;  /* 0x000000011900788c */ /* 0x000fe4000bf05270 */
[----:B0-----:R-:W-:-:S07]  /*5ce0*/  ULOP3.LUT UP1, URZ, UR13, 0x1, URZ, 0xc0, !UPT ;  /* 0x000000010dff7892 */ /* 0x001fce000f82c0ff */
        /* <DEDUP_REMOVED lines=11> */
[----:B------:R-:W-:-:S05]  /*5da0*/  @P0 IADD3 R30, P1, PT, R31, R10, RZ ;  /* 0x0000000a1f1e0210 */ /* 0x000fca0007f3e0ff */
[----:B------:R-:W-:Y:S02]  /*5db0*/  @P0 IMAD.X R25, RZ, RZ, R8, P1 ;  /* 0x000000ffff190224 */ /* 0x000fe400008e0608 */
[----:B------:R-:W-:-:S03]  /*5dc0*/  @P0 IMAD.SHL.U32 R35, R30, 0x8, RZ ;  /* 0x000000081e230824 */ /* 0x000fc600078e00ff */
[----:B------:R-:W-:Y:S02]  /*5dd0*/  @P0 SHF.L.U64.HI R30, R30, 0x3, R25 ;  /* 0x000000031e1e0819 */ /* 0x000fe40000010219 */
[----:B0-----:R-:W-:-:S05]  /*5de0*/  @P0 IADD3 R36, P1, PT, R35, R22, RZ ;  /* 0x0000001623240210 */ /* 0x001fca0007f3e0ff */
[----:B------:R-:W-:Y:S01]  /*5df0*/  @P0 IMAD.X R37, R30, 0x1, R23, P1 ;  /* 0x000000011e250824 */ /* 0x000fe200008e0617 */
[----:B---3--:R-:W-:Y:S01]  /*5e00*/  DMUL R28, R12, R28 ;  /* 0x0000001c0c1c7228 */ /* 0x008fe20000000000 */
[----:B------:R-:W0:Y:S03]  /*5e10*/  @P0 LDC.64 R22, c[0x0][0x3e0] ;  /* 0x0000f800ff160b82 */ /* 0x000e260000000a00 */
[----:B------:R-:W2:Y:S04]  /*5e20*/  @P0 LDG.E.64.CONSTANT R24, desc[UR18][R36.64] ;  /* 0x0000001224180981 */ /* 0x000ea8000c1e9b00 */
[----:B------:R-:W-:-:S14]  /*5e30*/  DSETP.NEU.AND P1, PT, R28, RZ, PT ;  /* 0x000000ff1c00722a */ /* 0x000fdc0003f2d000 */
[----:B------:R-:W1:Y:S01]  /*5e40*/  @P1 LDC.64 R26, c[0x0][0x3e0] ;  /* 0x0000f800ff1a1b82 */ /* 0x000e620000000a00 */
[----:B0-----:R-:W-:-:S05]  /*5e50*/  @P0 IADD3 R22, P2, PT, R35, R22, RZ ;  /* 0x0000001623160210 */ /* 0x001fca0007f5e0ff */
[----:B------:R-:W-:Y:S01]  /*5e60*/  @P0 IMAD.X R23, R30, 0x1, R23, P2 ;  /* 0x000000011e170824 */ /* 0x000fe200010e0617 */
[----:B------:R-:W-:-:S05]  /*5e70*/  @P1 IADD3 R34, P2, PT, R31, R10, RZ ;  /* 0x0000000a1f221210 */ /* 0x000fca0007f5e0ff */
[----:B------:R-:W-:Y:S01]  /*5e80*/  @P1 IMAD.X R35, RZ, RZ, R8, P2 ;  /* 0x000000ffff231224 */ /* 0x000fe200010e0608 */
[----:B------:R-:W3:Y:S04]  /*5e90*/  @P0 LDG.E.64.CONSTANT R22, desc[UR18][R22.64] ;  /* 0x0000001216160981 */ /* 0x000ee8000c1e9b00 */
[C---:B------:R-:W-:Y:S01]  /*5ea0*/  @P1 SHF.L.U64.HI R30, R34.reuse, 0x3, R35 ;  /* 0x00000003221e1819 */ /* 0x040fe20000010223 */
[----:B------:R-:W-:-:S05]  /*5eb0*/  @P1 IMAD.SHL.U32 R35, R34, 0x8, RZ ;  /* 0x0000000822231824 */ /* 0x000fca00078e00ff */
[----:B-1----:R-:W-:-:S05]  /*5ec0*/  @P1 IADD3 R26, P3, PT, R35, R26, RZ ;  /* 0x0000001a231a1210 */ /* 0x002fca0007f7e0ff */
[----:B------:R-:W-:-:S06]  /*5ed0*/  @P1 IMAD.X R27, R30, 0x1, R27, P3 ;  /* 0x000000011e1b1824 */ /* 0x000fcc00018e061b */
[----:B------:R-:W4:Y:S01]  /*5ee0*/  @P1 LDG.E.64.CONSTANT R26, desc[UR18][R26.64+0x8] ;  /* 0x000008121a1a1981 */ /* 0x000f22000c1e9b00 */
[----:B--2---:R-:W-:Y:S01]  /*5ef0*/  @P0 DFMA R20, R32, R24, R20 ;  /* 0x000000182014022b */ /* 0x004fe20000000014 */
[----:B------:R-:W0:Y:S02]  /*5f00*/  @P1 LDC.64 R24, c[0x0][0x3d8] ;  /* 0x0000f600ff181b82 */ /* 0x000e240000000a00 */
[----:B0-----:R-:W-:-:S05]  /*5f10*/  @P1 IADD3 R24, P2, PT, R35, R24, RZ ;  /* 0x0000001823181210 */ /* 0x001fca0007f5e0ff */
[----:B------:R-:W-:-:S06]  /*5f20*/  @P1 IMAD.X R25, R30, 0x1, R25, P2 ;  /* 0x000000011e191824 */ /* 0x000fcc00010e0619 */
[----:B------:R-:W2:Y:S01]  /*5f30*/  @P1 LDG.E.64.CONSTANT R24, desc[UR18][R24.64+0x8] ;  /* 0x0000081218181981 */ /* 0x000ea2000c1e9b00 */
[----:B---3--:R-:W-:Y:S01]  /*5f40*/  @P0 DFMA R14, R32, R22, R14 ;  /* 0x00000016200e022b */ /* 0x008fe2000000000e */
[----:B------:R-:W-:-:S07]  /*5f50*/  VIADD R31, R31, 0x2 ;  /* 0x000000021f1f7836 */ /* 0x000fce0000000000 */
[C---:B----4-:R-:W-:Y:S02]  /*5f60*/  @P1 DFMA R14, R28.reuse, R26, R14 ;  /* 0x0000001a1c0e122b */ /* 0x050fe4000000000e */
[----:B--2---:R-:W-:-:S11]  /*5f70*/  @P1 DFMA R20, R28, R24, R20 ;  /* 0x000000181c14122b */ /* 0x004fd60000000014 */
.L_x_439:
        /* <DEDUP_REMOVED lines=10> */
[----:B------:R-:W0:Y:S01]  /*6020*/  LDCU.64 UR26, c[0x0][0x3d8] ;  /* 0x00007b00ff1a77ac */ /* 0x000e220008000a00 */
[----:B------:R-:W-:Y:S01]  /*6030*/  IADD3 R10, P0, PT, R31, R10, RZ ;  /* 0x0000000a1f0a7210 */ /* 0x000fe20007f1e0ff */
[----:B------:R-:W1:Y:S04]  /*6040*/  LDCU.64 UR28, c[0x0][0x3e0] ;  /* 0x00007c00ff1c77ac */ /* 0x000e680008000a00 */
[----:B------:R-:W-:Y:S02]  /*6050*/  IMAD.X R11, RZ, RZ, R8, P0 ;  /* 0x000000ffff0b7224 */ /* 0x000fe400000e0608 */
[----:B------:R-:W-:-:S03]  /*6060*/  IMAD.SHL.U32 R22, R10, 0x8, RZ ;  /* 0x000000080a167824 */ /* 0x000fc600078e00ff */
[----:B------:R-:W-:Y:S02]  /*6070*/  SHF.L.U64.HI R8, R10, 0x3, R11 ;  /* 0x000000030a087819 */ /* 0x000fe4000001020b */
[C---:B0-----:R-:W-:Y:S02]  /*6080*/  IADD3 R10, P0, PT, R22.reuse, UR26, RZ ;  /* 0x0000001a160a7c10 */ /* 0x041fe4000ff1e0ff */
[----:B-1----:R-:W-:Y:S02]  /*6090*/  IADD3 R22, P1, PT, R22, UR28, RZ ;  /* 0x0000001c16167c10 */ /* 0x002fe4000ff3e0ff */
[C---:B------:R-:W-:Y:S02]  /*60a0*/  IADD3.X R11, PT, PT, R8.reuse, UR27, RZ, P0, !PT ;  /* 0x0000001b080b7c10 */ /* 0x040fe400087fe4ff */
[----:B------:R-:W-:-:S04]  /*60b0*/  IADD3.X R23, PT, PT, R8, UR29, RZ, P1, !PT ;  /* 0x0000001d08177c10 */ /* 0x000fc80008ffe4ff */
[----:B------:R-:W2:Y:S04]  /*60c0*/  LDG.E.64.CONSTANT R10, desc[UR18][R10.64] ;  /* 0x000000120a0a7981 */ /* 0x000ea8000c1e9b00 */
[----:B------:R-:W3:Y:S01]  /*60d0*/  LDG.E.64.CONSTANT R22, desc[UR18][R22.64] ;  /* 0x0000001216167981 */ /* 0x000ee2000c1e9b00 */
[C---:B--2---:R-:W-:Y:S02]  /*60e0*/  DFMA R20, R12.reuse, R10, R20 ;  /* 0x0000000a0c14722b */ /* 0x044fe40000000014 */
[----:B---3--:R-:W-:-:S11]  /*60f0*/  DFMA R14, R12, R22, R14 ;  /* 0x000000160c0e722b */ /* 0x008fd6000000000e */
.L_x_434:
[----:B------:R-:W-:Y:S05]  /*6100*/  BSYNC.RECONVERGENT B3 ;  /* 0x0000000000037941 */ /* 0x000fea0003800200 */
.L_x_433:
[----:B------:R-:W0:Y:S01]  /*6110*/  LDCU UR13, c[0x0][0x3c0] ;  /* 0x00007800ff0d77ac */ /* 0x000e220008000800 */
[----:B------:R-:W-:-:S05]  /*6120*/  VIADD R4, R4, 0x1 ;  /* 0x0000000104047836 */ /* 0x000fca0000000000 */
[----:B0-----:R-:W-:-:S13]  /*6130*/  ISETP.NE.AND P0, PT, R4, UR13, PT ;  /* 0x0000000d04007c0c */ /* 0x001fda000bf05270 */
[----:B------:R-:W-:Y:S05]  /*6140*/  @P0 BRA `(.L_x_440) ;  /* 0xfffffff000040947 */ /* 0x000fea000383ffff */
[----:B------:R-:W-:Y:S05]  /*6150*/  BSYNC.RECONVERGENT B2 ;  /* 0x0000000000027941 */ /* 0x000fea0003800200 */
.L_x_432:
[----:B------:R-:W-:Y:S01]  /*6160*/  DSETP.NEU.AND P0, PT, R20, RZ, PT ;  /* 0x000000ff1400722a */ /* 0x000fe20003f0d000 */
[----:B------:R-:W-:Y:S01]  /*6170*/  BSSY.RECONVERGENT B2, `(.L_x_441) ;  /* 0x0000011000027945 */ /* 0x000fe20003800200 */
[----:B------:R-:W-:-:S12]  /*6180*/  DSETP.NEU.AND P1, PT, R14, RZ, PT ;  /* 0x000000ff0e00722a */ /* 0x000fd80003f2d000 */
[----:B------:R-:W-:Y:S05]  /*6190*/  @!P0 BRA `(.L_x_442) ;  /* 0x0000000000388947 */ /* 0x000fea0003800000 */
[----:B------:R-:W0:Y:S01]  /*61a0*/  LDCU UR14, c[0x0][0x39c] ;  /* 0x00007380ff0e77ac */ /* 0x000e220008000800 */
[----:B------:R-:W-:Y:S01]  /*61b0*/  IMAD.MOV.U32 R8, RZ, RZ, R16 ;  /* 0x000000ffff087224 */ /* 0x000fe200078e0010 */
[----:B------:R-:W-:Y:S01]  /*61c0*/  DMUL R20, R20, R2 ;  /* 0x0000000214147228 */ /* 0x000fe20000000000 */
[----:B------:R-:W1:Y:S01]  /*61d0*/  LDCU.64 UR28, c[0x0][0x400] ;  /* 0x00008000ff1c77ac */ /* 0x000e620008000a00 */
[----:B0-----:R-:W-:Y:S02]  /*61e0*/  UIMAD UR13, UR23, UR14, URZ ;  /* 0x0000000e170d72a4 */ /* 0x001fe4000f8e02ff */
[----:B------:R-:W-:Y:S02]  /*61f0*/  UIMAD.WIDE.U32 UR26, UR14, UR14, URZ ;  /* 0x0000000e0e1a72a5 */ /* 0x000fe4000f8e00ff */
[----:B------:R-:W-:-:S04]  /*6200*/  UIMAD UR13, UR23, UR14, UR13 ;  /* 0x0000000e170d72a4 */ /* 0x000fc8000f8e020d */
[----:B------:R-:W-:Y:S01]  /*6210*/  UIADD3 UR13, UPT, UPT, UR27, UR13, URZ ;  /* 0x0000000d1b0d7290 */ /* 0x000fe2000fffe0ff */
[----:B------:R-:W-:-:S05]  /*6220*/  IMAD.WIDE.U32 R10, R0, UR26, R8 ;  /* 0x0000001a000a7c25 */ /* 0x000fca000f8e0008 */
[----:B------:R-:W-:Y:S01]  /*6230*/  IMAD R13, R0, UR13, RZ ;  /* 0x0000000d000d7c24 */ /* 0x000fe2000f8e02ff */
[----:B-1----:R-:W-:-:S03]  /*6240*/  LEA R12, P0, R10, UR28, 0x3 ;  /* 0x0000001c0a0c7c11 */ /* 0x002fc6000f8018ff */
[----:B------:R-:W-:-:S05]  /*6250*/  IMAD.IADD R11, R11, 0x1, R13 ;  /* 0x000000010b0b7824 */ /* 0x000fca00078e020d */
[----:B------:R-:W-:-:S05]  /*6260*/  LEA.HI.X R13, R10, UR29, R11, 0x3, P0 ;  /* 0x0000001d0a0d7c11 */ /* 0x000fca00080f1c0b */
[----:B------:R0:W-:Y:S02]  /*6270*/  REDG.E.ADD.F64.RN.STRONG.GPU desc[UR18][R12.64], R20 ;  /* 0x000000140c0079a6 */ /* 0x0001e4000c12ff12 */
.L_x_442:
[----:B------:R-:W-:Y:S05]  /*6280*/  BSYNC.RECONVERGENT B2 ;  /* 0x0000000000027941 */ /* 0x000fea0003800200 */
.L_x_441:
[----:B------:R-:W-:Y:S04]  /*6290*/  BSSY.RECONVERGENT B2, `(.L_x_443) ;  /* 0x0000010000027945 */ /* 0x000fe80003800200 */
[----:B------:R-:W-:Y:S05]  /*62a0*/  @!P1 BRA `(.L_x_444) ;  /* 0x0000000000389947 */ /* 0x000fea0003800000 */
[----:B------:R-:W1:Y:S01]  /*62b0*/  LDCU UR13, c[0x0][0x39c] ;  /* 0x00007380ff0d77ac */ /* 0x000e620008000800 */
[----:B------:R-:W-:Y:S01]  /*62c0*/  IMAD.MOV.U32 R8, RZ, RZ, R16 ;  /* 0x000000ffff087224 */ /* 0x000fe200078e0010 */
[----:B------:R-:W-:Y:S01]  /*62d0*/  DMUL R14, R14, R2 ;  /* 0x000000020e0e7228 */ /* 0x000fe20000000000 */
[----:B------:R-:W2:Y:S01]  /*62e0*/  LDCU.64 UR26, c[0x0][0x408] ;  /* 0x00008100ff1a77ac */ /* 0x000ea20008000a00 */
[----:B-1----:R-:W-:Y:S02]  /*62f0*/  UIMAD UR14, UR23, UR13, URZ ;  /* 0x0000000d170e72a4 */ /* 0x002fe4000f8e02ff */
[----:B------:R-:W-:Y:S02]  /*6300*/  UIMAD.WIDE.U32 UR28, UR13, UR13, URZ ;  /* 0x0000000d0d1c72a5 */ /* 0x000fe4000f8e00ff */
[----:B------:R-:W-:-:S04]  /*6310*/  UIMAD UR14, UR23, UR13, UR14 ;  /* 0x0000000d170e72a4 */ /* 0x000fc8000f8e020e */
[----:B------:R-:W-:Y:S01]  /*6320*/  UIADD3 UR14, UPT, UPT, UR29, UR14, URZ ;  /* 0x0000000e1d0e7290 */ /* 0x000fe2000fffe0ff */
[----:B0-----:R-:W-:-:S05]  /*6330*/  IMAD.WIDE.U32 R12, R0, UR28, R8 ;  /* 0x0000001c000c7c25 */ /* 0x001fca000f8e0008 */
[----:B------:R-:W-:Y:S01]  /*6340*/  IMAD R11, R0, UR14, RZ ;  /* 0x0000000e000b7c24 */ /* 0x000fe2000f8e02ff */
[----:B--2---:R-:W-:-:S03]  /*6350*/  LEA R10, P0, R12, UR26, 0x3 ;  /* 0x0000001a0c0a7c11 */ /* 0x004fc6000f8018ff */
[----:B------:R-:W-:-:S05]  /*6360*/  IMAD.IADD R11, R13, 0x1, R11 ;  /* 0x000000010d0b7824 */ /* 0x000fca00078e020b */
[----:B------:R-:W-:-:S05]  /*6370*/  LEA.HI.X R11, R12, UR27, R11, 0x3, P0 ;  /* 0x0000001b0c0b7c11 */ /* 0x000fca00080f1c0b */
[----:B------:R1:W-:Y:S02]  /*6380*/  REDG.E.ADD.F64.RN.STRONG.GPU desc[UR18][R10.64], R14 ;  /* 0x0000000e0a0079a6 */ /* 0x0003e4000c12ff12 */
.L_x_444:
[----:B------:R-:W-:Y:S05]  /*6390*/  BSYNC.RECONVERGENT B2 ;  /* 0x0000000000027941 */ /* 0x000fea0003800200 */
.L_x_443:
[----:B------:R-:W-:-:S05]  /*63a0*/  VIADD R0, R0, 0x1 ;  /* 0x0000000100007836 */ /* 0x000fca0000000000 */
[----:B------:R-:W-:-:S13]  /*63b0*/  ISETP.NE.AND P0, PT, R0, 0x3, PT ;  /* 0x000000030000780c */ /* 0x000fda0003f05270 */
[----:B------:R-:W-:Y:S05]  /*63c0*/  @P0 BRA `(.L_x_445) ;  /* 0xffffffec00400947 */ /* 0x000fea000383ffff */
.L_x_364:
[----:B------:R-:W-:Y:S05]  /*63d0*/  BSYNC.RECONVERGENT B0 ;  /* 0x0000000000007941 */ /* 0x000fea0003800200 */
.L_x_363:
[----:B------:R-:W3:Y:S02]  /*63e0*/  LDCU UR13, c[0x0][0x360] ;  /* 0x00006c00ff0d77ac */ /* 0x000ee40008000800 */
[----:B---3--:R-:W-:-:S05]  /*63f0*/  IADD3 R7, P0, PT, R7, UR13, RZ ;  /* 0x0000000d07077c10 */ /* 0x008fca000ff1e0ff */
[----:B------:R-:W-:Y:S01]  /*6400*/  IMAD.X R6, RZ, RZ, R6, P0 ;  /* 0x000000ffff067224 */ /* 0x000fe200000e0606 */
[----:B------:R-:W-:-:S04]  /*6410*/  ISETP.GE.U32.AND P0, PT, R7, R18, PT ;  /* 0x000000120700720c */ /* 0x000fc80003f06070 */
[----:B------:R-:W-:-:S13]  /*6420*/  ISETP.GE.AND.EX P0, PT, R6, R19, PT, P0 ;  /* 0x000000130600720c */ /* 0x000fda0003f06300 */
[----:B------:R-:W-:Y:S05]  /*6430*/  @!P0 BRA `(.L_x_446) ;  /* 0xffffff9c00a88947 */ /* 0x000fea000383ffff */
[----:B------:R-:W-:Y:S05]  /*6440*/  BSYNC.RECONVERGENT B1 ;  /* 0x0000000000017941 */ /* 0x000fea0003800200 */
.L_x_362:
[----:B------:R-:W-:Y:S05]  /*6450*/  WARPSYNC.ALL ;  /* 0x0000000000007948 */ /* 0x000fea0003800000 */
[----:B------:R-:W-:Y:S05]  /*6460*/  EXIT ;  /* 0x000000000000794d */ /* 0x000fea0003800000 */
        .weak           $__internal_6_$__cuda_sm20_div_rn_f64_full
        .type           $__internal_6_$__cuda_sm20_div_rn_f64_full,@function
        .size           $__internal_6_$__cuda_sm20_div_rn_f64_full,($__internal_7_$__cuda_sm20_dsqrt_rn_f64_mediumpath_v1 - $__internal_6_$__cuda_sm20_div_rn_f64_full)
$__internal_6_$__cuda_sm20_div_rn_f64_full:
        /* <DEDUP_REMOVED lines=58> */
.L_x_448:
        /* <DEDUP_REMOVED lines=15> */
.L_x_450:
[----:B------:R-:W-:Y:S01]  /*6900*/  LOP3.LUT R27, R13, 0x80000, RZ, 0xfc, !PT ;  /* 0x000800000d1b7812 */ /* 0x000fe200078efcff */
[----:B------:R-:W-:-:S07]  /*6910*/  IMAD.MOV.U32 R26, RZ, RZ, R12 ;  /* 0x000000ffff1a7224 */ /* 0x000fce00078e000c */
.L_x_449:
[----:B------:R-:W-:Y:S05]  /*6920*/  BSYNC.RECONVERGENT B3 ;  /* 0x0000000000037941 */ /* 0x000fea0003800200 */
.L_x_447:
[----:B------:R-:W-:Y:S02]  /*6930*/  IMAD.MOV.U32 R29, RZ, RZ, 0x0 ;  /* 0x00000000ff1d7424 */ /* 0x000fe400078e00ff */
[----:B------:R-:W-:Y:S02]  /*6940*/  IMAD.MOV.U32 R2, RZ, RZ, R26 ;  /* 0x000000ffff027224 */ /* 0x000fe400078e001a */
[----:B------:R-:W-:Y:S01]  /*6950*/  IMAD.MOV.U32 R3, RZ, RZ, R27 ;  /* 0x000000ffff037224 */ /* 0x000fe200078e001b */
[----:B------:R-:W-:Y:S06]  /*6960*/  RET.REL.NODEC R28 `(_ZN36_GLOBAL__N__da906feb_4_k_cu_901dc2ec39guga_triplet_build_rho_epq_table_kernelEPKsPKaPKiiiPKlS5_S5_PKdiS9_iS9_S9_PKfSB_iPdSC_) ;  /* 0xffffff941ca47950 */ /* 0x000fec0003c3ffff */
        .weak           $__internal_7_$__cuda_sm20_dsqrt_rn_f64_mediumpath_v1
        .type           $__internal_7_$__cuda_sm20_dsqrt_rn_f64_mediumpath_v1,@function
        .size           $__internal_7_$__cuda_sm20_dsqrt_rn_f64_mediumpath_v1,(.L_x_664 - $__internal_7_$__cuda_sm20_dsqrt_rn_f64_mediumpath_v1)
$__internal_7_$__cuda_sm20_dsqrt_rn_f64_mediumpath_v1:
        /* <DEDUP_REMOVED lines=14> */
.L_x_452:
        /* <DEDUP_REMOVED lines=24> */
.L_x_454:
[----:B------:R-:W-:-:S11]  /*6bd0*/  DADD R2, R20, R20 ;  /* 0x0000000014027229 */ /* 0x000fd60000000014 */
.L_x_453:
[----:B------:R-:W-:Y:S05]  /*6be0*/  BSYNC.RECONVERGENT B2 ;  /* 0x0000000000027941 */ /* 0x000fea0003800200 */
.L_x_451:
[----:B------:R-:W-:-:S04]  /*6bf0*/  IMAD.MOV.U32 R9, RZ, RZ, 0x0 ;  /* 0x00000000ff097424 */ /* 0x000fc800078e00ff */
[----:B------:R-:W-:Y:S05]  /*6c00*/  RET.REL.NODEC R8 `(_ZN36_GLOBAL__N__da906feb_4_k_cu_901dc2ec39guga_triplet_build_rho_epq_table_kernelEPKsPKaPKiiiPKlS5_S5_PKdiS9_iS9_S9_PKfSB_iPdSC_) ;  /* 0xffffff9008fc7950 */ /* 0x000fea0003c3ffff */
.L_x_455:
        /* <DEDUP_REMOVED lines=15> */
.L_x_664:


//--------------------- .text._ZN36_GLOBAL__N__da906feb_4_k_cu_901dc2ec40guga_triplet_apply_contracted_dfs_kernelEPKiPKsPKliiiiS3_PKaS1_iiiPKdS9_S9_PKfSB_iPdSC_ --------------------------
	.section	.text._ZN36_GLOBAL__N__da906feb_4_k_cu_901dc2ec40guga_triplet_apply_contracted_dfs_kernelEPKiPKsPKliiiiS3_PKaS1_iiiPKdS9_S9_PKfSB_iPdSC_,"ax",@progbits
	.align	128
.text._ZN36_GLOBAL__N__da906feb_4_k_cu_901dc2ec40guga_triplet_apply_contracted_dfs_kernelEPKiPKsPKliiiiS3_PKaS1_iiiPKdS9_S9_PKfSB_iPdSC_:
        .type           _ZN36_GLOBAL__N__da906feb_4_k_cu_901dc2ec40guga_triplet_apply_contracted_dfs_kernelEPKiPKsPKliiiiS3_PKaS1_iiiPKdS9_S9_PKfSB_iPdSC_,@function
        .size           _ZN36_GLOBAL__N__da906feb_4_k_cu_901dc2ec40guga_triplet_apply_contracted_dfs_kernelEPKiPKsPKliiiiS3_PKaS1_iiiPKdS9_S9_PKfSB_iPdSC_,(.L_x_667 - _ZN36_GLOBAL__N__da906feb_4_k_cu_901dc2ec40guga_triplet_apply_contracted_dfs_kernelEPKiPKsPKliiiiS3_PKaS1_iiiPKdS9_S9_PKfSB_iPdSC_)
        .other          _ZN36_GLOBAL__N__da906feb_4_k_cu_901dc2ec40guga_triplet_apply_contracted_dfs_kernelEPKiPKsPKliiiiS3_PKaS1_iiiPKdS9_S9_PKfSB_iPdSC_,@"STO_CUDA_ENTRY STV_DEFAULT"
_ZN36_GLOBAL__N__da906feb_4_k_cu_901dc2ec40guga_triplet_apply_contracted_dfs_kernelEPKiPKsPKliiiiS3_PKaS1_iiiPKdS9_S9_PKfSB_iPdSC_:
[----:B------:R-:W0:Y:S01]  /*0000*/  LDC R1, c[0x0][0x37c] ;  /* 0x0000df00ff017b82 */ /* 0x000e220000000800 */
[----:B------:R-:W1:Y:S07]  /*0010*/  LDCU UR6, c[0x0][0x3c8] ;  /* 0x00007900ff0677ac */ /* 0x000e6e0008000800 */
[----:B------:R-:W2:Y:S01]  /*0020*/  S2UR UR8, SR_CTAID.X ;  /* 0x00000000000879c3 */ /* 0x000ea20000002500 */
[----:B0-----:R-:W-:Y:S01]  /*0030*/  VIADD R1, R1, 0xfffffb50 ;  /* 0xfffffb5001017836 */ /* 0x001fe20000000000 */
[----:B------:R-:W1:Y:S04]  /*0040*/  LDCU UR5, c[0x0][0x3a4] ;  /* 0x00007480ff0577ac */ /* 0x000e680008000800 */
[----:B------:R-:W-:Y:S01]  /*0050*/  R2UR UR13, R1 ;  /* 0x00000000010d72ca */ /* 0x000fe200000e0000 */
[----:B------:R-:W2:Y:S01]  /*0060*/  LDCU UR7, c[0x0][0x3c0] ;  /* 0x00007800ff0777ac */ /* 0x000ea20008000800 */
[----:B-1----:R-:W-:-:S04]  /*0070*/  ULOP3.LUT UR4, UR6, UR5, URZ, 0xfc, !UPT ;  /* 0x0000000506047292 */ /* 0x002fc8000f8efcff */
[----:B------:R-:W-:-:S04]  /*0080*/  UISETP.GE.AND UP0, UPT, UR4, URZ, UPT ;  /* 0x000000ff0400728c */ /* 0x000fc8000bf06270 */
[----:B--2---:R-:W-:-:S06]  /*0090*/  UISETP.GE.OR UP0, UPT, UR8, UR7, !UP0 ;  /* 0x000000070800728c */ /* 0x004fcc000c706670 */
[----:B------:R-:W-:-:S13]  /*00a0*/  PLOP3.LUT P0, PT, PT, PT, UP0, 0x80, 0x8 ;  /* 0x000000000008781c */ /* 0x000fda0003f0f008 */
[----:B------:R-:W-:Y:S05]  /*00b0*/  @P0 EXIT ;  /* 0x000000000000094d */ /* 0x000fea0003800000 */
[----:B------:R-:W-:-:S04]  /*00c0*/  UIADD3 UR4, UPT, UPT, UR6, UR5, URZ ;  /* 0x0000000506047290 */ /* 0x000fc8000fffe0ff */
[----:B------:R-:W-:-:S04]  /*00d0*/  ULOP3.LUT UR4, UR4, 0x1, URZ, 0xc0, !UPT ;  /* 0x0000000104047892 */ /* 0x000fc8000f8ec0ff */
[----:B------:R-:W-:-:S06]  /*00e0*/  UISETP.NE.U32.AND UP0, UPT, UR4, 0x1, UPT ;  /* 0x000000010400788c */ /* 0x000fcc000bf05070 */
[----:B------:R-:W-:-:S13]  /*00f0*/  PLOP3.LUT P0, PT, PT, PT, UP0, 0x80, 0x8 ;  /* 0x000000000008781c */ /* 0x000fda0003f0f008 */
[----:B------:R-:W-:Y:S05]  /*0100*/  @!P0 EXIT ;  /* 0x000000000000894d */ /* 0x000fea0003800000 */
[----:B------:R-:W-:-:S06]  /*0110*/  UIADD3 UR4, UPT, UPT, UR5, -0x2, URZ ;  /* 0xfffffffe05047890 */ /* 0x000fcc000fffe0ff */
[----:B------:R-:W-:Y:S01]  /*0120*/  IMAD.U32 R0, RZ, RZ, UR4 ;  /* 0x00000004ff007e24 */ /* 0x000fe2000f8e00ff */
[----:B------:R-:W-:-:S04]  /*0130*/  UIADD3 UR4, UPT, UPT, UR5, 0x2, URZ ;  /* 0x0000000205047890 */ /* 0x000fc8000fffe0ff */
[----:B------:R-:W-:Y:S01]  /*0140*/  IABS R0, R0 ;  /* 0x0000000000007213 */ /* 0x000fe20000000000 */
[----:B------:R-:W-:-:S03]  /*0150*/  UISETP.GE.AND UP0, UPT, UR4, UR6, UPT ;  /* 0x000000060400728c */ /* 0x000fc6000bf06270 */
[----:B------:R-:W-:-:S13]  /*0160*/  R2UR UR7, R0 ;  /* 0x00000000000772ca */ /* 0x000fda00000e0000 */
[----:B------:R-:W-:-:S06]  /*0170*/  UISETP.GT.OR UP0, UPT, UR7, UR6, !UP0 ;  /* 0x000000060700728c */ /* 0x000fcc000c704670 */
[----:B------:R-:W-:-:S13]  /*0180*/  PLOP3.LUT P0, PT, PT, PT, UP0, 0x80, 0x8 ;  /* 0x000000000008781c */ /* 0x000fda0003f0f008 */
[----:B------:R-:W-:Y:S05]  /*0190*/  @P0 EXIT ;  /* 0x000000000000094d */ /* 0x000fea0003800000 */
[----:B------:R-:W0:Y:S01]  /*01a0*/  LDCU.64 UR4, c[0x0][0x3d0] ;  /* 0x00007a00ff0477ac */ /* 0x000e220008000a00 */
[----:B------:R-:W1:Y:S01]  /*01b0*/  LDCU.64 UR14, c[0x0][0x358] ;  /* 0x00006b00ff0e77ac */ /* 0x000e620008000a00 */
[----:B0-----:R-:W-:-:S06]  /*01c0*/  UIMAD.WIDE.U32 UR4, UR8, 0x8, UR4 ;  /* 0x00000008080478a5 */ /* 0x001fcc000f8e0004 */
[----:B------:R-:W-:Y:S02]  /*01d0*/  IMAD.U32 R42, RZ, RZ, UR4 ;  /* 0x00000004ff2a7e24 */ /* 0x000fe4000f8e00ff */
[----:B------:R-:W-:-:S06]  /*01e0*/  IMAD.U32 R43, RZ, RZ, UR5 ;  /* 0x00000005ff2b7e24 */ /* 0x000fcc000f8e00ff */
[----:B-1----:R-:W2:Y:S02]  /*01f0*/  LDG.E.64.CONSTANT R42, desc[UR14][R42.64] ;  /* 0x0000000e2a2a7981 */ /* 0x002ea4000c1e9b00 */
[----:B--2---:R-:W-:-:S14]  /*0200*/  DSETP.NEU.AND P0, PT, R42, RZ, PT ;  /* 0x000000ff2a00722a */ /* 0x004fdc0003f0d000 */
[----:B------:R-:W-:Y:S05]  /*0210*/  @!P0 EXIT ;  /* 0x000000000000894d */ /* 0x000fea0003800000 */
[----:B------:R-:W0:Y:S01]  /*0220*/  S2R R56, SR_TID.X ;  /* 0x0000000000387919 */ /* 0x000e220000002100 */
[----:B------:R-:W1:Y:S01]  /*0230*/  LDCU UR12, c[0x0][0x3c4] ;  /* 0x00007880ff0c77ac */ /* 0x000e620008000800 */
[----:B------:R-:W2:Y:S01]  /*0240*/  LDCU.64 UR10, c[0x0][0x3b8] ;  /* 0x00007700ff0a77ac */ /* 0x000ea20008000a00 */
[----:B-1----:R-:W-:Y:S02]  /*0250*/  UIMAD UR9, UR12, UR12, URZ ;  /* 0x0000000c0c0972a4 */ /* 0x002fe4000f8e02ff */
[----:B------:R-:W-:-:S04]  /*0260*/  UIADD3 UR6, UPT, UPT, UR12, 0x1, URZ ;  /* 0x000000010c067890 */ /* 0x000fc8000fffe0ff */
[----:B------:R-:W-:Y:S02]  /*0270*/  USHF.R.S32.HI UR4, URZ, 0x1f, UR6 ;  /* 0x0000001fff047899 */ /* 0x000fe40008011406 */
[----:B------:R-:W-:Y:S02]  /*0280*/  UIMAD.WIDE.U32 UR6, UR6, UR8, URZ ;  /* 0x00000008060672a5 */ /* 0x000fe4000f8e00ff */
[----:B------:R-:W-:Y:S02]  /*0290*/  UIMAD UR5, UR4, UR8, URZ ;  /* 0x00000008040572a4 */ /* 0x000fe4000f8e02ff */
[----:B--2---:R-:W-:Y:S01]  /*02a0*/  ULEA UR4, UP0, UR6, UR10, 0x2 ;  /* 0x0000000a06047291 */ /* 0x004fe2000f8010ff */
[----:B0-----:R-:W-:Y:S01]  /*02b0*/  ISETP.GE.U32.AND P0, PT, R56, UR9, PT ;  /* 0x0000000938007c0c */ /* 0x001fe2000bf06070 */
[----:B------:R-:W-:-:S04]  /*02c0*/  UIADD3 UR5, UPT, UPT, UR7, UR5, URZ ;  /* 0x0000000507057290 */ /* 0x000fc8000fffe0ff */
[----:B------:R-:W-:-:S08]  /*02d0*/  ULEA.HI.X UR5, UR6, UR11, UR5, 0x2, UP0 ;  /* 0x0000000b06057291 */ /* 0x000fd000080f1405 */
[----:B------:R-:W-:Y:S05]  /*02e0*/  @P0 EXIT ;  /* 0x000000000000094d */ /* 0x000fea0003800000 */
[----:B------:R-:W0:Y:S01]  /*02f0*/  LDCU.64 UR6, c[0x0][0x3b0] ;  /* 0x00007600ff0677ac */ /* 0x000e220008000a00 */
[----:B------:R-:W-:Y:S01]  /*0300*/  BSSY B1, `(.L_x_456) ;  /* 0x000066c000017945 */ /* 0x000fe20003800000 */
[----:B------:R-:W1:Y:S01]  /*0310*/  LDCU UR9, c[0x0][0x3f8] ;  /* 0x00007f00ff0977ac */ /* 0x000e620008000800 */
[----:B------:R-:W2:Y:S01]  /*0320*/  LDCU UR10, c[0x0][0x3a0] ;  /* 0x00007400ff0a77ac */ /* 0x000ea20008000800 */
[----:B------:R-:W-:Y:S02]  /*0330*/  USHF.R.S32.HI UR16, URZ, 0x1f, UR12 ;  /* 0x0000001fff107899 */ /* 0x000fe4000801140c */
[----:B------:R-:W-:Y:S02]  /*0340*/  USHF.L.U32 UR18, UR12, 0x2, URZ ;  /* 0x000000020c127899 */ /* 0x000fe400080006ff */
[----:B------:R-:W-:Y:S02]  /*0350*/  ULOP3.LUT UR20, UR12, 0x7, URZ, 0xc0, !UPT ;  /* 0x000000070c147892 */ /* 0x000fe4000f8ec0ff */
[----:B------:R-:W-:-:S02]  /*0360*/  ULOP3.LUT UR21, UR12, 0x7ffffff0, URZ, 0xc0, !UPT ;  /* 0x7ffffff00c157892 */ /* 0x000fc4000f8ec0ff */
[----:B------:R-:W-:Y:S02]  /*0370*/  ULOP3.LUT UR22, UR12, 0x3, URZ, 0xc0, !UPT ;  /* 0x000000030c167892 */ /* 0x000fe4000f8ec0ff */
[----:B0-----:R-:W-:Y:S02]  /*0380*/  UIMAD.WIDE.U32 UR6, UR8, UR12, UR6 ;  /* 0x0000000c080672a5 */ /* 0x001fe4000f8e0006 */
[----:B------:R-:W-:Y:S02]  /*0390*/  UIMAD UR11, UR16, UR8, URZ ;  /* 0x00000008100b72a4 */ /* 0x000fe4000f8e02ff */
[----:B------:R-:W-:Y:S02]  /*03a0*/  USHF.L.U64.HI UR12, UR12, 0x2, UR16 ;  /* 0x000000020c0c7899 */ /* 0x000fe40008010210 */
[----:B------:R-:W-:Y:S02]  /*03b0*/  UIADD3 UR26, UP0, UPT, UR18, UR4, URZ ;  /* 0x00000004121a7290 */ /* 0x000fe4000ff1e0ff */
[----:B------:R-:W-:Y:S01]  /*03c0*/  UIADD3 UR17, UPT, UPT, UR13, 0x40, URZ ;  /* 0x000000400d117890 */ /* 0x000fe2000fffe0ff */
[----:B------:R-:W0:Y:S01]  /*03d0*/  LDCU UR19, c[0x0][0x360] ;  /* 0x00006c00ff1377ac */ /* 0x000e220008000800 */
[----:B------:R-:W-:-:S02]  /*03e0*/  UIADD3 UR23, UPT, UPT, UR13, 0x250, URZ ;  /* 0x000002500d177890 */ /* 0x000fc4000fffe0ff */
[----:B------:R-:W-:Y:S02]  /*03f0*/  UIADD3 UR24, UPT, UPT, UR13, 0x358, URZ ;  /* 0x000003580d187890 */ /* 0x000fe4000fffe0ff */
[----:B------:R-:W-:Y:S02]  /*0400*/  UIADD3 UR25, UPT, UPT, UR13, 0x148, URZ ;  /* 0x000001480d197890 */ /* 0x000fe4000fffe0ff */
[----:B------:R-:W-:Y:S02]  /*0410*/  UIADD3 UR8, UPT, UPT, UR13, UR18, URZ ;  /* 0x000000120d087290 */ /* 0x000fe4000fffe0ff */
[----:B-1----:R-:W-:Y:S02]  /*0420*/  UIADD3 UR9, UPT, UPT, UR9, 0x1, URZ ;  /* 0x0000000109097890 */ /* 0x002fe4000fffe0ff */
[----:B--2---:R-:W-:Y:S02]  /*0430*/  USHF.R.S32.HI UR10, URZ, 0x1f, UR10 ;  /* 0x0000001fff0a7899 */ /* 0x004fe4000801140a */
[----:B------:R-:W-:-:S02]  /*0440*/  UIADD3 UR11, UPT, UPT, UR7, UR11, URZ ;  /* 0x0000000b070b7290 */ /* 0x000fc4000fffe0ff */
[----:B------:R-:W-:-:S12]  /*0450*/  UIADD3.X UR12, UPT, UPT, UR12, UR5, URZ, UP0, !UPT ;  /* 0x000000050c0c7290 */ /* 0x000fd800087fe4ff */
.L_x_556:
[----:B-1--4-:R-:W1:Y:S01]  /*0460*/  LDC R11, c[0x0][0x3c4] ;  /* 0x0000f100ff0b7b82 */ /* 0x012e620000000800 */
[----:B------:R-:W-:Y:S01]  /*0470*/  BSSY B0, `(.L_x_457) ;  /* 0x000064f000007945 */ /* 0x000fe20003800000 */
        /* <DEDUP_REMOVED lines=26> */
[----:B---3--:R-:W-:Y:S05]  /*0620*/  @!P0 BRA `(.L_x_458) ;  /* 0x0000006000cc8947 */ /* 0x008fea0003800000 */
[----:B------:R-:W-:Y:S02]  /*0630*/  SHF.R.S32.HI R14, RZ, 0x1f, R9 ;  /* 0x0000001fff0e7819 */ /* 0x000fe40000011409 */
[----:B------:R-:W-:Y:S02]  /*0640*/  IADD3 R40, P0, PT, R9, UR6, RZ ;  /* 0x0000000609287c10 */ /* 0x000fe4000ff1e0ff */
[----:B------:R-:W-:Y:S02]  /*0650*/  SHF.R.S32.HI R3, RZ, 0x1f, R2 ;  /* 0x0000001fff037819 */ /* 0x000fe40000011402 */
[----:B------:R-:W-:Y:S02]  /*0660*/  IADD3 R38, P1, PT, R2, UR6, RZ ;  /* 0x0000000602267c10 */ /* 0x000fe4000ff3e0ff */
[----:B------:R-:W-:Y:S02]  /*0670*/  IADD3.X R41, PT, PT, R14, UR11, RZ, P0, !PT ;  /* 0x0000000b0e297c10 */ /* 0x000fe400087fe4ff */
[----:B------:R-:W-:-:S03]  /*0680*/  IADD3.X R39, PT, PT, R3, UR11, RZ, P1, !PT ;  /* 0x0000000b03277c10 */ /* 0x000fc60008ffe4ff */
[----:B------:R-:W2:Y:S04]  /*0690*/  LDG.E.U8.CONSTANT R21, desc[UR14][R40.64] ;  /* 0x0000000e28157981 */ /* 0x000ea8000c1e9100 */
        /* <DEDUP_REMOVED lines=11> */
[----:B------:R-:W-:Y:S01]  /*0750*/  UIADD3 UR13, UP0, UPT, UR6, 0x7, URZ ;  /* 0x00000007060d7890 */ /* 0x000fe2000ff1e0ff */
[----:B------:R-:W-:Y:S01]  /*0760*/  BSSY.RECONVERGENT B2, `(.L_x_461) ;  /* 0x000002a000027945 */ /* 0x000fe20003800200 */
[----:B------:R-:W-:Y:S01]  /*0770*/  UIADD3 UR27, UPT, UPT, -UR21, URZ, URZ ;  /* 0x000000ff151b7290 */ /* 0x000fe2000fffe1ff */
[----:B------:R-:W-:Y:S01]  /*0780*/  IMAD.MOV.U32 R0, RZ, RZ, R1 ;  /* 0x000000ffff007224 */ /* 0x000fe200078e0001 */
[----:B------:R-:W-:Y:S02]  /*0790*/  UIADD3.X UR28, UPT, UPT, URZ, UR11, URZ, UP0, !UPT ;  /* 0x0000000bff1c7290 */ /* 0x000fe400087fe4ff */
[----:B------:R-:W-:Y:S02]  /*07a0*/  IMAD.U32 R12, RZ, RZ, UR13 ;  /* 0x0000000dff0c7e24 */ /* 0x000fe4000f8e00ff */
[----:B------:R-:W-:Y:S02]  /*07b0*/  IMAD.U32 R11, RZ, RZ, UR27 ;  /* 0x0000001bff0b7e24 */ /* 0x000fe4000f8e00ff */
[----:B------:R-:W-:-:S07]  /*07c0*/  IMAD.U32 R13, RZ, RZ, UR28 ;  /* 0x0000001cff0d7e24 */ /* 0x000fce000f8e00ff */
.L_x_462:
        /* <DEDUP_REMOVED lines=18> */
[----:B-1----:R-:W-:-:S05]  /*08f0*/  IADD3 R12, P1, PT, R12, 0x10, RZ ;  /* 0x000000100c0c7810 */ /* 0x002fca0007f3e0ff */
        /* <DEDUP_REMOVED lines=14> */
[----:B-1----:R-:W-:Y:S01]  /*09e0*/  VIADD R0, R0, 0x10 ;  /* 0x0000001000007836 */ /* 0x002fe20000000000 */
[----:B------:R-:W-:Y:S06]  /*09f0*/  @P0 BRA `(.L_x_462) ;  /* 0xfffffffc00740947 */ /* 0x000fec000383ffff */
[----:B0-----:R-:W-:Y:S05]  /*0a00*/  BSYNC.RECONVERGENT B2 ;  /* 0x0000000000027941 */ /* 0x001fea0003800200 */
.L_x_461:
[----:B------:R-:W-:-:S07]  /*0a10*/  IMAD.U32 R0, RZ, RZ, UR21 ;  /* 0x00000015ff007e24 */ /* 0x000fce000f8e00ff */
.L_x_460:
[----:B------:R-:W1:Y:S02]  /*0a20*/  LDCU UR13, c[0x0][0x3c4] ;  /* 0x00007880ff0d77ac */ /* 0x000e640008000800 */
[----:B-1----:R-:W-:-:S04]  /*0a30*/  ULOP3.LUT UR13, UR13, 0xf, URZ, 0xc0, !UPT ;  /* 0x0000000f0d0d7892 */ /* 0x002fc8000f8ec0ff */
[----:B------:R-:W-:-:S09]  /*0a40*/  UISETP.NE.AND UP0, UPT, UR13, URZ, UPT ;  /* 0x000000ff0d00728c */ /* 0x000fd2000bf05270 */
[----:B------:R-:W-:Y:S05]  /*0a50*/  BRA.U !UP0, `(.L_x_459) ;  /* 0x0000000108dc7547 */ /* 0x000fea000b800000 */
[----:B------:R-:W-:Y:S02]  /*0a60*/  UIADD3 UR13, UPT, UPT, UR13, -0x1, URZ ;  /* 0xffffffff0d0d7890 */ /* 0x000fe4000fffe0ff */
[----:B------:R-:W-:Y:S02]  /*0a70*/  UISETP.NE.AND UP1, UPT, UR20, URZ, UPT ;  /* 0x000000ff1400728c */ /* 0x000fe4000bf25270 */
[----:B------:R-:W-:-:S09]  /*0a80*/  UISETP.GE.U32.AND UP0, UPT, UR13, 0x7, UPT ;  /* 0x000000070d00788c */ /* 0x000fd2000bf06070 */
[----:B------:R-:W-:Y:S05]  /*0a90*/  BRA.U !UP0, `(.L_x_463) ;  /* 0x0000000108507547 */ /* 0x000fea000b800000 */
        /* <DEDUP_REMOVED lines=20> */
.L_x_463:
[----:B------:R-:W-:Y:S05]  /*0be0*/  BRA.U !UP1, `(.L_x_459) ;  /* 0x0000000109787547 */ /* 0x000fea000b800000 */
[----:B------:R-:W-:Y:S02]  /*0bf0*/  UIADD3 UR13, UPT, UPT, UR20, -0x1, URZ ;  /* 0xffffffff140d7890 */ /* 0x000fe4000fffe0ff */
[----:B------:R-:W-:Y:S02]  /*0c00*/  UISETP.NE.AND UP1, UPT, UR22, URZ, UPT ;  /* 0x000000ff1600728c */ /* 0x000fe4000bf25270 */
[----:B------:R-:W-:-:S09]  /*0c10*/  UISETP.GE.U32.AND UP0, UPT, UR13, 0x3, UPT ;  /* 0x000000030d00788c */ /* 0x000fd2000bf06070 */
[----:B------:R-:W-:Y:S05]  /*0c20*/  BRA.U !UP0, `(.L_x_464) ;  /* 0x0000000108307547 */ /* 0x000fea000b800000 */
[----:B------:R-:W-:-:S05]  /*0c30*/  IADD3 R4, P0, PT, R0, UR6, RZ ;  /* 0x0000000600047c10 */ /* 0x000fca000ff1e0ff */
[----:B------:R-:W-:-:S05]  /*0c40*/  IMAD.X R5, RZ, RZ, UR11, P0 ;  /* 0x0000000bff057e24 */ /* 0x000fca00080e06ff */
[----:B-1----:R-:W2:Y:S04]  /*0c50*/  LDG.E.U8.CONSTANT R6, desc[UR14][R4.64] ;  /* 0x0000000e04067981 */ /* 0x002ea8000c1e9100 */
        /* <DEDUP_REMOVED lines=9> */
.L_x_464:
[----:B------:R-:W-:Y:S05]  /*0cf0*/  BRA.U !UP1, `(.L_x_459) ;  /* 0x0000000109347547 */ /* 0x000fea000b800000 */
[----:B------:R-:W-:-:S05]  /*0d00*/  IADD3 R4, P0, PT, R0, UR6, RZ ;  /* 0x0000000600047c10 */ /* 0x000fca000ff1e0ff */
[----:B------:R-:W-:-:S05]  /*0d10*/  IMAD.X R5, RZ, RZ, UR11, P0 ;  /* 0x0000000bff057e24 */ /* 0x000fca00080e06ff */
[----:B-12---:R-:W2:Y:S01]  /*0d20*/  LDG.E.U8.CONSTANT R6, desc[UR14][R4.64] ;  /* 0x0000000e04067981 */ /* 0x006ea2000c1e9100 */
[----:B------:R-:W-:Y:S01]  /*0d30*/  IMAD.IADD R7, R1, 0x1, R0 ;  /* 0x0000000101077824 */ /* 0x000fe200078e0200 */
[----:B------:R-:W-:-:S04]  /*0d40*/  UISETP.NE.AND UP0, UPT, UR22, 0x1, UPT ;  /* 0x000000011600788c */ /* 0x000fc8000bf05270 */
[----:B--2---:R3:W-:Y:S05]  /*0d50*/  STL.U8 [R7], R6 ;  /* 0x0000000607007387 */ /* 0x0047ea0000100000 */
[----:B------:R-:W-:Y:S05]  /*0d60*/  BRA.U !UP0, `(.L_x_459) ;  /* 0x0000000108187547 */ /* 0x000fea000b800000 */
[----:B------:R-:W-:Y:S01]  /*0d70*/  UISETP.NE.AND UP0, UPT, UR22, 0x2, UPT ;  /* 0x000000021600788c */ /* 0x000fe2000bf05270 */
[----:B------:R-:W2:Y:S05]  /*0d80*/  LDG.E.U8.CONSTANT R0, desc[UR14][R4.64+0x1] ;  /* 0x0000010e04007981 */ /* 0x000eaa000c1e9100 */
[----:B------:R-:W-:-:S13]  /*0d90*/  PLOP3.LUT P0, PT, PT, PT, UP0, 0x80, 0x8 ;  /* 0x000000000008781c */ /* 0x000fda0003f0f008 */
[----:B---3--:R-:W3:Y:S04]  /*0da0*/  @P0 LDG.E.U8.CONSTANT R6, desc[UR14][R4.64+0x2] ;  /* 0x0000020e04060981 */ /* 0x008ee8000c1e9100 */
[----:B--2---:R4:W-:Y:S04]  /*0db0*/  STL.U8 [R7+0x1], R0 ;  /* 0x0000010007007387 */ /* 0x0049e80000100000 */
[----:B---3--:R4:W-:Y:S02]  /*0dc0*/  @P0 STL.U8 [R7+0x2], R6 ;  /* 0x0000020607000387 */ /* 0x0089e40000100000 */
.L_x_459:
[----:B-1234-:R-:W1:Y:S01]  /*0dd0*/  LDC R6, c[0x0][0x398] ;  /* 0x0000e600ff067b82 */ /* 0x01ee620000000800 */
[----:B------:R-:W-:Y:S01]  /*0de0*/  ISETP.GE.AND P0, PT, R10, 0x1, PT ;  /* 0x000000010a00780c */ /* 0x000fe20003f06270 */
[----:B------:R-:W-:Y:S01]  /*0df0*/  BSSY.RELIABLE B2, `(.L_x_465) ;  /* 0x0000022000027945 */ /* 0x000fe20003800100 */
[----:B------:R-:W-:-:S05]  /*0e00*/  IMAD.MOV.U32 R0, RZ, RZ, RZ ;  /* 0x000000ffff007224 */ /* 0x000fca00078e00ff */
[----:B------:R-:W2:Y:S01]  /*0e10*/  LDC R4, c[0x0][0x398] ;  /* 0x0000e600ff047b82 */ /* 0x000ea20000000800 */
[----:B-1----:R1:W-:Y:S05]  /*0e20*/  STL [R1+0x40], R6 ;  /* 0x0000400601007387 */ /* 0x0023ea0000100800 */
[----:B------:R-:W-:Y:S05]  /*0e30*/  @!P0 BRA `(.L_x_466) ;  /* 0x0000000000748947 */ /* 0x000fea0003800000 */
[----:B------:R-:W-:Y:S02]  /*0e40*/  IMAD.MOV.U32 R5, RZ, RZ, RZ ;  /* 0x000000ffff057224 */ /* 0x000fe400078e00ff */
[----:B------:R-:W-:-:S07]  /*0e50*/  IMAD.MOV.U32 R0, RZ, RZ, RZ ;  /* 0x000000ffff007224 */ /* 0x000fce00078e00ff */
.L_x_467:
[----:B------:R-:W-:Y:S01]  /*0e60*/  IADD3 R12, P0, PT, R5, UR6, RZ ;  /* 0x00000006050c7c10 */ /* 0x000fe2000ff1e0ff */
[----:B------:R-:W3:Y:S04]  /*0e70*/  LDCU.64 UR28, c[0x0][0x380] ;  /* 0x00007000ff1c77ac */ /* 0x000ee80008000a00 */
[----:B------:R-:W-:-:S05]  /*0e80*/  IMAD.X R13, RZ, RZ, UR11, P0 ;  /* 0x0000000bff0d7e24 */ /* 0x000fca00080e06ff */
[----:B------:R-:W1:Y:S02]  /*0e90*/  LDG.E.U8.CONSTANT R12, desc[UR14][R12.64] ;  /* 0x0000000e0c0c7981 */ /* 0x000e64000c1e9100 */
[----:B-1----:R-:W-:-:S04]  /*0ea0*/  PRMT R6, R12, 0x8880, RZ ;  /* 0x000088800c067816 */ /* 0x002fc800000000ff */
[----:B------:R-:W-:-:S03]  /*0eb0*/  SHF.R.S32.HI R7, RZ, 0x1f, R6 ;  /* 0x0000001fff077819 */ /* 0x000fc60000011406 */
[----:B--2---:R-:W-:-:S03]  /*0ec0*/  IMAD.WIDE R16, R4, 0x4, R6 ;  /* 0x0000000404107825 */ /* 0x004fc600078e0206 */
[----:B---3--:R-:W-:-:S04]  /*0ed0*/  LEA R6, P0, R16, UR28, 0x2 ;  /* 0x0000001c10067c11 */ /* 0x008fc8000f8010ff */
[----:B------:R-:W-:-:S05]  /*0ee0*/  LEA.HI.X R7, R16, UR29, R17, 0x2, P0 ;  /* 0x0000001d10077c11 */ /* 0x000fca00080f1411 */
[----:B------:R-:W2:Y:S02]  /*0ef0*/  LDG.E.CONSTANT R11, desc[UR14][R6.64] ;  /* 0x0000000e060b7981 */ /* 0x000ea4000c1e9900 */
[----:B--2---:R-:W-:-:S13]  /*0f00*/  ISETP.GE.AND P0, PT, R11, RZ, PT ;  /* 0x000000ff0b00720c */ /* 0x004fda0003f06270 */
[----:B------:R-:W-:Y:S05]  /*0f10*/  @!P0 BREAK.RELIABLE B2 ;  /* 0x0000000000028942 */ /* 0x000fea0003800100 */
[----:B------:R-:W-:Y:S05]  /*0f20*/  @!P0 BRA `(.L_x_458) ;  /* 0x00000058008c8947 */ /* 0x000fea0003800000 */
[----:B------:R-:W1:Y:S01]  /*0f30*/  LDCU.64 UR28, c[0x0][0x390] ;  /* 0x00007200ff1c77ac */ /* 0x000e620008000a00 */
[----:B------:R-:W-:Y:S02]  /*0f40*/  SHF.R.S32.HI R7, RZ, 0x1f, R4 ;  /* 0x0000001fff077819 */ /* 0x000fe40000011404 */
[----:B------:R-:W-:-:S05]  /*0f50*/  IADD3 R4, P0, PT, R16, R4, RZ ;  /* 0x0000000410047210 */ /* 0x000fca0007f1e0ff */
[----:B------:R-:W-:Y:S01]  /*0f60*/  IMAD.X R17, R17, 0x1, R7, P0 ;  /* 0x0000000111117824 */ /* 0x000fe200000e0607 */
[----:B-1----:R-:W-:-:S04]  /*0f70*/  LEA R6, P0, R4, UR28, 0x3 ;  /* 0x0000001c04067c11 */ /* 0x002fc8000f8018ff */
        /* <DEDUP_REMOVED lines=9> */
.L_x_466:
[----:B0-----:R-:W-:Y:S05]  /*1010*/  BSYNC.RELIABLE B2 ;  /* 0x0000000000027941 */ /* 0x001fea0003800100 */
.L_x_465:
[----:B------:R-:W0:Y:S01]  /*1020*/  LDCU UR13, c[0x0][0x3c4] ;  /* 0x00007880ff0d77ac */ /* 0x000e220008000800 */
[----:B------:R-:W-:Y:S01]  /*1030*/  ISETP.NE.AND P0, PT, R8, 0x3, PT ;  /* 0x000000030800780c */ /* 0x000fe20003f05270 */
[----:B------:R-:W-:Y:S01]  /*1040*/  STL [R1+0x148], R10 ;  /* 0x0001480a01007387 */ /* 0x000fe20000100800 */
[----:B------:R-:W-:Y:S01]  /*1050*/  IMAD.SHL.U32 R54, R2, 0x4, RZ ;  /* 0x0000000402367824 */ /* 0x000fe200078e00ff */
[----:B------:R-:W3:Y:S01]  /*1060*/  LDCU.64 UR28, c[0x0][0x3d8] ;  /* 0x00007b00ff1c77ac */ /* 0x000ee20008000a00 */
[----:B------:R-:W-:Y:S01]  /*1070*/  IMAD.MOV.U32 R52, RZ, RZ, 0x1 ;  /* 0x00000001ff347424 */ /* 0x000fe200078e00ff */
[----:B------:R-:W-:Y:S01]  /*1080*/  STL.U8 [R1+0x460], RZ ;  /* 0x000460ff01007387 */ /* 0x000fe20000100000 */
[C---:B------:R-:W-:Y:S01]  /*1090*/  VIADD R55, R9.reuse, 0x1 ;  /* 0x0000000109377836 */ /* 0x040fe20000000000 */
[----:B------:R-:W4:Y:S02]  /*10a0*/  LDCU.64 UR30, c[0x0][0x3e0] ;  /* 0x00007c00ff1e77ac */ /* 0x000f240008000a00 */
[----:B--2---:R2:W-:Y:S04]  /*10b0*/  STL [R1+0x250], R4 ;  /* 0x0002500401007387 */ /* 0x0045e80000100800 */
[----:B------:R5:W-:Y:S01]  /*10c0*/  STL [R1+0x358], R0 ;  /* 0x0003580001007387 */ /* 0x000be20000100800 */
[----:B0-----:R-:W-:Y:S01]  /*10d0*/  IADD3 R16, P1, PT, R9, UR13, RZ ;  /* 0x0000000d09107c10 */ /* 0x001fe2000ff3e0ff */
[----:B------:R-:W-:-:S02]  /*10e0*/  IMAD R8, R14, UR13, RZ ;  /* 0x0000000d0e087c24 */ /* 0x000fc4000f8e02ff */
[----:B------:R-:W-:Y:S01]  /*10f0*/  IMAD.WIDE.U32 R12, R9, UR13, R2 ;  /* 0x0000000d090c7c25 */ /* 0x000fe2000f8e0002 */
[----:B------:R-:W-:Y:S02]  /*1100*/  IADD3.X R7, PT, PT, R14, UR16, RZ, P1, !PT ;  /* 0x000000100e077c10 */ /* 0x000fe40008ffe4ff */
[----:B------:R-:W-:Y:S01]  /*1110*/  IADD3 R5, P1, PT, R16, UR13, RZ ;  /* 0x0000000d10057c10 */ /* 0x000fe2000ff3e0ff */
[----:B------:R-:W-:Y:S02]  /*1120*/  IMAD.SHL.U32 R34, R12, 0x8, RZ ;  /* 0x000000080c227824 */ /* 0x000fe400078e00ff */
[C---:B------:R-:W-:Y:S01]  /*1130*/  IMAD R11, R7.reuse, UR13, RZ ;  /* 0x0000000d070b7c24 */ /* 0x040fe2000f8e02ff */
[----:B-1----:R-:W-:Y:S01]  /*1140*/  IADD3.X R6, PT, PT, R7, UR16, RZ, P1, !PT ;  /* 0x0000001007067c10 */ /* 0x002fe20008ffe4ff */
[----:B------:R-:W-:Y:S01]  /*1150*/  IMAD R7, R9, UR16, R8 ;  /* 0x0000001009077c24 */ /* 0x000fe2000f8e0208 */
[C---:B---3--:R-:W-:Y:S01]  /*1160*/  IADD3 R36, P6, PT, R34.reuse, UR28, RZ ;  /* 0x0000001c22247c10 */ /* 0x048fe2000ffde0ff */
[----:B------:R-:W-:Y:S01]  /*1170*/  IMAD.WIDE.U32 R18, R5, UR13, R2 ;  /* 0x0000000d05127c25 */ /* 0x000fe2000f8e0002 */
[----:B----4-:R-:W-:-:S02]  /*1180*/  IADD3 R34, P3, PT, R34, UR30, RZ ;  /* 0x0000001e22227c10 */ /* 0x010fc4000ff7e0ff */
[----:B------:R-:W-:Y:S01]  /*1190*/  LOP3.LUT R8, RZ, R10, RZ, 0x33, !PT ;  /* 0x0000000aff087212 */ /* 0x000fe200078e33ff */
[----:B------:R-:W-:Y:S01]  /*11a0*/  IMAD R6, R6, UR13, RZ ;  /* 0x0000000d06067c24 */ /* 0x000fe2000f8e02ff */
[----:B------:R-:W-:Y:S01]  /*11b0*/  ISETP.NE.AND P1, PT, R21, RZ, PT ;  /* 0x000000ff1500720c */ /* 0x000fe20003f25270 */
[----:B------:R-:W-:Y:S02]  /*11c0*/  IMAD R11, R16, UR16, R11 ;  /* 0x00000010100b7c24 */ /* 0x000fe4000f8e020b */
[----:B------:R-:W-:Y:S01]  /*11d0*/  IMAD R15, R5, UR16, R6 ;  /* 0x00000010050f7c24 */ /* 0x000fe2000f8e0206 */
[----:B------:R-:W-:Y:S01]  /*11e0*/  SEL R52, R52, 0x2, !P1 ;  /* 0x0000000234347807 */ /* 0x000fe20004800000 */
[----:B------:R-:W-:Y:S01]  /*11f0*/  IMAD.IADD R5, R13, 0x1, R7 ;  /* 0x000000010d057824 */ /* 0x000fe200078e0207 */
[--C-:B------:R-:W-:Y:S01]  /*1200*/  SHF.L.U64.HI R13, R2, 0x2, R3.reuse ;  /* 0x00000002020d7819 */ /* 0x100fe20000010203 */
[----:B------:R-:W-:-:S03]  /*1210*/  IMAD.WIDE.U32 R16, R16, UR13, R2 ;  /* 0x0000000d10107c25 */ /* 0x000fc6000f8e0002 */
[----:B------:R-:W-:Y:S01]  /*1220*/  SHF.L.U64.HI R12, R12, 0x3, R5 ;  /* 0x000000030c0c7819 */ /* 0x000fe20000010205 */
[----:B------:R-:W-:Y:S02]  /*1230*/  IMAD.SHL.U32 R30, R16, 0x8, RZ ;  /* 0x00000008101e7824 */ /* 0x000fe400078e00ff */
[----:B------:R-:W-:Y:S01]  /*1240*/  IMAD.IADD R7, R17, 0x1, R11 ;  /* 0x0000000111077824 */ /* 0x000fe200078e020b */
[----:B------:R-:W-:Y:S01]  /*1250*/  IADD3.X R37, PT, PT, R12, UR29, RZ, P6, !PT ;  /* 0x0000001d0c257c10 */ /* 0x000fe2000b7fe4ff */
[----:B------:R-:W-:Y:S01]  /*1260*/  IMAD.SHL.U32 R26, R18, 0x8, RZ ;  /* 0x00000008121a7824 */ /* 0x000fe200078e00ff */
[----:B------:R-:W-:Y:S01]  /*1270*/  IADD3.X R35, PT, PT, R12, UR31, RZ, P3, !PT ;  /* 0x0000001f0c237c10 */ /* 0x000fe20009ffe4ff */
[----:B------:R-:W-:Y:S01]  /*1280*/  IMAD.SHL.U32 R12, R9, 0x4, RZ ;  /* 0x00000004090c7824 */ /* 0x000fe200078e00ff */
[----:B------:R-:W-:Y:S01]  /*1290*/  IADD3 R32, P5, PT, R30, UR28, RZ ;  /* 0x0000001c1e207c10 */ /* 0x000fe2000ffbe0ff */
[----:B------:R-:W-:Y:S01]  /*12a0*/  IMAD.IADD R5, R19, 0x1, R15 ;  /* 0x0000000113057824 */ /* 0x000fe200078e020f */
[----:B------:R-:W-:Y:S01]  /*12b0*/  SHF.L.U64.HI R16, R16, 0x3, R7 ;  /* 0x0000000310107819 */ /* 0x000fe20000010207 */
[C---:B------:R-:W-:Y:S01]  /*12c0*/  IMAD.IADD R53, R1.reuse, 0x1, R12 ;  /* 0x0000000101357824 */ /* 0x040fe200078e020c */
[----:B------:R-:W-:Y:S01]  /*12d0*/  IADD3 R30, P2, PT, R30, UR30, RZ ;  /* 0x0000001e1e1e7c10 */ /* 0x000fe2000ff5e0ff */
[C---:B------:R-:W-:Y:S01]  /*12e0*/  IMAD.IADD R7, R1.reuse, 0x1, R9 ;  /* 0x0000000101077824 */ /* 0x040fe200078e0209 */
[----:B------:R-:W-:Y:S01]  /*12f0*/  IADD3 R28, P4, PT, R26, UR28, RZ ;  /* 0x0000001c1a1c7c10 */ /* 0x000fe2000ff9e0ff */
[----:B------:R-:W-:Y:S01]  /*1300*/  IMAD.IADD R6, R1, 0x1, R2 ;  /* 0x0000000101067824 */ /* 0x000fe200078e0202 */
[----:B------:R-:W-:Y:S01]  /*1310*/  IADD3.X R31, PT, PT, R16, UR31, RZ, P2, !PT ;  /* 0x0000001f101f7c10 */ /* 0x000fe200097fe4ff */
[----:B--2---:R-:W-:Y:S01]  /*1320*/  VIADD R4, R2, 0x1 ;  /* 0x0000000102047836 */ /* 0x004fe20000000000 */
[----:B------:R-:W-:Y:S01]  /*1330*/  IADD3 R22, P3, PT, R12, UR4, RZ ;  /* 0x000000040c167c10 */ /* 0x000fe2000ff7e0ff */
[----:B------:R-:W-:Y:S01]  /*1340*/  IMAD.IADD R12, R57, 0x1, R8 ;  /* 0x00000001390c7824 */ /* 0x000fe200078e0208 */
[----:B------:R-:W-:Y:S01]  /*1350*/  SHF.L.U64.HI R18, R18, 0x3, R5 ;  /* 0x0000000312127819 */ /* 0x000fe20000010205 */
[----:B------:R-:W-:Y:S01]  /*1360*/  VIADD R5, R10, 0x1 ;  /* 0x000000010a057836 */ /* 0x000fe20000000000 */
[----:B------:R-:W-:Y:S01]  /*1370*/  IADD3 R26, P6, PT, R26, UR30, RZ ;  /* 0x0000001e1a1a7c10 */ /* 0x000fe2000ffde0ff */
[----:B-----5:R-:W-:Y:S01]  /*1380*/  IMAD.MOV.U32 R0, RZ, RZ, RZ ;  /* 0x000000ffff007224 */ /* 0x020fe200078e00ff */
[----:B------:R-:W-:Y:S01]  /*1390*/  IADD3 R24, P2, PT, R54, UR4, RZ ;  /* 0x0000000436187c10 */ /* 0x000fe2000ff5e0ff */
[----:B------:R-:W-:Y:S01]  /*13a0*/  IMAD.IADD R54, R1, 0x1, R54 ;  /* 0x0000000101367824 */ /* 0x000fe200078e0236 */
[----:B------:R-:W-:-:S02]  /*13b0*/  SHF.L.U64.HI R11, R9, 0x2, R14 ;  /* 0x00000002090b7819 */ /* 0x000fc4000001020e */
[C---:B------:R-:W-:Y:S02]  /*13c0*/  IADD3.X R29, PT, PT, R18.reuse, UR29, RZ, P4, !PT ;  /* 0x0000001d121d7c10 */ /* 0x040fe4000a7fe4ff */
[----:B------:R-:W-:Y:S02]  /*13d0*/  IADD3.X R27, PT, PT, R18, UR31, RZ, P6, !PT ;  /* 0x0000001f121b7c10 */ /* 0x000fe4000b7fe4ff */
[----:B------:R-:W-:Y:S02]  /*13e0*/  IADD3.X R25, PT, PT, R13, UR5, RZ, P2, !PT ;  /* 0x000000050d197c10 */ /* 0x000fe400097fe4ff */
[----:B------:R-:W-:Y:S02]  /*13f0*/  IADD3.X R33, PT, PT, R16, UR29, RZ, P5, !PT ;  /* 0x0000001d10217c10 */ /* 0x000fe4000affe4ff */
[----:B------:R-:W-:Y:S02]  /*1400*/  SEL R19, RZ, 0x1, P0 ;  /* 0x00000001ff137807 */ /* 0x000fe40000000000 */
[----:B------:R-:W-:-:S02]  /*1410*/  IADD3.X R23, PT, PT, R11, UR5, RZ, P3, !PT ;  /* 0x000000050b177c10 */ /* 0x000fc40009ffe4ff */
[C---:B------:R-:W-:Y:S02]  /*1420*/  LOP3.LUT R18, R12.reuse, 0xf, RZ, 0xc0, !PT ;  /* 0x0000000f0c127812 */ /* 0x040fe400078ec0ff */
[C---:B------:R-:W-:Y:S02]  /*1430*/  LOP3.LUT R17, R12.reuse, 0x7, RZ, 0xc0, !PT ;  /* 0x000000070c117812 */ /* 0x040fe400078ec0ff */
[C---:B------:R-:W-:Y:S02]  /*1440*/  LOP3.LUT R15, R12.reuse, 0xfffffff0, RZ, 0xc0, !PT ;  /* 0xfffffff00c0f7812 */ /* 0x040fe400078ec0ff */
[----:B------:R-:W-:-:S07]  /*1450*/  LOP3.LUT R13, R12, 0x3, RZ, 0xc0, !PT ;  /* 0x000000030c0d7812 */ /* 0x000fce00078ec0ff */
.L_x_555:
[----:B----4-:R-:W-:-:S05]  /*1460*/  LEA R11, R0, UR25, 0x2 ;  /* 0x00000019000b7c11 */ /* 0x010fca000f8e10ff */
[----:B--2---:R-:W2:Y:S01]  /*1470*/  LDL R12, [R11] ;  /* 0x000000000b0c7983 */ /* 0x004ea20000100800 */
[----:B---3--:R-:W-:Y:S01]  /*1480*/  VIADD R21, R57, 0x1 ;  /* 0x0000000139157836 */ /* 0x008fe20000000000 */
[----:B------:R-:W-:Y:S05]  /*1490*/  YIELD ;  /* 0x0000000000007946 */ /* 0x000fea0003800000 */
[----:B------:R-:W-:Y:S01]  /*14a0*/  BSSY.RECONVERGENT B2, `(.L_x_468) ;  /* 0x0000549000027945 */ /* 0x000fe20003800200 */
[----:B--2---:R-:W-:-:S13]  /*14b0*/  ISETP.NE.AND P0, PT, R12, R21, PT ;  /* 0x000000150c00720c */ /* 0x004fda0003f05270 */
[----:B01----:R-:W-:Y:S05]  /*14c0*/  @P0 BRA `(.L_x_469) ;  /* 0x0000005000180947 */ /* 0x003fea0003800000 */
        /* <DEDUP_REMOVED lines=10> */
.L_x_472:
        /* <DEDUP_REMOVED lines=20> */
[----:B------:R-:W-:-:S06]  /*16b0*/  LEA.HI.X R21, R44, UR29, R21, 0x3, P0 ;  /* 0x0000001d2c157c11 */ /* 0x000fcc00080f1c15 */
        /* <DEDUP_REMOVED lines=10> */
.L_x_471:
[----:B------:R-:W-:Y:S05]  /*1760*/  BSYNC.RECONVERGENT B3 ;  /* 0x0000000000037941 */ /* 0x000fea0003800200 */
.L_x_470:
[----:B------:R-:W0:Y:S01]  /*1770*/  LDCU UR27, c[0x0][0x3a0] ;  /* 0x00007400ff1b77ac */ /* 0x000e220008000800 */
[----:B------:R-:W-:Y:S01]  /*1780*/  BSSY.RECONVERGENT B3, `(.L_x_473) ;  /* 0x00004d8000037945 */ /* 0x000fe20003800200 */
[----:B------:R-:W1:Y:S01]  /*1790*/  LDCU UR13, c[0x0][0x39c] ;  /* 0x00007380ff0d77ac */ /* 0x000e620008000800 */
[C---:B0----5:R-:W-:Y:S02]  /*17a0*/  ISETP.GE.AND P1, PT, R16.reuse, UR27, PT ;  /* 0x0000001b10007c0c */ /* 0x061fe4000bf26270 */
[----:B-1----:R-:W-:Y:S02]  /*17b0*/  ISETP.EQ.AND P0, PT, R11, UR13, P0 ;  /* 0x0000000d0b007c0c */ /* 0x002fe40008702270 */
[----:B------:R-:W-:-:S04]  /*17c0*/  ISETP.GT.AND P1, PT, R16, -0x1, !P1 ;  /* 0xffffffff1000780c */ /* 0x000fc80004f24270 */
[----:B------:R-:W-:-:S13]  /*17d0*/  PLOP3.LUT P0, PT, P0, P1, PT, 0x80, 0x8 ;  /* 0x000000000008781c */ /* 0x000fda0000703070 */
[----:B------:R-:W-:Y:S05]  /*17e0*/  @!P0 BRA `(.L_x_474) ;  /* 0x0000004c00448947 */ /* 0x000fea0003800000 */
[----:B------:R-:W-:Y:S01]  /*17f0*/  IMAD.U32 R47, RZ, RZ, UR12 ;  /* 0x0000000cff2f7e24 */ /* 0x000fe2000f8e00ff */
[----:B------:R-:W2:Y:S01]  /*1800*/  LDL R11, [UR8+0x40] ;  /* 0x00004008ff0b7983 */ /* 0x000ea20008100800 */
[----:B------:R-:W-:Y:S01]  /*1810*/  IMAD.U32 R46, RZ, RZ, UR26 ;  /* 0x0000001aff2e7e24 */ /* 0x000fe2000f8e00ff */
[----:B------:R-:W0:Y:S04]  /*1820*/  LDC.64 R44, c[0x0][0x3a8] ;  /* 0x0000ea00ff2c7b82 */ /* 0x000e280000000a00 */
[----:B------:R-:W0:Y:S04]  /*1830*/  LDG.E.CONSTANT R47, desc[UR14][R46.64] ;  /* 0x0000000e2e2f7981 */ /* 0x000e28000c1e9900 */
[----:B------:R-:W2:Y:S02]  /*1840*/  LDC.64 R20, c[0x0][0x388] ;  /* 0x0000e200ff147b82 */ /* 0x000ea40000000a00 */
[----:B--2---:R-:W-:-:S05]  /*1850*/  IMAD.WIDE R20, R11, 0x2, R20 ;  /* 0x000000020b147825 */ /* 0x004fca00078e0214 */
[----:B------:R-:W2:Y:S01]  /*1860*/  LDG.E.U16.CONSTANT R11, desc[UR14][R20.64] ;  /* 0x0000000e140b7981 */ /* 0x000ea2000c1e9500 */
[----:B0-----:R-:W-:-:S06]  /*1870*/  IMAD.WIDE R44, R47, 0x2, R44 ;  /* 0x000000022f2c7825 */ /* 0x001fcc00078e022c */
        /* <DEDUP_REMOVED lines=16> */
[----:B------:R-:W2:Y:S04]  /*1980*/  LDG.E.U8.CONSTANT R14, desc[UR14][R40.64] ;  /* 0x0000000e280e7981 */ /* 0x000ea8000c1e9100 */
[----:B------:R-:W3:Y:S04]  /*1990*/  LDL.U8 R20, [R7] ;  /* 0x0000000007147983 */ /* 0x000ee80000100000 */
[----:B------:R-:W4:Y:S04]  /*19a0*/  LDL.U8 R12, [R6] ;  /* 0x00000000060c7983 */ /* 0x000f280000100000 */
[----:B------:R-:W5:Y:S01]  /*19b0*/  LDG.E.U8.CONSTANT R21, desc[UR14][R38.64] ;  /* 0x0000000e26157981 */ /* 0x000f62000c1e9100 */
[----:B--2---:R-:W-:-:S02]  /*19c0*/  ISETP.NE.AND P1, PT, R14, RZ, PT ;  /* 0x000000ff0e00720c */ /* 0x004fc40003f25270 */
[C---:B---3--:R-:W-:Y:S02]  /*19d0*/  ISETP.NE.AND P0, PT, R20.reuse, 0x3, PT ;  /* 0x000000031400780c */ /* 0x048fe40003f05270 */
[----:B------:R-:W-:Y:S02]  /*19e0*/  ISETP.NE.AND P3, PT, R20, 0x3, PT ;  /* 0x000000031400780c */ /* 0x000fe40003f65270 */
[----:B------:R-:W-:Y:S02]  /*19f0*/  ISETP.EQ.OR P0, PT, R14, 0x3, P0 ;  /* 0x000000030e00780c */ /* 0x000fe40000702670 */
[----:B----4-:R-:W-:Y:S02]  /*1a00*/  ISETP.NE.AND P4, PT, R12, RZ, PT ;  /* 0x000000ff0c00720c */ /* 0x010fe40003f85270 */
[----:B------:R-:W-:Y:S02]  /*1a10*/  SEL R14, RZ, 0xffffffff, !P0 ;  /* 0xffffffffff0e7807 */ /* 0x000fe40004000000 */
[----:B-----5:R-:W-:-:S02]  /*1a20*/  ISETP.NE.AND P2, PT, R21, 0x3, PT ;  /* 0x000000031500780c */ /* 0x020fc40003f45270 */
[----:B------:R-:W-:Y:S02]  /*1a30*/  @!P1 SEL R14, RZ, 0xffffffff, P3 ;  /* 0xffffffffff0e9807 */ /* 0x000fe40001800000 */
[----:B------:R-:W-:Y:S02]  /*1a40*/  ISETP.EQ.OR P0, PT, R12, 0x3, P2 ;  /* 0x000000030c00780c */ /* 0x000fe40001702670 */
[----:B------:R-:W-:Y:S02]  /*1a50*/  LOP3.LUT R14, R14, 0x1, RZ, 0xc0, !PT ;  /* 0x000000010e0e7812 */ /* 0x000fe400078ec0ff */
[----:B------:R-:W-:Y:S02]  /*1a60*/  SEL R12, RZ, 0xffffffff, !P0 ;  /* 0xffffffffff0c7807 */ /* 0x000fe40004000000 */
[----:B------:R-:W-:Y:S02]  /*1a70*/  ISETP.NE.AND P1, PT, R21, 0x3, PT ;  /* 0x000000031500780c */ /* 0x000fe40003f25270 */
[----:B------:R-:W-:-:S02]  /*1a80*/  ISETP.NE.U32.AND P0, PT, R14, 0x1, PT ;  /* 0x000000010e00780c */ /* 0x000fc40003f05070 */
[----:B------:R-:W-:Y:S02]  /*1a90*/  @!P4 SEL R12, RZ, 0xffffffff, P1 ;  /* 0xffffffffff0cc807 */ /* 0x000fe40000800000 */
[----:B------:R-:W-:Y:S02]  /*1aa0*/  ISETP.EQ.OR P0, PT, R20, RZ, !P0 ;  /* 0x000000ff1400720c */ /* 0x000fe40004702670 */
[----:B------:R-:W-:Y:S02]  /*1ab0*/  LOP3.LUT R12, R12, 0x1, RZ, 0xc0, !PT ;  /* 0x000000010c0c7812 */ /* 0x000fe400078ec0ff */
[----:B------:R-:W-:-:S04]  /*1ac0*/  ISETP.EQ.OR P0, PT, R21, RZ, P0 ;  /* 0x000000ff1500720c */ /* 0x000fc80000702670 */
[----:B------:R-:W-:-:S13]  /*1ad0*/  ISETP.EQ.U32.OR P0, PT, R12, 0x1, P0 ;  /* 0x000000010c00780c */ /* 0x000fda0000702470 */
[----:B------:R-:W-:Y:S05]  /*1ae0*/  @P0 BRA `(.L_x_474) ;  /* 0x0000004800840947 */ /* 0x000fea0003800000 */
[----:B------:R-:W0:Y:S01]  /*1af0*/  LDCU UR13, c[0x0][0x3c4] ;  /* 0x00007880ff0d77ac */ /* 0x000e220008000800 */
[----:B------:R-:W-:Y:S01]  /*1b00*/  BSSY.RELIABLE B4, `(.L_x_475) ;  /* 0x0000042000047945 */ /* 0x000fe20003800100 */
[----:B------:R-:W-:Y:S01]  /*1b10*/  PLOP3.LUT P0, PT, PT, PT, PT, 0x8, 0x80 ;  /* 0x000000000080781c */ /* 0x000fe20003f0e170 */
[----:B------:R-:W-:Y:S02]  /*1b20*/  IMAD.MOV.U32 R47, RZ, RZ, -0x1 ;  /* 0xffffffffff2f7424 */ /* 0x000fe400078e00ff */
[----:B------:R-:W-:Y:S01]  /*1b30*/  IMAD.MOV.U32 R14, RZ, RZ, -0x1 ;  /* 0xffffffffff0e7424 */ /* 0x000fe200078e00ff */
[----:B0-----:R-:W-:-:S09]  /*1b40*/  UISETP.GE.AND UP0, UPT, UR13, 0x1, UPT ;  /* 0x000000010d00788c */ /* 0x001fd2000bf06270 */
[----:B------:R-:W-:Y:S05]  /*1b50*/  BRA.U !UP0, `(.L_x_476) ;  /* 0x0000000108dc7547 */ /* 0x000fea000b800000 */
[----:B------:R-:W-:Y:S02]  /*1b60*/  IMAD.MOV.U32 R46, RZ, RZ, -0x1 ;  /* 0xffffffffff2e7424 */ /* 0x000fe400078e00ff */
[----:B------:R-:W-:Y:S02]  /*1b70*/  IMAD.MOV.U32 R12, RZ, RZ, RZ ;  /* 0x000000ffff0c7224 */ /* 0x000fe400078e00ff */
[----:B------:R-:W-:Y:S02]  /*1b80*/  IMAD.MOV.U32 R48, RZ, RZ, -0x1 ;  /* 0xffffffffff307424 */ /* 0x000fe400078e00ff */
[----:B------:R-:W-:Y:S02]  /*1b90*/  IMAD.MOV.U32 R59, RZ, RZ, RZ ;  /* 0x000000ffff3b7224 */ /* 0x000fe400078e00ff */
[----:B------:R-:W-:Y:S02]  /*1ba0*/  IMAD.MOV.U32 R47, RZ, RZ, -0x1 ;  /* 0xffffffffff2f7424 */ /* 0x000fe400078e00ff */
[----:B------:R-:W-:-:S07]  /*1bb0*/  IMAD.MOV.U32 R14, RZ, RZ, -0x1 ;  /* 0xffffffffff0e7424 */ /* 0x000fce00078e00ff */
.L_x_481:
        /* <DEDUP_REMOVED lines=32> */
.L_x_480:
        /* <DEDUP_REMOVED lines=8> */
.L_x_479:
[----:B------:R-:W-:-:S07]  /*1e40*/  VIADD R59, R59, 0x1 ;  /* 0x000000013b3b7836 */ /* 0x000fce0000000000 */
.L_x_478:
[----:B------:R-:W-:Y:S05]  /*1e50*/  BSYNC.RELIABLE B5 ;  /* 0x0000000000057941 */ /* 0x000fea0003800100 */
.L_x_477:
[----:B------:R-:W0:Y:S01]  /*1e60*/  LDCU UR13, c[0x0][0x3c4] ;  /* 0x00007880ff0d77ac */ /* 0x000e220008000800 */
[----:B------:R-:W-:Y:S02]  /*1e70*/  VIADD R12, R12, 0x1 ;  /* 0x000000010c0c7836 */ /* 0x000fe40000000000 */
[----:B------:R-:W-:Y:S02]  /*1e80*/  IMAD.MOV.U32 R46, RZ, RZ, R14 ;  /* 0x000000ffff2e7224 */ /* 0x000fe400078e000e */
[----:B------:R-:W-:Y:S01]  /*1e90*/  IMAD.MOV.U32 R48, RZ, RZ, R47 ;  /* 0x000000ffff307224 */ /* 0x000fe200078e002f */
[----:B0-----:R-:W-:-:S13]  /*1ea0*/  ISETP.NE.AND P0, PT, R12, UR13, PT ;  /* 0x0000000d0c007c0c */ /* 0x001fda000bf05270 */
[----:B------:R-:W-:Y:S05]  /*1eb0*/  @P0 BRA `(.L_x_481) ;  /* 0xfffffffc00400947 */ /* 0x000fea000383ffff */
[----:B------:R-:W-:-:S13]  /*1ec0*/  ISETP.EQ.AND P0, PT, R59, 0x2, PT ;  /* 0x000000023b00780c */ /* 0x000fda0003f02270 */
.L_x_476:
[----:B------:R-:W-:-:S04]  /*1ed0*/  ISETP.NE.AND P1, PT, R14, R57, PT ;  /* 0x000000390e00720c */ /* 0x000fc80003f25270 */
[----:B------:R-:W-:-:S04]  /*1ee0*/  ISETP.NE.OR P1, PT, R47, R10, P1 ;  /* 0x0000000a2f00720c */ /* 0x000fc80000f25670 */
[----:B------:R-:W-:-:S13]  /*1ef0*/  PLOP3.LUT P0, PT, P0, P1, PT, 0x8f, 0xf8 ;  /* 0x0000000000f8781c */ /* 0x000fda0000703177 */
[----:B------:R-:W-:Y:S05]  /*1f00*/  @P0 BREAK.RELIABLE B4 ;  /* 0x0000000000040942 */ /* 0x000fea0003800100 */
[----:B------:R-:W-:Y:S05]  /*1f10*/  @P0 BRA `(.L_x_474) ;  /* 0x0000004400780947 */ /* 0x000fea0003800000 */
[----:B------:R-:W-:Y:S05]  /*1f20*/  BSYNC.RELIABLE B4 ;  /* 0x0000000000047941 */ /* 0x000fea0003800100 */
.L_x_475:
[----:B------:R-:W-:Y:S01]  /*1f30*/  VIADD R60, R11, 0x1 ;  /* 0x000000010b3c7836 */ /* 0x000fe20000000000 */
[----:B------:R-:W-:Y:S01]  /*1f40*/  BSSY.RECONVERGENT B5, `(.L_x_482) ;  /* 0x000001b000057945 */ /* 0x000fe20003800200 */
[----:B------:R-:W-:Y:S01]  /*1f50*/  IMAD.MOV.U32 R46, RZ, RZ, 0x0 ;  /* 0x00000000ff2e7424 */ /* 0x000fe200078e00ff */
[----:B------:R-:W-:Y:S01]  /*1f60*/  ISETP.GE.AND P0, PT, R5, R57, PT ;  /* 0x000000390500720c */ /* 0x000fe20003f06270 */
        /* <DEDUP_REMOVED lines=19> */
[----:B------:R-:W-:Y:S02]  /*20a0*/  IMAD.MOV.U32 R12, RZ, RZ, R48 ;  /* 0x000000ffff0c7224 */ /* 0x000fe400078e0030 */
[----:B------:R-:W-:-:S07]  /*20b0*/  IMAD.MOV.U32 R11, RZ, RZ, R49 ;  /* 0x000000ffff0b7224 */ /* 0x000fce00078e0031 */
[----:B------:R-:W-:Y:S05]  /*20c0*/  CALL.REL.NOINC `($__internal_9_$__cuda_sm20_dsqrt_rn_f64_mediumpath_v1) ;  /* 0x0000004c00847944 */ /* 0x000fea0003c00000 */
[----:B------:R-:W-:Y:S02]  /*20d0*/  IMAD.MOV.U32 R50, RZ, RZ, R12 ;  /* 0x000000ffff327224 */ /* 0x000fe400078e000c */
[----:B------:R-:W-:-:S07]  /*20e0*/  IMAD.MOV.U32 R51, RZ, RZ, R11 ;  /* 0x000000ffff337224 */ /* 0x000fce00078e000b */
.L_x_483:
[----:B------:R-:W-:Y:S05]  /*20f0*/  BSYNC.RECONVERGENT B5 ;  /* 0x0000000000057941 */ /* 0x000fea0003800200 */
.L_x_482:
[----:B------:R-:W-:Y:S01]  /*2100*/  BSSY.RECONVERGENT B4, `(.L_x_484) ;  /* 0x00000dd000047945 */ /* 0x000fe20003800200 */
[----:B------:R-:W-:-:S03]  /*2110*/  IMAD.MOV.U32 R11, RZ, RZ, RZ ;  /* 0x000000ffff0b7224 */ /* 0x000fc600078e00ff */
[----:B------:R-:W-:Y:S05]  /*2120*/  @P0 BRA `(.L_x_485) ;  /* 0x0000000c00680947 */ /* 0x000fea0003800000 */
[----:B------:R-:W-:Y:S01]  /*2130*/  IADD3 R11, PT, PT, R57, -0x2, -R10 ;  /* 0xfffffffe390b7810 */ /* 0x000fe20007ffe80a */
[----:B------:R-:W-:Y:S01]  /*2140*/  BSSY.RECONVERGENT B5, `(.L_x_486) ;  /* 0x0000067000057945 */ /* 0x000fe20003800200 */
[----:B------:R-:W-:Y:S01]  /*2150*/  ISETP.NE.AND P0, PT, R18, RZ, PT ;  /* 0x000000ff1200720c */ /* 0x000fe20003f05270 */
[----:B------:R-:W-:Y:S01]  /*2160*/  IMAD.MOV.U32 R47, RZ, RZ, R5 ;  /* 0x000000ffff2f7224 */ /* 0x000fe200078e0005 */
[----:B------:R-:W-:Y:S01]  /*2170*/  ISETP.GE.U32.AND P1, PT, R11, 0xf, PT ;  /* 0x0000000f0b00780c */ /* 0x000fe20003f26070 */
[----:B------:R-:W-:-:S12]  /*2180*/  IMAD.MOV.U32 R11, RZ, RZ, RZ ;  /* 0x000000ffff0b7224 */ /* 0x000fd800078e00ff */
[----:B------:R-:W-:Y:S05]  /*2190*/  @!P1 BRA `(.L_x_487) ;  /* 0x0000000400849947 */ /* 0x000fea0003800000 */
[----:B------:R-:W-:Y:S02]  /*21a0*/  IMAD.MOV.U32 R11, RZ, RZ, RZ ;  /* 0x000000ffff0b7224 */ /* 0x000fe400078e00ff */
[----:B------:R-:W-:-:S07]  /*21b0*/  IMAD.MOV.U32 R47, RZ, RZ, R5 ;  /* 0x000000ffff2f7224 */ /* 0x000fce00078e0005 */
.L_x_488:
        /* <DEDUP_REMOVED lines=8> */
[----:B------:R-:W5:Y:S01]  /*2240*/  LDG.E.U8.CONSTANT R61, desc[UR14][R44.64+0xa] ;  /* 0x00000a0e2c3d7981 */ /* 0x000f62000c1e9100 */
[----:B--2---:R-:W-:-:S02]  /*2250*/  ISETP.NE.AND P4, PT, R12, RZ, PT ;  /* 0x000000ff0c00720c */ /* 0x004fc40003f85270 */
[----:B------:R-:W-:Y:S01]  /*2260*/  ISETP.NE.AND P5, PT, R12, 0x3, PT ;  /* 0x000000030c00780c */ /* 0x000fe20003fa5270 */
[----:B------:R-:W-:Y:S01]  /*2270*/  IMAD.MOV.U32 R12, RZ, RZ, 0x1 ;  /* 0x00000001ff0c7424 */ /* 0x000fe200078e00ff */
[C---:B---3--:R-:W-:Y:S02]  /*2280*/  ISETP.NE.AND P1, PT, R14.reuse, RZ, PT ;  /* 0x000000ff0e00720c */ /* 0x048fe40003f25270 */
[----:B------:R-:W-:Y:S02]  /*2290*/  ISETP.NE.AND P3, PT, R14, 0x3, PT ;  /* 0x000000030e00780c */ /* 0x000fe40003f65270 */
[----:B------:R-:W2:Y:S01]  /*22a0*/  LDG.E.U8.CONSTANT R14, desc[UR14][R44.64+0x5] ;  /* 0x0000050e2c0e7981 */ /* 0x000ea2000c1e9100 */
[C---:B------:R-:W-:Y:S02]  /*22b0*/  SEL R49, R12.reuse, 0x2, P5 ;  /* 0x000000020c317807 */ /* 0x040fe40002800000 */
[----:B------:R-:W-:Y:S02]  /*22c0*/  SEL R48, R12, 0x2, P3 ;  /* 0x000000020c307807 */ /* 0x000fe40001800000 */
[----:B------:R-:W-:-:S02]  /*22d0*/  SEL R49, R49, RZ, P4 ;  /* 0x000000ff31317207 */ /* 0x000fc40002000000 */
[----:B------:R-:W-:Y:S02]  /*22e0*/  SEL R48, R48, RZ, P1 ;  /* 0x000000ff30307207 */ /* 0x000fe40000800000 */
[C---:B----4-:R-:W-:Y:S02]  /*22f0*/  ISETP.NE.AND P4, PT, R59.reuse, RZ, PT ;  /* 0x000000ff3b00720c */ /* 0x050fe40003f85270 */
[----:B------:R-:W-:Y:S02]  /*2300*/  ISETP.NE.AND P5, PT, R59, 0x3, PT ;  /* 0x000000033b00780c */ /* 0x000fe40003fa5270 */
[C---:B-----5:R-:W-:Y:S01]  /*2310*/  ISETP.NE.AND P1, PT, R58.reuse, RZ, PT ;  /* 0x000000ff3a00720c */ /* 0x060fe20003f25270 */
[----:B------:R-:W3:Y:S01]  /*2320*/  LDG.E.U8.CONSTANT R59, desc[UR14][R44.64+0x7] ;  /* 0x0000070e2c3b7981 */ /* 0x000ee2000c1e9100 */
[----:B------:R-:W-:-:S03]  /*2330*/  ISETP.NE.AND P3, PT, R58, 0x3, PT ;  /* 0x000000033a00780c */ /* 0x000fc60003f65270 */
[----:B------:R-:W4:Y:S01]  /*2340*/  LDG.E.U8.CONSTANT R58, desc[UR14][R44.64+0x6] ;  /* 0x0000060e2c3a7981 */ /* 0x000f22000c1e9100 */
[----:B------:R-:W-:Y:S02]  /*2350*/  IADD3 R48, PT, PT, R49, R48, R11 ;  /* 0x0000003031307210 */ /* 0x000fe40007ffe00b */
[C---:B------:R-:W-:Y:S02]  /*2360*/  SEL R11, R12.reuse, 0x2, P3 ;  /* 0x000000020c0b7807 */ /* 0x040fe40001800000 */
[----:B------:R-:W-:Y:S02]  /*2370*/  SEL R49, R12, 0x2, P5 ;  /* 0x000000020c317807 */ /* 0x000fe40002800000 */
[----:B------:R-:W-:Y:S02]  /*2380*/  ISETP.NE.AND P3, PT, R46, 0x3, PT ;  /* 0x000000032e00780c */ /* 0x000fe40003f65270 */
[----:B------:R-:W-:Y:S02]  /*2390*/  SEL R11, R11, RZ, P1 ;  /* 0x000000ff0b0b7207 */ /* 0x000fe40000800000 */
[----:B------:R-:W-:-:S02]  /*23a0*/  SEL R49, R49, RZ, P4 ;  /* 0x000000ff31317207 */ /* 0x000fc40002000000 */
[----:B------:R-:W-:Y:S02]  /*23b0*/  ISETP.NE.AND P1, PT, R46, RZ, PT ;  /* 0x000000ff2e00720c */ /* 0x000fe40003f25270 */
[----:B------:R-:W-:Y:S02]  /*23c0*/  IADD3 R48, PT, PT, R49, R11, R48 ;  /* 0x0000000b31307210 */ /* 0x000fe40007ffe030 */
[----:B------:R-:W5:Y:S01]  /*23d0*/  LDG.E.U8.CONSTANT R11, desc[UR14][R44.64+0x9] ;  /* 0x0000090e2c0b7981 */ /* 0x000f62000c1e9100 */
[C---:B--2---:R-:W-:Y:S02]  /*23e0*/  ISETP.NE.AND P5, PT, R14.reuse, 0x3, PT ;  /* 0x000000030e00780c */ /* 0x044fe40003fa5270 */
[----:B------:R-:W-:Y:S02]  /*23f0*/  ISETP.NE.AND P4, PT, R14, RZ, PT ;  /* 0x000000ff0e00720c */ /* 0x000fe40003f85270 */
[C---:B------:R-:W-:Y:S02]  /*2400*/  SEL R14, R12.reuse, 0x2, P3 ;  /* 0x000000020c0e7807 */ /* 0x040fe40001800000 */
[----:B------:R-:W-:-:S02]  /*2410*/  SEL R46, R12, 0x2, P5 ;  /* 0x000000020c2e7807 */ /* 0x000fc40002800000 */
[----:B------:R-:W-:Y:S02]  /*2420*/  SEL R49, R14, RZ, P1 ;  /* 0x000000ff0e317207 */ /* 0x000fe40000800000 */
[----:B------:R-:W-:Y:S02]  /*2430*/  SEL R46, R46, RZ, P4 ;  /* 0x000000ff2e2e7207 */ /* 0x000fe40002000000 */
[C---:B---3--:R-:W-:Y:S02]  /*2440*/  ISETP.NE.AND P5, PT, R59.reuse, 0x3, PT ;  /* 0x000000033b00780c */ /* 0x048fe40003fa5270 */
[----:B------:R-:W-:Y:S02]  /*2450*/  IADD3 R46, PT, PT, R46, R49, R48 ;  /* 0x000000312e2e7210 */ /* 0x000fe40007ffe030 */
[----:B----4-:R-:W-:Y:S02]  /*2460*/  ISETP.NE.AND P3, PT, R58, 0x3, PT ;  /* 0x000000033a00780c */ /* 0x010fe40003f65270 */
[----:B------:R-:W-:-:S02]  /*2470*/  ISETP.NE.AND P4, PT, R59, RZ, PT ;  /* 0x000000ff3b00720c */ /* 0x000fc40003f85270 */
[----:B------:R-:W-:Y:S01]  /*2480*/  SEL R48, R12, 0x2, P5 ;  /* 0x000000020c307807 */ /* 0x000fe20002800000 */
[----:B------:R-:W2:Y:S01]  /*2490*/  LDG.E.U8.CONSTANT R59, desc[UR14][R44.64+0xe] ;  /* 0x00000e0e2c3b7981 */ /* 0x000ea2000c1e9100 */
[----:B------:R-:W-:Y:S02]  /*24a0*/  ISETP.NE.AND P1, PT, R58, RZ, PT ;  /* 0x000000ff3a00720c */ /* 0x000fe40003f25270 */
[----:B------:R-:W-:Y:S01]  /*24b0*/  SEL R14, R12, 0x2, P3 ;  /* 0x000000020c0e7807 */ /* 0x000fe20001800000 */
[----:B------:R-:W3:Y:S01]  /*24c0*/  LDG.E.U8.CONSTANT R58, desc[UR14][R44.64+0xd] ;  /* 0x00000d0e2c3a7981 */ /* 0x000ee2000c1e9100 */
[----:B------:R-:W-:Y:S02]  /*24d0*/  SEL R48, R48, RZ, P4 ;  /* 0x000000ff30307207 */ /* 0x000fe40002000000 */
[----:B------:R-:W-:-:S04]  /*24e0*/  SEL R49, R14, RZ, P1 ;  /* 0x000000ff0e317207 */ /* 0x000fc80000800000 */
[----:B------:R-:W-:Y:S02]  /*24f0*/  IADD3 R46, PT, PT, R48, R49, R46 ;  /* 0x00000031302e7210 */ /* 0x000fe40007ffe02e */
[----:B------:R-:W4:Y:S04]  /*2500*/  LDG.E.U8.CONSTANT R48, desc[UR14][R44.64+0xb] ;  /* 0x00000b0e2c307981 */ /* 0x000f28000c1e9100 */
[----:B------:R-:W2:Y:S01]  /*2510*/  LDG.E.U8.CONSTANT R49, desc[UR14][R44.64+0xc] ;  /* 0x00000c0e2c317981 */ /* 0x000ea2000c1e9100 */
[C---:B------:R-:W-:Y:S02]  /*2520*/  ISETP.NE.AND P1, PT, R60.reuse, RZ, PT ;  /* 0x000000ff3c00720c */ /* 0x040fe40003f25270 */
[----:B------:R-:W-:Y:S02]  /*2530*/  ISETP.NE.AND P3, PT, R60, 0x3, PT ;  /* 0x000000033c00780c */ /* 0x000fe40003f65270 */
[----:B------:R0:W2:Y:S01]  /*2540*/  LDG.E.U8.CONSTANT R60, desc[UR14][R44.64+0xf] ;  /* 0x00000f0e2c3c7981 */ /* 0x0000a2000c1e9100 */
[----:B-----5:R-:W-:-:S02]  /*2550*/  ISETP.NE.AND P5, PT, R11, 0x3, PT ;  /* 0x000000030b00780c */ /* 0x020fc40003fa5270 */
[----:B------:R-:W-:Y:S02]  /*2560*/  ISETP.NE.AND P4, PT, R11, RZ, PT ;  /* 0x000000ff0b00720c */ /* 0x000fe40003f85270 */
[C---:B------:R-:W-:Y:S02]  /*2570*/  SEL R11, R12.reuse, 0x2, P3 ;  /* 0x000000020c0b7807 */ /* 0x040fe40001800000 */
[----:B------:R-:W-:Y:S02]  /*2580*/  SEL R14, R12, 0x2, P5 ;  /* 0x000000020c0e7807 */ /* 0x000fe40002800000 */
[----:B------:R-:W-:Y:S02]  /*2590*/  SEL R11, R11, RZ, P1 ;  /* 0x000000ff0b0b7207 */ /* 0x000fe40000800000 */
[----:B------:R-:W-:Y:S02]  /*25a0*/  SEL R14, R14, RZ, P4 ;  /* 0x000000ff0e0e7207 */ /* 0x000fe40002000000 */
[----:B------:R-:W-:Y:S01]  /*25b0*/  ISETP.NE.AND P3, PT, R61, 0x3, PT ;  /* 0x000000033d00780c */ /* 0x000fe20003f65270 */
[----:B------:R-:W-:Y:S01]  /*25c0*/  VIADD R47, R47, 0x10 ;  /* 0x000000102f2f7836 */ /* 0x000fe20000000000 */
[----:B------:R-:W-:-:S02]  /*25d0*/  IADD3 R11, PT, PT, R14, R11, R46 ;  /* 0x0000000b0e0b7210 */ /* 0x000fc40007ffe02e */
[----:B------:R-:W-:Y:S02]  /*25e0*/  ISETP.NE.AND P1, PT, R61, RZ, PT ;  /* 0x000000ff3d00720c */ /* 0x000fe40003f25270 */
[----:B------:R-:W-:-:S04]  /*25f0*/  SEL R14, R12, 0x2, P3 ;  /* 0x000000020c0e7807 */ /* 0x000fc80001800000 */
[----:B------:R-:W-:Y:S02]  /*2600*/  SEL R14, R14, RZ, P1 ;  /* 0x000000ff0e0e7207 */ /* 0x000fe40000800000 */
[C---:B---3--:R-:W-:Y:S02]  /*2610*/  ISETP.NE.AND P6, PT, R58.reuse, 0x3, PT ;  /* 0x000000033a00780c */ /* 0x048fe40003fc5270 */
[----:B------:R-:W-:Y:S02]  /*2620*/  ISETP.NE.AND P3, PT, R58, RZ, PT ;  /* 0x000000ff3a00720c */ /* 0x000fe40003f65270 */
[C---:B----4-:R-:W-:Y:S02]  /*2630*/  ISETP.NE.AND P5, PT, R48.reuse, 0x3, PT ;  /* 0x000000033000780c */ /* 0x050fe40003fa5270 */
[----:B------:R-:W-:Y:S02]  /*2640*/  ISETP.NE.AND P4, PT, R48, RZ, PT ;  /* 0x000000ff3000720c */ /* 0x000fe40003f85270 */
[----:B------:R-:W-:Y:S01]  /*2650*/  SEL R46, R12, 0x2, P5 ;  /* 0x000000020c2e7807 */ /* 0x000fe20002800000 */
[----:B------:R-:W-:Y:S01]  /*2660*/  IMAD.IADD R48, R8, 0x1, R47 ;  /* 0x0000000108307824 */ /* 0x000fe200078e022f */
[----:B0-----:R-:W-:-:S02]  /*2670*/  SEL R44, R12, 0x2, P6 ;  /* 0x000000020c2c7807 */ /* 0x001fc40003000000 */
[----:B------:R-:W-:Y:S02]  /*2680*/  SEL R46, R46, RZ, P4 ;  /* 0x000000ff2e2e7207 */ /* 0x000fe40002000000 */
[C---:B--2---:R-:W-:Y:S02]  /*2690*/  ISETP.NE.AND P4, PT, R49.reuse, 0x3, PT ;  /* 0x000000033100780c */ /* 0x044fe40003f85270 */
[----:B------:R-:W-:Y:S02]  /*26a0*/  SEL R44, R44, RZ, P3 ;  /* 0x000000ff2c2c7207 */ /* 0x000fe40001800000 */
[----:B------:R-:W-:Y:S02]  /*26b0*/  ISETP.NE.AND P3, PT, R48, R15, PT ;  /* 0x0000000f3000720c */ /* 0x000fe40003f65270 */
[----:B------:R-:W-:Y:S02]  /*26c0*/  IADD3 R11, PT, PT, R46, R14, R11 ;  /* 0x0000000e2e0b7210 */ /* 0x000fe40007ffe00b */
[----:B------:R-:W-:-:S02]  /*26d0*/  ISETP.NE.AND P5, PT, R49, RZ, PT ;  /* 0x000000ff3100720c */ /* 0x000fc40003fa5270 */
[----:B------:R-:W-:Y:S02]  /*26e0*/  SEL R14, R12, 0x2, P4 ;  /* 0x000000020c0e7807 */ /* 0x000fe40002000000 */
[C---:B------:R-:W-:Y:S02]  /*26f0*/  ISETP.NE.AND P4, PT, R59.reuse, 0x3, PT ;  /* 0x000000033b00780c */ /* 0x040fe40003f85270 */
[----:B------:R-:W-:Y:S02]  /*2700*/  ISETP.NE.AND P6, PT, R60, 0x3, PT ;  /* 0x000000033c00780c */ /* 0x000fe40003fc5270 */
[----:B------:R-:W-:Y:S02]  /*2710*/  SEL R14, R14, RZ, P5 ;  /* 0x000000ff0e0e7207 */ /* 0x000fe40002800000 */
[----:B------:R-:W-:Y:S02]  /*2720*/  ISETP.NE.AND P1, PT, R59, RZ, PT ;  /* 0x000000ff3b00720c */ /* 0x000fe40003f25270 */
[----:B------:R-:W-:-:S02]  /*2730*/  ISETP.NE.AND P5, PT, R60, RZ, PT ;  /* 0x000000ff3c00720c */ /* 0x000fc40003fa5270 */
[C---:B------:R-:W-:Y:S02]  /*2740*/  SEL R45, R12.reuse, 0x2, P4 ;  /* 0x000000020c2d7807 */ /* 0x040fe40002000000 */
[----:B------:R-:W-:Y:S02]  /*2750*/  SEL R46, R12, 0x2, P6 ;  /* 0x000000020c2e7807 */ /* 0x000fe40003000000 */
[----:B------:R-:W-:Y:S02]  /*2760*/  IADD3 R11, PT, PT, R44, R14, R11 ;  /* 0x0000000e2c0b7210 */ /* 0x000fe40007ffe00b */
[----:B------:R-:W-:Y:S02]  /*2770*/  SEL R12, R45, RZ, P1 ;  /* 0x000000ff2d0c7207 */ /* 0x000fe40000800000 */
[----:B------:R-:W-:-:S04]  /*2780*/  SEL R46, R46, RZ, P5 ;  /* 0x000000ff2e2e7207 */ /* 0x000fc80002800000 */
[----:B------:R-:W-:Y:S01]  /*2790*/  IADD3 R11, PT, PT, R46, R12, R11 ;  /* 0x0000000c2e0b7210 */ /* 0x000fe20007ffe00b */
[----:B------:R-:W-:Y:S06]  /*27a0*/  @P3 BRA `(.L_x_488) ;  /* 0xfffffff800843947 */ /* 0x000fec000383ffff */
.L_x_487:
[----:B------:R-:W-:Y:S05]  /*27b0*/  BSYNC.RECONVERGENT B5 ;  /* 0x0000000000057941 */ /* 0x000fea0003800200 */
.L_x_486:
        /* <DEDUP_REMOVED lines=26> */
[----:B----4-:R-:W-:Y:S02]  /*2960*/  ISETP.NE.AND P3, PT, R48, 0x3, PT ;  /* 0x000000033000780c */ /* 0x010fe40003f65270 */
[C---:B-----5:R-:W-:Y:S02]  /*2970*/  ISETP.NE.AND P5, PT, R49.reuse, 0x3, PT ;  /* 0x000000033100780c */ /* 0x060fe40003fa5270 */
[----:B------:R-:W-:Y:S02]  /*2980*/  IADD3 R14, PT, PT, R46, R14, R11 ;  /* 0x0000000e2e0e7210 */ /* 0x000fe40007ffe00b */
[----:B------:R-:W-:Y:S02]  /*2990*/  ISETP.NE.AND P1, PT, R48, RZ, PT ;  /* 0x000000ff3000720c */ /* 0x000fe40003f25270 */
[----:B------:R-:W-:-:S02]  /*29a0*/  ISETP.NE.AND P4, PT, R49, RZ, PT ;  /* 0x000000ff3100720c */ /* 0x000fc40003f85270 */
[C---:B------:R-:W-:Y:S02]  /*29b0*/  SEL R11, R12.reuse, 0x2, P3 ;  /* 0x000000020c0b7807 */ /* 0x040fe40001800000 */
[----:B------:R-:W-:Y:S02]  /*29c0*/  SEL R46, R12, 0x2, P5 ;  /* 0x000000020c2e7807 */ /* 0x000fe40002800000 */
[----:B------:R-:W-:Y:S02]  /*29d0*/  SEL R11, R11, RZ, P1 ;  /* 0x000000ff0b0b7207 */ /* 0x000fe40000800000 */
[----:B------:R-:W-:Y:S02]  /*29e0*/  SEL R46, R46, RZ, P4 ;  /* 0x000000ff2e2e7207 */ /* 0x000fe40002000000 */
[----:B------:R-:W-:Y:S02]  /*29f0*/  ISETP.NE.AND P1, PT, R58, 0x3, PT ;  /* 0x000000033a00780c */ /* 0x000fe40003f25270 */
[----:B------:R-:W-:-:S02]  /*2a00*/  ISETP.NE.AND P6, PT, R59, 0x3, PT ;  /* 0x000000033b00780c */ /* 0x000fc40003fc5270 */
[----:B------:R-:W-:Y:S02]  /*2a10*/  IADD3 R11, PT, PT, R46, R11, R14 ;  /* 0x0000000b2e0b7210 */ /* 0x000fe40007ffe00e */
[----:B------:R-:W-:Y:S02]  /*2a20*/  ISETP.NE.AND P5, PT, R60, 0x3, PT ;  /* 0x000000033c00780c */ /* 0x000fe40003fa5270 */
[----:B------:R-:W-:Y:S02]  /*2a30*/  SEL R14, R12, 0x2, P1 ;  /* 0x000000020c0e7807 */ /* 0x000fe40000800000 */
[----:B------:R-:W-:Y:S02]  /*2a40*/  ISETP.NE.AND P4, PT, R58, RZ, PT ;  /* 0x000000ff3a00720c */ /* 0x000fe40003f85270 */
[----:B------:R-:W-:Y:S02]  /*2a50*/  ISETP.NE.AND P3, PT, R59, RZ, PT ;  /* 0x000000ff3b00720c */ /* 0x000fe40003f65270 */
[----:B------:R-:W-:-:S02]  /*2a60*/  ISETP.NE.AND P1, PT, R61, 0x3, PT ;  /* 0x000000033d00780c */ /* 0x000fc40003f25270 */
        /* <DEDUP_REMOVED lines=11> */
.L_x_490:
[----:B------:R-:W-:Y:S05]  /*2b20*/  BSYNC.RECONVERGENT B5 ;  /* 0x0000000000057941 */ /* 0x000fea0003800200 */
.L_x_489:
        /* <DEDUP_REMOVED lines=32> */
.L_x_492:
[----:B------:R-:W-:Y:S05]  /*2d30*/  BSYNC.RECONVERGENT B5 ;  /* 0x0000000000057941 */ /* 0x000fea0003800200 */
.L_x_491:
        /* <DEDUP_REMOVED lines=25> */
.L_x_485:
[----:B------:R-:W-:Y:S05]  /*2ed0*/  BSYNC.RECONVERGENT B4 ;  /* 0x0000000000047941 */ /* 0x000fea0003800200 */
.L_x_484:
        /* <DEDUP_REMOVED lines=19> */
[----:B------:R-:W-:Y:S05]  /*3010*/  CALL.REL.NOINC `($__internal_8_$__cuda_sm20_div_rn_f64_full) ;  /* 0x0000003800707944 */ /* 0x000fea0003c00000 */
[----:B------:R-:W-:Y:S02]  /*3020*/  IMAD.MOV.U32 R44, RZ, RZ, R50 ;  /* 0x000000ffff2c7224 */ /* 0x000fe400078e0032 */
[----:B------:R-:W-:-:S07]  /*3030*/  IMAD.MOV.U32 R45, RZ, RZ, R51 ;  /* 0x000000ffff2d7224 */ /* 0x000fce00078e0033 */
.L_x_494:
[----:B------:R-:W-:Y:S05]  /*3040*/  BSYNC.RECONVERGENT B4 ;  /* 0x0000000000047941 */ /* 0x000fea0003800200 */
.L_x_493:
        /* <DEDUP_REMOVED lines=17> */
.L_x_496:
        /* <DEDUP_REMOVED lines=18> */
.L_x_495:
        /* <DEDUP_REMOVED lines=50> */
.L_x_502:
[----:B------:R-:W-:Y:S05]  /*35a0*/  BSYNC.RECONVERGENT B6 ;  /* 0x0000000000067941 */ /* 0x000fea0003800200 */
.L_x_501:
[----:B------:R-:W-:Y:S05]  /*35b0*/  BRA `(.L_x_500) ;  /* 0x0000000000b47947 */ /* 0x000fea0003800000 */
.L_x_499:
        /* <DEDUP_REMOVED lines=19> */
[----:B0-----:R-:W-:Y:S01]  /*36f0*/  IMAD.MOV.U32 R47, RZ, RZ, 0x3fd80000 ;  /* 0x3fd80000ff2f7424 */ /* 0x001fe200078e00ff */
        /* <DEDUP_REMOVED lines=23> */
.L_x_504:
[----:B------:R-:W-:Y:S05]  /*3870*/  BSYNC.RECONVERGENT B6 ;  /* 0x0000000000067941 */ /* 0x000fea0003800200 */
.L_x_503:
[----:B------:R-:W-:-:S11]  /*3880*/  DMUL R62, R20, R64 ;  /* 0x00000040143e7228 */ /* 0x000fd60000000000 */
.L_x_500:
[----:B------:R-:W-:Y:S05]  /*3890*/  BSYNC.RECONVERGENT B5 ;  /* 0x0000000000057941 */ /* 0x000fea0003800200 */
.L_x_498:
[----:B0-----:R-:W-:-:S08]  /*38a0*/  DMUL R50, R48, R62 ;  /* 0x0000003e30327228 */ /* 0x001fd00000000000 */
[----:B------:R-:W-:-:S14]  /*38b0*/  DSETP.NEU.AND P0, PT, R50, RZ, PT ;  /* 0x000000ff3200722a */ /* 0x000fdc0003f0d000 */
[----:B------:R-:W-:Y:S05]  /*38c0*/  @!P0 BRA `(.L_x_474) ;  /* 0x0000002c000c8947 */ /* 0x000fea0003800000 */
[----:B------:R-:W-:-:S13]  /*38d0*/  ISETP.GE.AND P0, PT, R55, R2, PT ;  /* 0x000000023700720c */ /* 0x000fda0003f06270 */
[----:B------:R-:W-:Y:S05]  /*38e0*/  @P0 BRA `(.L_x_505) ;  /* 0x0000000400000947 */ /* 0x000fea0003800000 */
[----:B------:R-:W-:-:S07]  /*38f0*/  IMAD.MOV.U32 R11, RZ, RZ, R55 ;  /* 0x000000ffff0b7224 */ /* 0x000fce00078e0037 */
.L_x_508:
        /* <DEDUP_REMOVED lines=23> */
[----:B------:R-:W4:Y:S04]  /*3a70*/  LDG.E.U16.CONSTANT R44, desc[UR14][R44.64] ;  /* 0x0000000e2c2c7981 */ /* 0x000f28000c1e9500 */
[----:B------:R0:W5:Y:S02]  /*3a80*/  LDG.E.U16.CONSTANT R20, desc[UR14][R20.64] ;  /* 0x0000000e14147981 */ /* 0x000164000c1e9500 */
        /* <DEDUP_REMOVED lines=8> */
[----:B------:R-:W-:Y:S02]  /*3b10*/  ISETP.NE.AND P3, PT, R44, -0x1, PT ;  /* 0xffffffff2c00780c */ /* 0x000fe40003f65270 */
[C---:B------:R-:W-:Y:S02]  /*3b20*/  SEL R20, R21.reuse, 0xffffffff, !P0 ;  /* 0xffffffff15147807 */ /* 0x040fe40004000000 */
[----:B------:R-:W-:Y:S02]  /*3b30*/  ISETP.NE.AND P1, PT, R46, 0x1, PT ;  /* 0x000000012e00780c */ /* 0x000fe40003f25270 */
        /* <DEDUP_REMOVED lines=23> */
.L_x_507:
[----:B------:R-:W-:Y:S05]  /*3cb0*/  BSYNC.RELIABLE B4 ;  /* 0x0000000000047941 */ /* 0x000fea0003800100 */
.L_x_506:
[----:B------:R-:W-:-:S05]  /*3cc0*/  VIADD R11, R11, 0x1 ;  /* 0x000000010b0b7836 */ /* 0x000fca0000000000 */
[----:B------:R-:W-:-:S13]  /*3cd0*/  ISETP.GE.AND P0, PT, R11, R2, PT ;  /* 0x000000020b00720c */ /* 0x000fda0003f06270 */
[----:B------:R-:W-:Y:S05]  /*3ce0*/  @!P0 BRA `(.L_x_508) ;  /* 0xfffffffc00048947 */ /* 0x000fea000383ffff */
.L_x_505:
        /* <DEDUP_REMOVED lines=34> */
[----:B------:R-:W1:Y:S01]  /*3f10*/  LDCU UR13, c[0x0][0x3f8] ;  /* 0x00007f00ff0d77ac */ /* 0x000e620008000800 */
[----:B------:R-:W-:Y:S01]  /*3f20*/  VIMNMX3.U32 R44, R14, R11, R12, !PT ;  /* 0x0000000b0e2c720f */ /* 0x000fe2000780000c */
[----:B------:R-:W-:Y:S02]  /*3f30*/  IMAD.MOV.U32 R46, RZ, RZ, 0x0 ;  /* 0x00000000ff2e7424 */ /* 0x000fe400078e00ff */
[----:B------:R-:W-:Y:S01]  /*3f40*/  IMAD.MOV.U32 R47, RZ, RZ, 0x3fd80000 ;  /* 0x3fd80000ff2f7424 */ /* 0x000fe200078e00ff */
[----:B0-----:R-:W-:Y:S01]  /*3f50*/  DADD R60, R60, 1 ;  /* 0x3ff000003c3c7429 */ /* 0x001fe20000000000 */
[----:B-1----:R-:W-:-:S05]  /*3f60*/  ISETP.GT.U32.AND P0, PT, R44, UR13, PT ;  /* 0x0000000d2c007c0c */ /* 0x002fca000bf04070 */
[----:B------:R-:W0:Y:S04]  /*3f70*/  MUFU.RSQ64H R45, R61 ;  /* 0x0000003d002d7308 */ /* 0x000e280000001c00 */
[----:B------:R-:W-:-:S04]  /*3f80*/  VIADD R44, R61, 0xfcb00000 ;  /* 0xfcb000003d2c7836 */ /* 0x000fc80000000000 */
[----:B------:R-:W-:-:S04]  /*3f90*/  @!P0 IMAD R11, R14, UR9, R11 ;  /* 0x000000090e0b8c24 */ /* 0x000fc8000f8e020b */
[----:B------:R-:W-:Y:S01]  /*3fa0*/  @!P0 IMAD R11, R11, UR9, R12 ;  /* 0x000000090b0b8c24 */ /* 0x000fe2000f8e020c */
[----:B0-----:R-:W-:-:S08]  /*3fb0*/  DMUL R48, R44, R44 ;  /* 0x0000002c2c307228 */ /* 0x001fd00000000000 */
[----:B------:R-:W-:-:S08]  /*3fc0*/  DFMA R48, R60, -R48, 1 ;  /* 0x3ff000003c30742b */ /* 0x000fd00000000830 */
[----:B------:R-:W-:Y:S02]  /*3fd0*/  DFMA R46, R48, R46, 0.5 ;  /* 0x3fe00000302e742b */ /* 0x000fe4000000002e */
[----:B------:R-:W-:-:S08]  /*3fe0*/  DMUL R64, R44, R48 ;  /* 0x000000302c407228 */ /* 0x000fd00000000000 */
[----:B------:R-:W-:Y:S01]  /*3ff0*/  DFMA R64, R46, R64, R44 ;  /* 0x000000402e40722b */ /* 0x000fe2000000002c */
[----:B------:R-:W0:Y:S02]  /*4000*/  @!P0 LDC.64 R46, c[0x0][0x3e8] ;  /* 0x0000fa00ff2e8b82 */ /* 0x000e240000000a00 */
[----:B0-----:R-:W-:-:S06]  /*4010*/  @!P0 IMAD.WIDE R68, R11, 0x4, R46 ;  /* 0x000000040b448825 */ /* 0x001fcc00078e022e */
[----:B------:R-:W2:Y:S01]  /*4020*/  @!P0 LDG.E.CONSTANT R68, desc[UR14][R68.64] ;  /* 0x0000000e44448981 */ /* 0x000ea2000c1e9900 */
[----:B------:R-:W-:Y:S01]  /*4030*/  CS2R R48, SRZ ;  /* 0x0000000000307805 */ /* 0x000fe2000001ff00 */
[----:B------:R-:W-:Y:S01]  /*4040*/  DMUL R62, R60, R64 ;  /* 0x000000403c3e7228 */ /* 0x000fe20000000000 */
[----:B------:R-:W-:Y:S01]  /*4050*/  VIADD R59, R65, 0xfff00000 ;  /* 0xfff00000413b7836 */ /* 0x000fe20000000000 */
[----:B------:R-:W-:Y:S01]  /*4060*/  BSSY.RECONVERGENT B6, `(.L_x_512) ;  /* 0x000000f000067945 */ /* 0x000fe20003800200 */
[----:B------:R-:W-:-:S05]  /*4070*/  IMAD.MOV.U32 R58, RZ, RZ, R64 ;  /* 0x000000ffff3a7224 */ /* 0x000fca00078e0040 */
        /* <DEDUP_REMOVED lines=10> */
[----:B-1----:R-:W-:Y:S05]  /*4120*/  CALL.REL.NOINC `($__internal_9_$__cuda_sm20_dsqrt_rn_f64_mediumpath_v1) ;  /* 0x0000002c006c7944 */ /* 0x002fea0003c00000 */
[----:B------:R-:W-:Y:S02]  /*4130*/  IMAD.MOV.U32 R66, RZ, RZ, R12 ;  /* 0x000000ffff427224 */ /* 0x000fe400078e000c */
[----:B------:R-:W-:-:S07]  /*4140*/  IMAD.MOV.U32 R67, RZ, RZ, R11 ;  /* 0x000000ffff437224 */ /* 0x000fce00078e000b */
.L_x_513:
[----:B------:R-:W-:Y:S05]  /*4150*/  BSYNC.RECONVERGENT B6 ;  /* 0x0000000000067941 */ /* 0x000fea0003800200 */
.L_x_512:
[----:B------:R-:W-:-:S08]  /*4160*/  DMUL R66, R20, R66 ;  /* 0x0000004214427228 */ /* 0x000fd00000000000 */
[----:B-1----:R-:W-:Y:S01]  /*4170*/  DMUL R48, R66, R48 ;  /* 0x0000003042307228 */ /* 0x002fe20000000000 */
[----:B------:R-:W-:Y:S10]  /*4180*/  BRA `(.L_x_511) ;  /* 0x0000000000d07947 */ /* 0x000ff40003800000 */
.L_x_510:
        /* <DEDUP_REMOVED lines=49> */
.L_x_515:
[----:B------:R-:W-:Y:S05]  /*44a0*/  BSYNC.RECONVERGENT B6 ;  /* 0x0000000000067941 */ /* 0x000fea0003800200 */
.L_x_514:
[----:B------:R-:W-:-:S08]  /*44b0*/  DMUL R66, R20, R66 ;  /* 0x0000004214427228 */ /* 0x000fd00000000000 */
[----:B-1----:R-:W-:-:S11]  /*44c0*/  DMUL R48, R66, R48 ;  /* 0x0000003042307228 */ /* 0x002fd60000000000 */
.L_x_511:
[----:B------:R-:W-:Y:S05]  /*44d0*/  BSYNC.RECONVERGENT B5 ;  /* 0x0000000000057941 */ /* 0x000fea0003800200 */
.L_x_509:
        /* <DEDUP_REMOVED lines=8> */
.L_x_520:
        /* <DEDUP_REMOVED lines=62> */
.L_x_519:
[----:B------:R-:W-:Y:S05]  /*4940*/  BSYNC.RELIABLE B5 ;  /* 0x0000000000057941 */ /* 0x000fea0003800100 */
.L_x_518:
[----:B------:R-:W0:Y:S01]  /*4950*/  LDCU UR13, c[0x0][0x3c4] ;  /* 0x00007880ff0d77ac */ /* 0x000e220008000800 */
[----:B------:R-:W-:-:S05]  /*4960*/  VIADD R11, R11, 0x1 ;  /* 0x000000010b0b7836 */ /* 0x000fca0000000000 */
[----:B0-----:R-:W-:-:S13]  /*4970*/  ISETP.GE.AND P0, PT, R11, UR13, PT ;  /* 0x0000000d0b007c0c */ /* 0x001fda000bf06270 */
[----:B------:R-:W-:Y:S05]  /*4980*/  @!P0 BRA `(.L_x_520) ;  /* 0xfffffff800f48947 */ /* 0x000fea000383ffff */
[----:B------:R-:W-:Y:S05]  /*4990*/  BSYNC.RELIABLE B4 ;  /* 0x0000000000047941 */ /* 0x000fea0003800100 */
.L_x_517:
[----:B------:R-:W-:Y:S05]  /*49a0*/  BRA `(.L_x_516) ;  /* 0x0000001400b07947 */ /* 0x000fea0003800000 */
.L_x_497:
        /* <DEDUP_REMOVED lines=48> */
.L_x_525:
[----:B------:R-:W-:Y:S05]  /*4cb0*/  BSYNC.RECONVERGENT B6 ;  /* 0x0000000000067941 */ /* 0x000fea0003800200 */
.L_x_524:
[----:B------:R-:W-:Y:S05]  /*4cc0*/  BRA `(.L_x_523) ;  /* 0x0000000000b47947 */ /* 0x000fea0003800000 */
.L_x_522:
[----:B0----5:R-:W-:Y:S02]  /*4cd0*/  PRMT R21, R50, 0x9910, RZ ;  /* 0x0000991032157816 */ /* 0x021fe400000000ff */
        /* <DEDUP_REMOVED lines=42> */
.L_x_527:
[----:B------:R-:W-:Y:S05]  /*4f80*/  BSYNC.RECONVERGENT B6 ;  /* 0x0000000000067941 */ /* 0x000fea0003800200 */
.L_x_526:
[----:B------:R-:W-:-:S11]  /*4f90*/  DMUL R62, R20, R64 ;  /* 0x00000040143e7228 */ /* 0x000fd60000000000 */
.L_x_523:
[----:B------:R-:W-:Y:S05]  /*4fa0*/  BSYNC.RECONVERGENT B5 ;  /* 0x0000000000057941 */ /* 0x000fea0003800200 */
.L_x_521:
[----:B0-----:R-:W-:-:S08]  /*4fb0*/  DMUL R20, R48, R62 ;  /* 0x0000003e30147228 */ /* 0x001fd00000000000 */
[----:B------:R-:W-:-:S14]  /*4fc0*/  DSETP.NEU.AND P0, PT, R20, RZ, PT ;  /* 0x000000ff1400722a */ /* 0x000fdc0003f0d000 */
[----:B------:R-:W-:Y:S05]  /*4fd0*/  @!P0 BRA `(.L_x_474) ;  /* 0x0000001400488947 */ /* 0x000fea0003800000 */
[----:B------:R-:W-:-:S13]  /*4fe0*/  ISETP.GE.AND P0, PT, R4, R9, PT ;  /* 0x000000090400720c */ /* 0x000fda0003f06270 */
[----:B------:R-:W-:Y:S05]  /*4ff0*/  @P0 BRA `(.L_x_528) ;  /* 0x0000000400000947 */ /* 0x000fea0003800000 */
[----:B------:R-:W-:-:S07]  /*5000*/  IMAD.MOV.U32 R12, RZ, RZ, R4 ;  /* 0x000000ffff0c7224 */ /* 0x000fce00078e0004 */
.L_x_531:
        /* <DEDUP_REMOVED lines=17> */
[----:B--2---:R-:W-:-:S04]  /*5120*/  IMAD.WIDE R46, R47, 0x2, R44 ;  /* 0x000000022f2e7825 */ /* 0x004fc800078e022c */
[--C-:B0-----:R-:W-:Y:S02]  /*5130*/  IMAD.WIDE R50, R51, 0x2, R48.reuse ;  /* 0x0000000233327825 */ /* 0x101fe400078e0230 */
[----:B------:R-:W2:Y:S02]  /*5140*/  LDG.E.U16.CONSTANT R46, desc[UR14][R46.64] ;  /* 0x0000000e2e2e7981 */ /* 0x000ea4000c1e9500 */
[----:B---3--:R-:W-:Y:S02]  /*5150*/  IMAD.WIDE R48, R11, 0x2, R48 ;  /* 0x000000020b307825 */ /* 0x008fe400078e0230 */
[----:B------:R-:W3:Y:S02]  /*5160*/  LDG.E.U16.CONSTANT R50, desc[UR14][R50.64] ;  /* 0x0000000e32327981 */ /* 0x000ee4000c1e9500 */
[----:B----4-:R-:W-:Y:S02]  /*5170*/  IMAD.WIDE R44, R61, 0x2, R44 ;  /* 0x000000023d2c7825 */ /* 0x010fe400078e022c */
[----:B------:R-:W4:Y:S04]  /*5180*/  LDG.E.U16.CONSTANT R48, desc[UR14][R48.64] ;  /* 0x0000000e30307981 */ /* 0x000f28000c1e9500 */
[----:B------:R0:W5:Y:S02]  /*5190*/  LDG.E.U16.CONSTANT R44, desc[UR14][R44.64] ;  /* 0x0000000e2c2c7981 */ /* 0x000164000c1e9500 */
[----:B0-----:R-:W-:Y:S01]  /*51a0*/  IMAD.MOV.U32 R45, RZ, RZ, 0x1 ;  /* 0x00000001ff2d7424 */ /* 0x001fe200078e00ff */
[----:B--2---:R-:W-:-:S02]  /*51b0*/  PRMT R59, R46, 0x9910, RZ ;  /* 0x000099102e3b7816 */ /* 0x004fc400000000ff */
[----:B---3--:R-:W-:Y:S02]  /*51c0*/  PRMT R58, R50, 0x9910, RZ ;  /* 0x00009910323a7816 */ /* 0x008fe400000000ff */
[----:B----4-:R-:W-:Y:S02]  /*51d0*/  PRMT R11, R48, 0x9910, RZ ;  /* 0x00009910300b7816 */ /* 0x010fe400000000ff */
[----:B-----5:R-:W-:-:S03]  /*51e0*/  PRMT R14, R44, 0x9910, RZ ;  /* 0x000099102c0e7816 */ /* 0x020fc600000000ff */
[----:B------:R-:W-:Y:S02]  /*51f0*/  IMAD.IADD R48, R11, 0x1, -R58 ;  /* 0x000000010b307824 */ /* 0x000fe400078e0a3a */
[----:B------:R-:W-:-:S03]  /*5200*/  IMAD.IADD R46, R14, 0x1, -R59 ;  /* 0x000000010e2e7824 */ /* 0x000fc600078e0a3b */
[----:B------:R-:W-:Y:S02]  /*5210*/  ISETP.NE.AND P0, PT, R48, -0x1, PT ;  /* 0xffffffff3000780c */ /* 0x000fe40003f05270 */
[----:B------:R-:W-:Y:S02]  /*5220*/  ISETP.NE.AND P3, PT, R46, -0x1, PT ;  /* 0xffffffff2e00780c */ /* 0x000fe40003f65270 */
[C---:B------:R-:W-:Y:S02]  /*5230*/  SEL R44, R45.reuse, 0xffffffff, !P0 ;  /* 0xffffffff2d2c7807 */ /* 0x040fe40004000000 */
[----:B------:R-:W-:Y:S02]  /*5240*/  ISETP.NE.AND P2, PT, R48, 0x1, PT ;  /* 0x000000013000780c */ /* 0x000fe40003f45270 */
[----:B------:R-:W-:Y:S02]  /*5250*/  ISETP.NE.AND P4, PT, R46, 0x1, PT ;  /* 0x000000012e00780c */ /* 0x000fe40003f85270 */
        /* <DEDUP_REMOVED lines=22> */
.L_x_530:
[----:B------:R-:W-:Y:S05]  /*53c0*/  BSYNC.RELIABLE B4 ;  /* 0x0000000000047941 */ /* 0x000fea0003800100 */
.L_x_529:
[----:B------:R-:W-:-:S05]  /*53d0*/  VIADD R12, R12, 0x1 ;  /* 0x000000010c0c7836 */ /* 0x000fca0000000000 */
[----:B------:R-:W-:-:S13]  /*53e0*/  ISETP.GE.AND P0, PT, R12, R9, PT ;  /* 0x000000090c00720c */ /* 0x000fda0003f06270 */
[----:B------:R-:W-:Y:S05]  /*53f0*/  @!P0 BRA `(.L_x_531) ;  /* 0xfffffffc00048947 */ /* 0x000fea000383ffff */
.L_x_528:
        /* <DEDUP_REMOVED lines=70> */
.L_x_536:
[----:B------:R-:W-:Y:S05]  /*5860*/  BSYNC.RECONVERGENT B6 ;  /* 0x0000000000067941 */ /* 0x000fea0003800200 */
.L_x_535:
[----:B------:R-:W-:-:S08]  /*5870*/  DMUL R66, R48, R66 ;  /* 0x0000004230427228 */ /* 0x000fd00000000000 */
[----:B-1----:R-:W-:Y:S01]  /*5880*/  DMUL R50, R66, R50 ;  /* 0x0000003242327228 */ /* 0x002fe20000000000 */
[----:B------:R-:W-:Y:S10]  /*5890*/  BRA `(.L_x_534) ;  /* 0x0000000000d07947 */ /* 0x000ff40003800000 */
.L_x_533:
        /* <DEDUP_REMOVED lines=49> */
.L_x_538:
[----:B------:R-:W-:Y:S05]  /*5bb0*/  BSYNC.RECONVERGENT B6 ;  /* 0x0000000000067941 */ /* 0x000fea0003800200 */
.L_x_537:
[----:B------:R-:W-:-:S08]  /*5bc0*/  DMUL R66, R48, R66 ;  /* 0x0000004230427228 */ /* 0x000fd00000000000 */
[----:B-1----:R-:W-:-:S11]  /*5bd0*/  DMUL R50, R66, R50 ;  /* 0x0000003242327228 */ /* 0x002fd60000000000 */
.L_x_534:
[----:B------:R-:W-:Y:S05]  /*5be0*/  BSYNC.RECONVERGENT B5 ;  /* 0x0000000000057941 */ /* 0x000fea0003800200 */
.L_x_532:
[----:B------:R-:W-:-:S08]  /*5bf0*/  DMUL R58, R50, R20 ;  /* 0x00000014323a7228 */ /* 0x000fd00000000000 */
[----:B------:R-:W-:-:S14]  /*5c00*/  DSETP.NEU.AND P0, PT, R58, RZ, PT ;  /* 0x000000ff3a00722a */ /* 0x000fdc0003f0d000 */
[----:B------:R-:W-:Y:S05]  /*5c10*/  @!P0 BRA `(.L_x_474) ;  /* 0x0000000800388947 */ /* 0x000fea0003800000 */
[----:B------:R-:W0:Y:S02]  /*5c20*/  LDCU UR13, c[0x0][0x3c4] ;  /* 0x00007880ff0d77ac */ /* 0x000e240008000800 */
[----:B0-----:R-:W-:-:S13]  /*5c30*/  ISETP.GE.AND P0, PT, R55, UR13, PT ;  /* 0x0000000d37007c0c */ /* 0x001fda000bf06270 */
[----:B------:R-:W-:Y:S05]  /*5c40*/  @P0 BRA `(.L_x_516) ;  /* 0x0000000400080947 */ /* 0x000fea0003800000 */
[----:B------:R-:W-:-:S07]  /*5c50*/  IMAD.MOV.U32 R11, RZ, RZ, R55 ;  /* 0x000000ffff0b7224 */ /* 0x000fce00078e0037 */
.L_x_541:
        /* <DEDUP_REMOVED lines=60> */
.L_x_540:
[----:B------:R-:W-:Y:S05]  /*6020*/  BSYNC.RELIABLE B4 ;  /* 0x0000000000047941 */ /* 0x000fea0003800100 */
.L_x_539:
[----:B------:R-:W0:Y:S01]  /*6030*/  LDCU UR13, c[0x0][0x3c4] ;  /* 0x00007880ff0d77ac */ /* 0x000e220008000800 */
[----:B------:R-:W-:-:S05]  /*6040*/  VIADD R11, R11, 0x1 ;  /* 0x000000010b0b7836 */ /* 0x000fca0000000000 */
[----:B0-----:R-:W-:-:S13]  /*6050*/  ISETP.NE.AND P0, PT, R11, UR13, PT ;  /* 0x0000000d0b007c0c */ /* 0x001fda000bf05270 */
[----:B------:R-:W-:Y:S05]  /*6060*/  @P0 BRA `(.L_x_541) ;  /* 0xfffffff800fc0947 */ /* 0x000fea000383ffff */
.L_x_516:
[----:B------:R-:W-:-:S14]  /*6070*/  DSETP.NEU.AND P0, PT, R58, RZ, PT ;  /* 0x000000ff3a00722a */ /* 0x000fdc0003f0d000 */
[----:B------:R-:W-:Y:S05]  /*6080*/  @!P0 BRA `(.L_x_474) ;  /* 0x00000004001c8947 */ /* 0x000fea0003800000 */
[----:B------:R-:W2:Y:S01]  /*6090*/  LDG.E.64.CONSTANT R20, desc[UR14][R36.64] ;  /* 0x0000000e24147981 */ /* 0x000ea2000c1e9b00 */
[----:B------:R-:W-:Y:S01]  /*60a0*/  BSSY.RECONVERGENT B4, `(.L_x_542) ;  /* 0x0000009000047945 */ /* 0x000fe20003800200 */
[----:B------:R-:W-:Y:S02]  /*60b0*/  DMUL R58, R42, R58 ;  /* 0x0000003a2a3a7228 */ /* 0x000fe40000000000 */
[----:B--2---:R-:W-:-:S14]  /*60c0*/  DSETP.NEU.AND P0, PT, R20, RZ, PT ;  /* 0x000000ff1400722a */ /* 0x004fdc0003f0d000 */
[----:B------:R-:W-:Y:S05]  /*60d0*/  @!P0 BRA `(.L_x_543) ;  /* 0x0000000000148947 */ /* 0x000fea0003800000 */
[----:B------:R-:W0:Y:S01]  /*60e0*/  LDCU.64 UR28, c[0x0][0x400] ;  /* 0x00008000ff1c77ac */ /* 0x000e220008000a00 */
[----:B------:R-:W-:Y:S01]  /*60f0*/  DMUL R20, R58, R20 ;  /* 0x000000143a147228 */ /* 0x000fe20000000000 */
[----:B0-----:R-:W-:-:S04]  /*6100*/  LEA R44, P0, R16, UR28, 0x3 ;  /* 0x0000001c102c7c11 */ /* 0x001fc8000f8018ff */
[----:B------:R-:W-:-:S05]  /*6110*/  LEA.HI.X R45, R16, UR29, RZ, 0x3, P0 ;  /* 0x0000001d102d7c11 */ /* 0x000fca00080f1cff */
[----:B------:R0:W-:Y:S04]  /*6120*/  REDG.E.ADD.F64.RN.STRONG.GPU desc[UR14][R44.64], R20 ;  /* 0x000000142c0079a6 */ /* 0x0001e8000c12ff0e */
.L_x_543:
[----:B------:R-:W-:Y:S05]  /*6130*/  BSYNC.RECONVERGENT B4 ;  /* 0x0000000000047941 */ /* 0x000fea0003800200 */
.L_x_542:
[----:B------:R-:W2:Y:S04]  /*6140*/  LDG.E.64.CONSTANT R50, desc[UR14][R34.64] ;  /* 0x0000000e22327981 */ /* 0x000ea8000c1e9b00 */
[----:B------:R-:W3:Y:S04]  /*6150*/  LDG.E.64.CONSTANT R48, desc[UR14][R32.64] ;  /* 0x0000000e20307981 */ /* 0x000ee8000c1e9b00 */
[----:B------:R-:W4:Y:S04]  /*6160*/  LDG.E.64.CONSTANT R46, desc[UR14][R30.64] ;  /* 0x0000000e1e2e7981 */ /* 0x000f28000c1e9b00 */
[----:B0-----:R-:W5:Y:S04]  /*6170*/  LDG.E.64.CONSTANT R20, desc[UR14][R28.64] ;  /* 0x0000000e1c147981 */ /* 0x001f68000c1e9b00 */
[----:B------:R-:W5:Y:S01]  /*6180*/  LDG.E.64.CONSTANT R44, desc[UR14][R26.64] ;  /* 0x0000000e1a2c7981 */ /* 0x000f62000c1e9b00 */
[----:B------:R-:W-:Y:S01]  /*6190*/  BSSY.RECONVERGENT B4, `(.L_x_544) ;  /* 0x000000c000047945 */ /* 0x000fe20003800200 */
[----:B--2---:R-:W-:-:S02]  /*61a0*/  DSETP.NEU.AND P3, PT, R50, RZ, PT ;  /* 0x000000ff3200722a */ /* 0x004fc40003f6d000 */
[----:B---3--:R-:W-:Y:S02]  /*61b0*/  DSETP.NEU.AND P4, PT, R48, RZ, PT ;  /* 0x000000ff3000722a */ /* 0x008fe40003f8d000 */
[----:B----4-:R-:W-:Y:S02]  /*61c0*/  DSETP.NEU.AND P0, PT, R46, RZ, PT ;  /* 0x000000ff2e00722a */ /* 0x010fe40003f0d000 */
[----:B-----5:R-:W-:Y:S02]  /*61d0*/  DSETP.NEU.AND P1, PT, R20, RZ, PT ;  /* 0x000000ff1400722a */ /* 0x020fe40003f2d000 */
[----:B------:R-:W-:-:S06]  /*61e0*/  DSETP.NEU.AND P2, PT, R44, RZ, PT ;  /* 0x000000ff2c00722a */ /* 0x000fcc0003f4d000 */
[----:B------:R-:W-:Y:S08]  /*61f0*/  @!P3 BRA `(.L_x_545) ;  /* 0x000000000014b947 */ /* 0x000ff00003800000 */
[----:B------:R-:W0:Y:S01]  /*6200*/  LDCU.64 UR28, c[0x0][0x408] ;  /* 0x00008100ff1c77ac */ /* 0x000e220008000a00 */
[----:B------:R-:W-:Y:S01]  /*6210*/  DMUL R50, R58, R50 ;  /* 0x000000323a327228 */ /* 0x000fe20000000000 */
[----:B0-----:R-:W-:-:S04]  /*6220*/  LEA R60, P3, R16, UR28, 0x3 ;  /* 0x0000001c103c7c11 */ /* 0x001fc8000f8618ff */
[----:B------:R-:W-:-:S05]  /*6230*/  LEA.HI.X R61, R16, UR29, RZ, 0x3, P3 ;  /* 0x0000001d103d7c11 */ /* 0x000fca00098f1cff */
[----:B------:R0:W-:Y:S04]  /*6240*/  REDG.E.ADD.F64.RN.STRONG.GPU desc[UR14][R60.64], R50 ;  /* 0x000000323c0079a6 */ /* 0x0001e8000c12ff0e */
.L_x_545:
[----:B------:R-:W-:Y:S05]  /*6250*/  BSYNC.RECONVERGENT B4 ;  /* 0x0000000000047941 */ /* 0x000fea0003800200 */
.L_x_544:
[----:B------:R-:W-:Y:S04]  /*6260*/  BSSY.RECONVERGENT B4, `(.L_x_546) ;  /* 0x000000a000047945 */ /* 0x000fe80003800200 */
[----:B------:R-:W-:Y:S05]  /*6270*/  @!P4 BRA `(.L_x_547) ;  /* 0x000000000020c947 */ /* 0x000fea0003800000 */
[----:B------:R-:W1:Y:S01]  /*6280*/  LDCU UR13, c[0x0][0x3a0] ;  /* 0x00007400ff0d77ac */ /* 0x000e620008000800 */
[----:B------:R-:W-:Y:S01]  /*6290*/  DMUL R48, R58, R48 ;  /* 0x000000303a307228 */ /* 0x000fe20000000000 */
[----:B------:R-:W0:Y:S01]  /*62a0*/  LDCU.64 UR28, c[0x0][0x400] ;  /* 0x00008000ff1c77ac */ /* 0x000e220008000a00 */
[----:B-1----:R-:W-:-:S05]  /*62b0*/  IADD3 R11, P3, PT, R16, UR13, RZ ;  /* 0x0000000d100b7c10 */ /* 0x002fca000ff7e0ff */
[----:B------:R-:W-:Y:S01]  /*62c0*/  IMAD.X R12, RZ, RZ, UR10, P3 ;  /* 0x0000000aff0c7e24 */ /* 0x000fe200098e06ff */
[----:B0-----:R-:W-:-:S04]  /*62d0*/  LEA R50, P3, R11, UR28, 0x3 ;  /* 0x0000001c0b327c11 */ /* 0x001fc8000f8618ff */
[----:B------:R-:W-:-:S05]  /*62e0*/  LEA.HI.X R51, R11, UR29, R12, 0x3, P3 ;  /* 0x0000001d0b337c11 */ /* 0x000fca00098f1c0c */
[----:B------:R1:W-:Y:S04]  /*62f0*/  REDG.E.ADD.F64.RN.STRONG.GPU desc[UR14][R50.64], R48 ;  /* 0x00000030320079a6 */ /* 0x0003e8000c12ff0e */
.L_x_547:
[----:B------:R-:W-:Y:S05]  /*6300*/  BSYNC.RECONVERGENT B4 ;  /* 0x0000000000047941 */ /* 0x000fea0003800200 */
.L_x_546:
[----:B------:R-:W-:Y:S04]  /*6310*/  BSSY.RECONVERGENT B4, `(.L_x_548) ;  /* 0x000000a000047945 */ /* 0x000fe80003800200 */
[----:B------:R-:W-:Y:S05]  /*6320*/  @!P0 BRA `(.L_x_549) ;  /* 0x0000000000208947 */ /* 0x000fea0003800000 */
[----:B------:R-:W2:Y:S01]  /*6330*/  LDCU UR13, c[0x0][0x3a0] ;  /* 0x00007400ff0d77ac */ /* 0x000ea20008000800 */
[----:B------:R-:W-:Y:S01]  /*6340*/  DMUL R46, R58, R46 ;  /* 0x0000002e3a2e7228 */ /* 0x000fe20000000000 */
[----:B------:R-:W1:Y:S01]  /*6350*/  LDCU.64 UR28, c[0x0][0x408] ;  /* 0x00008100ff1c77ac */ /* 0x000e620008000a00 */
[----:B--2---:R-:W-:-:S05]  /*6360*/  IADD3 R11, P0, PT, R16, UR13, RZ ;  /* 0x0000000d100b7c10 */ /* 0x004fca000ff1e0ff */
[----:B------:R-:W-:Y:S01]  /*6370*/  IMAD.X R12, RZ, RZ, UR10, P0 ;  /* 0x0000000aff0c7e24 */ /* 0x000fe200080e06ff */
[----:B-1----:R-:W-:-:S04]  /*6380*/  LEA R48, P0, R11, UR28, 0x3 ;  /* 0x0000001c0b307c11 */ /* 0x002fc8000f8018ff */
[----:B------:R-:W-:-:S05]  /*6390*/  LEA.HI.X R49, R11, UR29, R12, 0x3, P0 ;  /* 0x0000001d0b317c11 */ /* 0x000fca00080f1c0c */
[----:B------:R2:W-:Y:S04]  /*63a0*/  REDG.E.ADD.F64.RN.STRONG.GPU desc[UR14][R48.64], R46 ;  /* 0x0000002e300079a6 */ /* 0x0005e8000c12ff0e */
.L_x_549:
[----:B------:R-:W-:Y:S05]  /*63b0*/  BSYNC.RECONVERGENT B4 ;  /* 0x0000000000047941 */ /* 0x000fea0003800200 */
.L_x_548:
[----:B------:R-:W-:Y:S01]  /*63c0*/  BSSY.RECONVERGENT B4, `(.L_x_550) ;  /* 0x000000b000047945 */ /* 0x000fe20003800200 */
[----:B--2---:R-:W-:Y:S02]  /*63d0*/  IMAD.MOV.U32 R46, RZ, RZ, R16 ;  /* 0x000000ffff2e7224 */ /* 0x004fe400078e0010 */
[----:B------:R-:W-:Y:S01]  /*63e0*/  IMAD.MOV.U32 R47, RZ, RZ, RZ ;  /* 0x000000ffff2f7224 */ /* 0x000fe200078e00ff */
[----:B------:R-:W-:Y:S06]  /*63f0*/  @!P1 BRA `(.L_x_551) ;  /* 0x00000000001c9947 */ /* 0x000fec0003800000 */
[----:B01----:R-:W0:Y:S01]  /*6400*/  LDC R51, c[0x0][0x3a0] ;  /* 0x0000e800ff337b82 */ /* 0x003e220000000800 */
[----:B------:R-:W1:Y:S01]  /*6410*/  LDCU.64 UR28, c[0x0][0x400] ;  /* 0x00008000ff1c77ac */ /* 0x000e620008000a00 */
[----:B------:R-:W-:Y:S01]  /*6420*/  DMUL R20, R58, R20 ;  /* 0x000000143a147228 */ /* 0x000fe20000000000 */
[----:B0-----:R-:W-:-:S03]  /*6430*/  IMAD.WIDE R50, R51, 0x2, R46 ;  /* 0x0000000233327825 */ /* 0x001fc600078e022e */
[----:B-1----:R-:W-:-:S04]  /*6440*/  LEA R48, P0, R50, UR28, 0x3 ;  /* 0x0000001c32307c11 */ /* 0x002fc8000f8018ff */
[----:B------:R-:W-:-:S05]  /*6450*/  LEA.HI.X R49, R50, UR29, R51, 0x3, P0 ;  /* 0x0000001d32317c11 */ /* 0x000fca00080f1c33 */
[----:B------:R2:W-:Y:S04]  /*6460*/  REDG.E.ADD.F64.RN.STRONG.GPU desc[UR14][R48.64], R20 ;  /* 0x00000014300079a6 */ /* 0x0005e8000c12ff0e */
.L_x_551:
[----:B------:R-:W-:Y:S05]  /*6470*/  BSYNC.RECONVERGENT B4 ;  /* 0x0000000000047941 */ /* 0x000fea0003800200 */
.L_x_550:
[----:B------:R-:W-:Y:S05]  /*6480*/  @!P2 BRA `(.L_x_474) ;  /* 0x00000000001ca947 */ /* 0x000fea0003800000 */
[----:B------:R-:W3:Y:S01]  /*6490*/  LDC R11, c[0x0][0x3a0] ;  /* 0x0000e800ff0b7b82 */ /* 0x000ee20000000800 */
[----:B------:R-:W2:Y:S01]  /*64a0*/  LDCU.64 UR28, c[0x0][0x408] ;  /* 0x00008100ff1c77ac */ /* 0x000ea20008000a00 */
[----:B------:R-:W-:Y:S01]  /*64b0*/  DMUL R44, R58, R44 ;  /* 0x0000002c3a2c7228 */ /* 0x000fe20000000000 */
[----:B---3--:R-:W-:-:S03]  /*64c0*/  IMAD.WIDE R46, R11, 0x2, R46 ;  /* 0x000000020b2e7825 */ /* 0x008fc600078e022e */
[----:B--2---:R-:W-:-:S04]  /*64d0*/  LEA R20, P0, R46, UR28, 0x3 ;  /* 0x0000001c2e147c11 */ /* 0x004fc8000f8018ff */
[----:B------:R-:W-:-:S05]  /*64e0*/  LEA.HI.X R21, R46, UR29, R47, 0x3, P0 ;  /* 0x0000001d2e157c11 */ /* 0x000fca00080f1c2f */
[----:B------:R3:W-:Y:S04]  /*64f0*/  REDG.E.ADD.F64.RN.STRONG.GPU desc[UR14][R20.64], R44 ;  /* 0x0000002c140079a6 */ /* 0x0007e8000c12ff0e */
.L_x_474:
[----:B------:R-:W-:Y:S05]  /*6500*/  BSYNC.RECONVERGENT B3 ;  /* 0x0000000000037941 */ /* 0x000fea0003800200 */
.L_x_473:
[----:B------:R-:W-:Y:S01]  /*6510*/  VIADD R0, R0, 0xffffffff ;  /* 0xffffffff00007836 */ /* 0x000fe20000000000 */
[----:B------:R-:W-:Y:S06]  /*6520*/  BRA `(.L_x_552) ;  /* 0x0000000400007947 */ /* 0x000fec0003800000 */
.L_x_469:
        /* <DEDUP_REMOVED lines=9> */
[----:B------:R-:W-:Y:S01]  /*65c0*/  IMAD.MOV.U32 R20, RZ, RZ, -0x1 ;  /* 0xffffffffff147424 */ /* 0x000fe200078e00ff */
[----:B------:R-:W-:Y:S02]  /*65d0*/  SEL R16, R16, 0x2, P1 ;  /* 0x0000000210107807 */ /* 0x000fe40000800000 */
[----:B------:R-:W-:Y:S02]  /*65e0*/  ISETP.NE.AND P1, PT, R12, R2, PT ;  /* 0x000000020c00720c */ /* 0x000fe40003f25270 */
[----:B------:R-:W-:-:S02]  /*65f0*/  SEL R16, R16, RZ, P0 ;  /* 0x000000ff10107207 */ /* 0x000fc40000000000 */
[----:B------:R-:W-:Y:S02]  /*6600*/  ISETP.NE.AND P0, PT, R12, R9, PT ;  /* 0x000000090c00720c */ /* 0x000fe40003f05270 */
[----:B------:R-:W-:Y:S01]  /*6610*/  SEL R45, R19, R16, !P1 ;  /* 0x00000010132d7207 */ /* 0x000fe20004800000 */
[----:B------:R-:W-:Y:S01]  /*6620*/  IMAD.MOV.U32 R16, RZ, RZ, 0x1 ;  /* 0x00000001ff107424 */ /* 0x000fe200078e00ff */
        /* <DEDUP_REMOVED lines=9> */
.L_x_554:
[----:B------:R-:W-:Y:S05]  /*66c0*/  BSYNC.RECONVERGENT B3 ;  /* 0x0000000000037941 */ /* 0x000fea0003800200 */
.L_x_553:
        /* <DEDUP_REMOVED lines=17> */
[----:B----4-:R-:W-:Y:S05]  /*67e0*/  @!P0 BRA `(.L_x_552) ;  /* 0x0000000000508947 */ /* 0x010fea0003800000 */
[----:B------:R-:W0:Y:S01]  /*67f0*/  LDCU.64 UR28, c[0x0][0x390] ;  /* 0x00007200ff1c77ac */ /* 0x000e220008000a00 */
[----:B------:R-:W-:Y:S02]  /*6800*/  SHF.R.S32.HI R47, RZ, 0x1f, R49 ;  /* 0x0000001fff2f7819 */ /* 0x000fe40000011431 */
[----:B------:R-:W-:Y:S02]  /*6810*/  IADD3 R45, P0, PT, R49, R20, RZ ;  /* 0x00000014312d7210 */ /* 0x000fe40007f1e0ff */
[----:B------:R-:W-:-:S03]  /*6820*/  LEA R44, R12, UR17, 0x2 ;  /* 0x000000110c2c7c11 */ /* 0x000fc6000f8e10ff */
[----:B------:R-:W-:Y:S02]  /*6830*/  IMAD.X R46, R21, 0x1, R47, P0 ;  /* 0x00000001152e7824 */ /* 0x000fe400000e062f */
[----:B------:R-:W-:-:S05]  /*6840*/  IMAD.IADD R47, R1, 0x1, R12 ;  /* 0x00000001012f7824 */ /* 0x000fca00078e020c */
[----:B------:R4:W-:Y:S01]  /*6850*/  STL.U8 [R47], R48 ;  /* 0x000000302f007387 */ /* 0x0009e20000100000 */
[----:B0-----:R-:W-:-:S03]  /*6860*/  LEA R20, P0, R45, UR28, 0x3 ;  /* 0x0000001c2d147c11 */ /* 0x001fc6000f8018ff */
[----:B------:R4:W-:Y:S01]  /*6870*/  STL [R44+0x4], R51 ;  /* 0x000004332c007387 */ /* 0x0009e20000100800 */
        /* <DEDUP_REMOVED lines=11> */
.L_x_552:
[----:B------:R-:W-:Y:S05]  /*6930*/  BSYNC.RECONVERGENT B2 ;  /* 0x0000000000027941 */ /* 0x000fea0003800200 */
.L_x_468:
[----:B------:R-:W-:-:S13]  /*6940*/  ISETP.GT.AND P0, PT, R0, -0x1, PT ;  /* 0xffffffff0000780c */ /* 0x000fda0003f04270 */
[----:B------:R-:W-:Y:S05]  /*6950*/  @P0 BRA `(.L_x_555) ;  /* 0xffffffa800c00947 */ /* 0x000fea000383ffff */
.L_x_458:
[----:B0-----:R-:W-:Y:S05]  /*6960*/  BSYNC B0 ;  /* 0x0000000000007941 */ /* 0x001fea0003800000 */
.L_x_457:
[----:B------:R-:W0:Y:S01]  /*6970*/  LDCU UR13, c[0x0][0x3c4] ;  /* 0x00007880ff0d77ac */ /* 0x000e220008000800 */
[----:B------:R-:W-:Y:S01]  /*6980*/  VIADD R56, R56, UR19 ;  /* 0x0000001338387c36 */ /* 0x000fe20008000000 */
[----:B0-----:R-:W-:-:S06]  /*6990*/  UIMAD UR13, UR13, UR13, URZ ;  /* 0x0000000d0d0d72a4 */ /* 0x001fcc000f8e02ff */
[----:B------:R-:W-:-:S13]  /*69a0*/  ISETP.GE.U32.AND P0, PT, R56, UR13, PT ;  /* 0x0000000d38007c0c */ /* 0x000fda000bf06070 */
[----:B------:R-:W-:Y:S05]  /*69b0*/  @!P0 BRA `(.L_x_556) ;  /* 0xffffff9800a88947 */ /* 0x000fea000383ffff */
[----:B------:R-:W-:Y:S05]  /*69c0*/  BSYNC B1 ;  /* 0x0000000000017941 */ /* 0x000fea0003800000 */
.L_x_456:
[----:B------:R-:W-:Y:S05]  /*69d0*/  EXIT ;  /* 0x000000000000794d */ /* 0x000fea0003800000 */
        .weak           $__internal_8_$__cuda_sm20_div_rn_f64_full
        .type           $__internal_8_$__cuda_sm20_div_rn_f64_full,@function
        .size           $__internal_8_$__cuda_sm20_div_rn_f64_full,($__internal_9_$__cuda_sm20_dsqrt_rn_f64_mediumpath_v1 - $__internal_8_$__cuda_sm20_div_rn_f64_full)
$__internal_8_$__cuda_sm20_div_rn_f64_full:
[C---:B------:R-:W-:Y:S01]  /*69e0*/  FSETP.GEU.AND P0, PT, |R47|.reuse, 1.469367938527859385e-39, PT ;  /* 0x001000002f00780b */ /* 0x040fe20003f0e200 */
[----:B------:R-:W-:Y:S01]  /*69f0*/  IMAD.MOV.U32 R48, RZ, RZ, 0x1 ;  /* 0x00000001ff307424 */ /* 0x000fe200078e00ff */
[C---:B------:R-:W-:Y:S01]  /*6a00*/  LOP3.LUT R60, R47.reuse, 0x800fffff, RZ, 0xc0, !PT ;  /* 0x800fffff2f3c7812 */ /* 0x040fe200078ec0ff */
[----:B------:R-:W-:Y:S01]  /*6a10*/  IMAD.MOV.U32 R14, RZ, RZ, 0x1ca00000 ;  /* 0x1ca00000ff0e7424 */ /* 0x000fe200078e00ff */
[----:B------:R-:W-:Y:S01]  /*6a20*/  LOP3.LUT R62, R47, 0x7ff00000, RZ, 0xc0, !PT ;  /* 0x7ff000002f3e7812 */ /* 0x000fe200078ec0ff */
[----:B------:R-:W-:Y:S01]  /*6a30*/  BSSY.RECONVERGENT B5, `(.L_x_557) ;  /* 0x0000047000057945 */ /* 0x000fe20003800200 */
[----:B------:R-:W-:Y:S01]  /*6a40*/  LOP3.LUT R61, R60, 0x3ff00000, RZ, 0xfc, !PT ;  /* 0x3ff000003c3d7812 */ /* 0x000fe200078efcff */
[----:B------:R-:W-:Y:S01]  /*6a50*/  IMAD.MOV.U32 R60, RZ, RZ, R46 ;  /* 0x000000ffff3c7224 */ /* 0x000fe200078e002e */
[----:B------:R-:W-:-:S04]  /*6a60*/  ISETP.LE.U32.AND P1, PT, R62, 0x3ff00000, PT ;  /* 0x3ff000003e00780c */ /* 0x000fc80003f23070 */
[----:B------:R-:W-:Y:S01]  /*6a70*/  SEL R58, R14, 0x63400000, !P1 ;  /* 0x634000000e3a7807 */ /* 0x000fe20004800000 */
[----:B------:R-:W-:-:S03]  /*6a80*/  @!P0 DMUL R60, R46, 8.98846567431157953865e+307 ;  /* 0x7fe000002e3c8828 */ /* 0x000fc60000000000 */
[----:B------:R-:W-:Y:S01]  /*6a90*/  LOP3.LUT R59, R58, 0x3988e, RZ, 0xfc, !PT ;  /* 0x0003988e3a3b7812 */ /* 0x000fe200078efcff */
[----:B------:R-:W-:Y:S02]  /*6aa0*/  IMAD.MOV.U32 R58, RZ, RZ, 0x1409212e ;  /* 0x1409212eff3a7424 */ /* 0x000fe400078e00ff */
[----:B------:R-:W0:Y:S02]  /*6ab0*/  MUFU.RCP64H R49, R61 ;  /* 0x0000003d00317308 */ /* 0x000e240000001800 */
        /* <DEDUP_REMOVED lines=8> */
[----:B------:R-:W-:Y:S02]  /*6b40*/  IMAD.MOV.U32 R49, RZ, RZ, 0x3ff00000 ;  /* 0x3ff00000ff317424 */ /* 0x000fe400078e00ff */
[----:B------:R-:W-:Y:S01]  /*6b50*/  IMAD.MOV.U32 R48, RZ, RZ, R62 ;  /* 0x000000ffff307224 */ /* 0x000fe200078e003e */
[----:B------:R-:W-:Y:S01]  /*6b60*/  @!P0 LOP3.LUT R48, R61, 0x7ff00000, RZ, 0xc0, !PT ;  /* 0x7ff000003d308812 */ /* 0x000fe200078ec0ff */
[----:B------:R-:W-:-:S05]  /*6b70*/  VIADD R50, R49, 0xffffffff ;  /* 0xffffffff31327836 */ /* 0x000fca0000000000 */
[----:B------:R-:W-:Y:S01]  /*6b80*/  ISETP.GT.U32.AND P0, PT, R50, 0x7feffffe, PT ;  /* 0x7feffffe3200780c */ /* 0x000fe20003f04070 */
[----:B------:R-:W-:-:S05]  /*6b90*/  VIADD R50, R48, 0xffffffff ;  /* 0xffffffff30327836 */ /* 0x000fca0000000000 */
[----:B------:R-:W-:-:S13]  /*6ba0*/  ISETP.GT.U32.OR P0, PT, R50, 0x7feffffe, P0 ;  /* 0x7feffffe3200780c */ /* 0x000fda0000704470 */
[----:B------:R-:W-:Y:S05]  /*6bb0*/  @P0 BRA `(.L_x_558) ;  /* 0x0000000000740947 */ /* 0x000fea0003800000 */
[----:B------:R-:W-:-:S04]  /*6bc0*/  LOP3.LUT R48, R47, 0x7ff00000, RZ, 0xc0, !PT ;  /* 0x7ff000002f307812 */ /* 0x000fc800078ec0ff */
[----:B------:R-:W-:Y:S01]  /*6bd0*/  ISETP.LE.U32.AND P0, PT, R48, 0x3ff00000, PT ;  /* 0x3ff000003000780c */ /* 0x000fe20003f03070 */
[----:B------:R-:W-:Y:S02]  /*6be0*/  IMAD.MOV R49, RZ, RZ, -R48 ;  /* 0x000000ffff317224 */ /* 0x000fe400078e0a30 */
[----:B------:R-:W-:-:S05]  /*6bf0*/  IMAD.MOV.U32 R48, RZ, RZ, 0x3ff00000 ;  /* 0x3ff00000ff307424 */ /* 0x000fca00078e00ff */
[----:B------:R-:W-:Y:S02]  /*6c00*/  VIADDMNMX R48, R49, R48, 0xb9600000, !PT ;  /* 0xb960000031307446 */ /* 0x000fe40007800130 */
[----:B------:R-:W-:Y:S02]  /*6c10*/  SEL R49, R14, 0x63400000, !P0 ;  /* 0x634000000e317807 */ /* 0x000fe40004000000 */
        /* <DEDUP_REMOVED lines=23> */
.L_x_558:
        /* <DEDUP_REMOVED lines=15> */
.L_x_560:
[----:B------:R-:W-:Y:S01]  /*6e80*/  LOP3.LUT R51, R47, 0x80000, RZ, 0xfc, !PT ;  /* 0x000800002f337812 */ /* 0x000fe200078efcff */
[----:B------:R-:W-:-:S07]  /*6e90*/  IMAD.MOV.U32 R50, RZ, RZ, R46 ;  /* 0x000000ffff327224 */ /* 0x000fce00078e002e */
.L_x_559:
[----:B------:R-:W-:Y:S05]  /*6ea0*/  BSYNC.RECONVERGENT B5 ;  /* 0x0000000000057941 */ /* 0x000fea0003800200 */
.L_x_557:
[----:B------:R-:W-:Y:S02]  /*6eb0*/  IMAD.MOV.U32 R44, RZ, RZ, R12 ;  /* 0x000000ffff2c7224 */ /* 0x000fe400078e000c */
[----:B------:R-:W-:-:S04]  /*6ec0*/  IMAD.MOV.U32 R45, RZ, RZ, 0x0 ;  /* 0x00000000ff2d7424 */ /* 0x000fc800078e00ff */
[----:B------:R-:W-:Y:S05]  /*6ed0*/  RET.REL.NODEC R44 `(_ZN36_GLOBAL__N__da906feb_4_k_cu_901dc2ec40guga_triplet_apply_contracted_dfs_kernelEPKiPKsPKliiiiS3_PKaS1_iiiPKdS9_S9_PKfSB_iPdSC_) ;  /* 0xffffff902c487950 */ /* 0x000fea0003c3ffff */
        .weak           $__internal_9_$__cuda_sm20_dsqrt_rn_f64_mediumpath_v1
        .type           $__internal_9_$__cuda_sm20_dsqrt_rn_f64_mediumpath_v1,@function
        .size           $__internal_9_$__cuda_sm20_dsqrt_rn_f64_mediumpath_v1,(.L_x_667 - $__internal_9_$__cuda_sm20_dsqrt_rn_f64_mediumpath_v1)
$__internal_9_$__cuda_sm20_dsqrt_rn_f64_mediumpath_v1:
[----:B------:R-:W-:Y:S01]  /*6ee0*/  ISETP.GE.U32.AND P3, PT, R44, -0x3400000, PT ;  /* 0xfcc000002c00780c */ /* 0x000fe20003f66070 */
[----:B------:R-:W-:Y:S01]  /*6ef0*/  BSSY.RECONVERGENT B4, `(.L_x_561) ;  /* 0x0000028000047945 */ /* 0x000fe20003800200 */
[----:B------:R-:W-:Y:S02]  /*6f00*/  IMAD.MOV.U32 R44, RZ, RZ, R60 ;  /* 0x000000ffff2c7224 */ /* 0x000fe400078e003c */
[----:B------:R-:W-:Y:S02]  /*6f10*/  IMAD.MOV.U32 R60, RZ, RZ, R14 ;  /* 0x000000ffff3c7224 */ /* 0x000fe400078e000e */
[----:B------:R-:W-:Y:S02]  /*6f20*/  IMAD.MOV.U32 R61, RZ, RZ, R59 ;  /* 0x000000ffff3d7224 */ /* 0x000fe400078e003b */
[----:B------:R-:W-:Y:S02]  /*6f30*/  IMAD.MOV.U32 R62, RZ, RZ, R12 ;  /* 0x000000ffff3e7224 */ /* 0x000fe400078e000c */
[----:B------:R-:W-:-:S03]  /*6f40*/  IMAD.MOV.U32 R63, RZ, RZ, R11 ;  /* 0x000000ffff3f7224 */ /* 0x000fc600078e000b */
        /* <DEDUP_REMOVED lines=9> */
.L_x_562:
        /* <DEDUP_REMOVED lines=24> */
.L_x_564:
[----:B------:R-:W-:-:S11]  /*7160*/  DADD R46, R44, R44 ;  /* 0x000000002c2e7229 */ /* 0x000fd6000000002c */
.L_x_563:
[----:B------:R-:W-:Y:S05]  /*7170*/  BSYNC.RECONVERGENT B4 ;  /* 0x0000000000047941 */ /* 0x000fea0003800200 */
.L_x_561:
[----:B------:R-:W-:Y:S02]  /*7180*/  IMAD.MOV.U32 R59, RZ, RZ, 0x0 ;  /* 0x00000000ff3b7424 */ /* 0x000fe400078e00ff */
[----:B------:R-:W-:Y:S02]  /*7190*/  IMAD.MOV.U32 R12, RZ, RZ, R46 ;  /* 0x000000ffff0c7224 */ /* 0x000fe400078e002e */
[----:B------:R-:W-:Y:S01]  /*71a0*/  IMAD.MOV.U32 R11, RZ, RZ, R47 ;  /* 0x000000ffff0b7224 */ /* 0x000fe200078e002f */
[----:B------:R-:W-:Y:S06]  /*71b0*/  RET.REL.NODEC R58 `(_ZN36_GLOBAL__N__da906feb_4_k_cu_901dc2ec40guga_triplet_apply_contracted_dfs_kernelEPKiPKsPKliiiiS3_PKaS1_iiiPKdS9_S9_PKfSB_iPdSC_) ;  /* 0xffffff8c3a907950 */ /* 0x000fec0003c3ffff */
.L_x_565:
        /* <DEDUP_REMOVED lines=12> */
.L_x_667:


//--------------------- .text._ZN36_GLOBAL__N__da906feb_4_k_cu_901dc2ec46guga_triplet_apply_contracted_epq_table_kernelEPKsPKaPKiiiPKlS5_S5_PKdS9_S9_PKfSB_iPdSC_ --------------------------
	.section	.text._ZN36_GLOBAL__N__da906feb_4_k_cu_901dc2ec46guga_triplet_apply_contracted_epq_table_kernelEPKsPKaPKiiiPKlS5_S5_PKdS9_S9_PKfSB_iPdSC_,"ax",@progbits
	.align	128
.text._ZN36_GLOBAL__N__da906feb_4_k_cu_901dc2ec46guga_triplet_apply_contracted_epq_table_kernelEPKsPKaPKiiiPKlS5_S5_PKdS9_S9_PKfSB_iPdSC_:
        .type           _ZN36_GLOBAL__N__da906feb_4_k_cu_901dc2ec46guga_triplet_apply_contracted_epq_table_kernelEPKsPKaPKiiiPKlS5_S5_PKdS9_S9_PKfSB_iPdSC_,@function
        .size           _ZN36_GLOBAL__N__da906feb_4_k_cu_901dc2ec46guga_triplet_apply_contracted_epq_table_kernelEPKsPKaPKiiiPKlS5_S5_PKdS9_S9_PKfSB_iPdSC_,(.L_x_670 - _ZN36_GLOBAL__N__da906feb_4_k_cu_901dc2ec46guga_triplet_apply_contracted_epq_table_kernelEPKsPKaPKiiiPKlS5_S5_PKdS9_S9_PKfSB_iPdSC_)
        .other          _ZN36_GLOBAL__N__da906feb_4_k_cu_901dc2ec46guga_triplet_apply_contracted_epq_table_kernelEPKsPKaPKiiiPKlS5_S5_PKdS9_S9_PKfSB_iPdSC_,@"STO_CUDA_ENTRY STV_DEFAULT"
_ZN36_GLOBAL__N__da906feb_4_k_cu_901dc2ec46guga_triplet_apply_contracted_epq_table_kernelEPKsPKaPKiiiPKlS5_S5_PKdS9_S9_PKfSB_iPdSC_:
        /* <DEDUP_REMOVED lines=14> */
[----:B------:R-:W0:Y:S02]  /*00e0*/  LDCU.64 UR4, c[0x0][0x3a0] ;  /* 0x00007400ff0477ac */ /* 0x000e240008000a00 */
[----:B0-----:R-:W-:-:S04]  /*00f0*/  ULEA UR4, UP0, UR8, UR4, 0x3 ;  /* 0x0000000408047291 */ /* 0x001fc8000f8018ff */
[----:B------:R-:W-:Y:S02]  /*0100*/  ULEA.HI.X UR5, UR8, UR5, URZ, 0x3, UP0 ;  /* 0x0000000508057291 */ /* 0x000fe400080f1cff */
[----:B------:R-:W-:-:S04]  /*0110*/  IMAD.U32 R2, RZ, RZ, UR4 ;  /* 0x00000004ff027e24 */ /* 0x000fc8000f8e00ff */
[----:B------:R-:W-:-:S05]  /*0120*/  IMAD.U32 R3, RZ, RZ, UR5 ;  /* 0x00000005ff037e24 */ /* 0x000fca000f8e00ff */
[----:B------:R-:W2:Y:S04]  /*0130*/  LDG.E.64.CONSTANT R4, desc[UR16][R2.64] ;  /* 0x0000001002047981 */ /* 0x000ea8000c1e9b00 */
        /* <DEDUP_REMOVED lines=8> */
[----:B------:R-:W1:Y:S01]  /*01c0*/  LDCU.64 UR12, c[0x0][0x390] ;  /* 0x00007200ff0c77ac */ /* 0x000e620008000a00 */
[----:B------:R-:W2:Y:S01]  /*01d0*/  LDCU.64 UR6, c[0x0][0x388] ;  /* 0x00007100ff0677ac */ /* 0x000ea20008000a00 */
[----:B------:R-:W3:Y:S01]  /*01e0*/  LDCU UR14, c[0x0][0x3e0] ;  /* 0x00007c00ff0e77ac */ /* 0x000ee20008000800 */
[----:B0-----:R-:W-:Y:S02]  /*01f0*/  UIADD3 UR15, UPT, UPT, UR11, 0x1, URZ ;  /* 0x000000010b0f7890 */ /* 0x001fe4000fffe0ff */
[----:B------:R-:W-:Y:S02]  /*0200*/  USHF.R.S32.HI UR18, URZ, 0x1f, UR11 ;  /* 0x0000001fff127899 */ /* 0x000fe4000801140b */
[----:B------:R-:W-:Y:S02]  /*0210*/  USHF.R.S32.HI UR19, URZ, 0x1f, UR15 ;  /* 0x0000001fff137899 */ /* 0x000fe4000801140f */
[----:B------:R-:W-:-:S02]  /*0220*/  UIMAD.WIDE.U32 UR4, UR15, UR8, URZ ;  /* 0x000000080f0472a5 */ /* 0x000fc4000f8e00ff */
[----:B------:R-:W-:Y:S02]  /*0230*/  UIMAD UR10, UR19, UR8, URZ ;  /* 0x00000008130a72a4 */ /* 0x000fe4000f8e02ff */
[----:B-1----:R-:W-:Y:S02]  /*0240*/  ULEA UR9, UP0, UR4, UR12, 0x2 ;  /* 0x0000000c04097291 */ /* 0x002fe4000f8010ff */
[----:B------:R-:W-:Y:S02]  /*0250*/  UIADD3 UR10, UPT, UPT, UR5, UR10, URZ ;  /* 0x0000000a050a7290 */ /* 0x000fe4000fffe0ff */
[----:B--2---:R-:W-:Y:S02]  /*0260*/  UIMAD.WIDE.U32 UR6, UR8, UR11, UR6 ;  /* 0x0000000b080672a5 */ /* 0x004fe4000f8e0006 */
[----:B------:R-:W-:Y:S02]  /*0270*/  ULEA.HI.X UR10, UR4, UR13, UR10, 0x2, UP0 ;  /* 0x0000000d040a7291 */ /* 0x000fe400080f140a */
[----:B------:R-:W-:-:S02]  /*0280*/  UIMAD UR4, UR18, UR8, URZ ;  /* 0x00000008120472a4 */ /* 0x000fc4000f8e02ff */
[----:B------:R-:W-:Y:S01]  /*0290*/  IMAD.U32 R17, RZ, RZ, UR7 ;  /* 0x00000007ff117e24 */ /* 0x000fe2000f8e00ff */
[----:B---3--:R-:W-:Y:S01]  /*02a0*/  UIADD3 UR8, UPT, UPT, UR14, 0x1, URZ ;  /* 0x000000010e087890 */ /* 0x008fe2000fffe0ff */
[----:B------:R-:W-:Y:S02]  /*02b0*/  IMAD.U32 R16, RZ, RZ, UR6 ;  /* 0x00000006ff107e24 */ /* 0x000fe4000f8e00ff */
[----:B------:R-:W-:-:S09]  /*02c0*/  VIADD R5, R17, UR4 ;  /* 0x0000000411057c36 */ /* 0x000fd20008000000 */
.L_x_645:
[----:B------:R-:W-:Y:S05]  /*02d0*/  YIELD ;  /* 0x0000000000007946 */ /* 0x000fea0003800000 */
[----:B0-----:R-:W0:Y:S01]  /*02e0*/  LDCU.64 UR4, c[0x0][0x3a8] ;  /* 0x00007500ff0477ac */ /* 0x001e220008000a00 */
[C---:B------:R-:W-:Y:S01]  /*02f0*/  IMAD.SHL.U32 R0, R7.reuse, 0x4, RZ ;  /* 0x0000000407007824 */ /* 0x040fe200078e00ff */
[----:B------:R-:W-:-:S04]  /*0300*/  SHF.L.U64.HI R8, R7, 0x2, R6 ;  /* 0x0000000207087819 */ /* 0x000fc80000010206 */
[----:B01----:R-:W-:Y:S01]  /*0310*/  IADD3 R2, P0, PT, R0, UR4, RZ ;  /* 0x0000000400027c10 */ /* 0x003fe2000ff1e0ff */
[----:B------:R-:W0:Y:S03]  /*0320*/  LDCU UR4, c[0x0][0x398] ;  /* 0x00007300ff0477ac */ /* 0x000e260008000800 */
[----:B------:R-:W-:-:S05]  /*0330*/  IADD3.X R3, PT, PT, R8, UR5, RZ, P0, !PT ;  /* 0x0000000508037c10 */ /* 0x000fca00087fe4ff */
[----:B------:R-:W0:Y:S01]  /*0340*/  LDG.E.CONSTANT R4, desc[UR16][R2.64] ;  /* 0x0000001002047981 */ /* 0x000e22000c1e9900 */
[----:B------:R-:W-:Y:S01]  /*0350*/  BSSY.RECONVERGENT B0, `(.L_x_566) ;  /* 0x000054b000007945 */ /* 0x000fe20003800200 */
[----:B0-----:R-:W-:-:S13]  /*0360*/  ISETP.GE.U32.AND P0, PT, R4, UR4, PT ;  /* 0x0000000404007c0c */ /* 0x001fda000bf06070 */
[----:B--234-:R-:W-:Y:S05]  /*0370*/  @P0 BRA `(.L_x_567) ;  /* 0x0000005400200947 */ /* 0x01cfea0003800000 */
        /* <DEDUP_REMOVED lines=71> */
[----:B------:R-:W-:Y:S02]  /*07f0*/  IADD3 R30, P0, PT, R3, R16, RZ ;  /* 0x00000010031e7210 */ /* 0x000fe40007f1e0ff */
[----:B------:R-:W-:-:S03]  /*0800*/  SHF.R.S32.HI R15, RZ, 0x1f, R14 ;  /* 0x0000001fff0f7819 */ /* 0x000fc6000001140e */
[----:B------:R-:W-:-:S05]  /*0810*/  IMAD.X R31, R2, 0x1, R5, P0 ;  /* 0x00000001021f7824 */ /* 0x000fca00000e0605 */
[----:B------:R-:W2:Y:S01]  /*0820*/  LDG.E.U8.CONSTANT R30, desc[UR16][R30.64] ;  /* 0x000000101e1e7981 */ /* 0x000ea2000c1e9100 */
[----:B0-----:R-:W-:-:S04]  /*0830*/  IMAD.WIDE.U32 R8, R4, R25, UR4 ;  /* 0x0000000404087e25 */ /* 0x001fc8000f8e0019 */
[----:B------:R-:W-:Y:S01]  /*0840*/  IMAD R29, R4, UR18, R9 ;  /* 0x00000012041d7c24 */ /* 0x000fe2000f8e0209 */
[-C--:B------:R-:W-:Y:S02]  /*0850*/  IADD3 R26, P0, PT, R3, R8.reuse, RZ ;  /* 0x00000008031a7210 */ /* 0x080fe40007f1e0ff */
[----:B------:R-:W-:-:S03]  /*0860*/  IADD3 R22, P1, PT, R14, R8, RZ ;  /* 0x000000080e167210 */ /* 0x000fc60007f3e0ff */
[--C-:B------:R-:W-:Y:S01]  /*0870*/  IMAD.X R27, R2, 0x1, R29.reuse, P0 ;  /* 0x00000001021b7824 */ /* 0x100fe200000e061d */
[----:B------:R-:W-:Y:S01]  /*0880*/  IADD3 R10, P0, PT, R14, R16, RZ ;  /* 0x000000100e0a7210 */ /* 0x000fe20007f1e0ff */
[----:B------:R-:W-:-:S04]  /*0890*/  IMAD.X R23, R15, 0x1, R29, P1 ;  /* 0x000000010f177824 */ /* 0x000fc800008e061d */
[----:B------:R-:W3:Y:S01]  /*08a0*/  LDG.E.U8.CONSTANT R27, desc[UR16][R26.64] ;  /* 0x000000101a1b7981 */ /* 0x000ee2000c1e9100 */
[----:B------:R-:W-:-:S03]  /*08b0*/  IMAD.X R11, R15, 0x1, R5, P0 ;  /* 0x000000010f0b7824 */ /* 0x000fc600000e0605 */
[----:B------:R-:W4:Y:S04]  /*08c0*/  LDG.E.U8.CONSTANT R22, desc[UR16][R22.64] ;  /* 0x0000001016167981 */ /* 0x000f28000c1e9100 */
[----:B------:R-:W5:Y:S01]  /*08d0*/  LDG.E.U8.CONSTANT R10, desc[UR16][R10.64] ;  /* 0x000000100a0a7981 */ /* 0x000f62000c1e9100 */
[C---:B--2---:R-:W-:Y:S02]  /*08e0*/  ISETP.NE.AND P1, PT, R30.reuse, RZ, PT ;  /* 0x000000ff1e00720c */ /* 0x044fe40003f25270 */
[C---:B---3--:R-:W-:Y:S02]  /*08f0*/  ISETP.NE.AND P0, PT, R27.reuse, 0x3, PT ;  /* 0x000000031b00780c */ /* 0x048fe40003f05270 */
[----:B------:R-:W-:Y:S02]  /*0900*/  ISETP.NE.AND P2, PT, R27, 0x3, PT ;  /* 0x000000031b00780c */ /* 0x000fe40003f45270 */
[----:B------:R-:W-:-:S02]  /*0910*/  ISETP.EQ.OR P0, PT, R30, 0x3, P0 ;  /* 0x000000031e00780c */ /* 0x000fc40000702670 */
[----:B------:R-:W-:Y:S02]  /*0920*/  SEL R24, RZ, 0xffffffff, P2 ;  /* 0xffffffffff187807 */ /* 0x000fe40001000000 */
[----:B----4-:R-:W-:Y:S02]  /*0930*/  ISETP.NE.AND P3, PT, R22, RZ, PT ;  /* 0x000000ff1600720c */ /* 0x010fe40003f65270 */
        /* <DEDUP_REMOVED lines=25> */
.L_x_574:
[C---:B------:R-:W-:Y:S02]  /*0ad0*/  IADD3 R22, P0, PT, R31.reuse, R16, RZ ;  /* 0x000000101f167210 */ /* 0x040fe40007f1e0ff */
[----:B------:R-:W-:-:S03]  /*0ae0*/  IADD3 R24, P1, PT, R31, R8, RZ ;  /* 0x000000081f187210 */ /* 0x000fc60007f3e0ff */
[----:B------:R-:W-:Y:S02]  /*0af0*/  IMAD.X R23, RZ, RZ, R5, P0 ;  /* 0x000000ffff177224 */ /* 0x000fe400000e0605 */
        /* <DEDUP_REMOVED lines=30> */
.L_x_573:
        /* <DEDUP_REMOVED lines=8> */
.L_x_572:
[----:B------:R-:W-:-:S07]  /*0d60*/  VIADD R34, R34, 0x1 ;  /* 0x0000000122227836 */ /* 0x000fce0000000000 */
.L_x_571:
[----:B------:R-:W-:Y:S05]  /*0d70*/  BSYNC.RELIABLE B2 ;  /* 0x0000000000027941 */ /* 0x000fea0003800100 */
.L_x_570:
[----:B------:R-:W0:Y:S01]  /*0d80*/  LDCU UR4, c[0x0][0x39c] ;  /* 0x00007380ff0477ac */ /* 0x000e220008000800 */
[----:B------:R-:W-:Y:S02]  /*0d90*/  VIADD R31, R31, 0x1 ;  /* 0x000000011f1f7836 */ /* 0x000fe40000000000 */
[----:B------:R-:W-:Y:S02]  /*0da0*/  IMAD.MOV.U32 R30, RZ, RZ, R11 ;  /* 0x000000ffff1e7224 */ /* 0x000fe400078e000b */
[----:B------:R-:W-:Y:S01]  /*0db0*/  IMAD.MOV.U32 R28, RZ, RZ, R26 ;  /* 0x000000ffff1c7224 */ /* 0x000fe200078e001a */
[----:B0-----:R-:W-:-:S13]  /*0dc0*/  ISETP.NE.AND P0, PT, R31, UR4, PT ;  /* 0x000000041f007c0c */ /* 0x001fda000bf05270 */
[----:B------:R-:W-:Y:S05]  /*0dd0*/  @P0 BRA `(.L_x_574) ;  /* 0xfffffffc003c0947 */ /* 0x000fea000383ffff */
[----:B------:R-:W-:-:S13]  /*0de0*/  ISETP.EQ.AND P0, PT, R34, 0x2, PT ;  /* 0x000000022200780c */ /* 0x000fda0003f02270 */
.L_x_569:
        /* <DEDUP_REMOVED lines=8> */
.L_x_568:
        /* <DEDUP_REMOVED lines=22> */
[----:B------:R-:W-:Y:S05]  /*0fd0*/  CALL.REL.NOINC `($__internal_11_$__cuda_sm20_dsqrt_rn_f64_mediumpath_v1) ;  /* 0x0000004c00687944 */ /* 0x000fea0003c00000 */
[----:B------:R-:W-:Y:S02]  /*0fe0*/  IMAD.MOV.U32 R32, RZ, RZ, R0 ;  /* 0x000000ffff207224 */ /* 0x000fe400078e0000 */
[----:B------:R-:W-:-:S07]  /*0ff0*/  IMAD.MOV.U32 R33, RZ, RZ, R9 ;  /* 0x000000ffff217224 */ /* 0x000fce00078e0009 */
.L_x_576:
[----:B------:R-:W-:Y:S05]  /*1000*/  BSYNC.RECONVERGENT B2 ;  /* 0x0000000000027941 */ /* 0x000fea0003800200 */
.L_x_575:
[----:B------:R-:W-:Y:S01]  /*1010*/  VIADD R22, R26, 0x1 ;  /* 0x000000011a167836 */ /* 0x000fe20000000000 */
[----:B------:R-:W-:Y:S01]  /*1020*/  BSSY.RECONVERGENT B1, `(.L_x_577) ;  /* 0x00000ee000017945 */ /* 0x000fe20003800200 */
[----:B------:R-:W-:-:S03]  /*1030*/  IMAD.MOV.U32 R0, RZ, RZ, RZ ;  /* 0x000000ffff007224 */ /* 0x000fc600078e00ff */
[----:B------:R-:W-:-:S13]  /*1040*/  ISETP.GE.AND P0, PT, R22, R11, PT ;  /* 0x0000000b1600720c */ /* 0x000fda0003f06270 */
[----:B------:R-:W-:Y:S05]  /*1050*/  @P0 BRA `(.L_x_578) ;  /* 0x0000000c00a80947 */ /* 0x000fea0003800000 */
[----:B------:R-:W-:Y:S01]  /*1060*/  IADD3 R0, PT, PT, R11, -0x2, -R26 ;  /* 0xfffffffe0b007810 */ /* 0x000fe20007ffe81a */
[----:B------:R-:W-:Y:S03]  /*1070*/  BSSY.RECONVERGENT B2, `(.L_x_579) ;  /* 0x0000075000027945 */ /* 0x000fe60003800200 */
[----:B------:R-:W-:Y:S02]  /*1080*/  ISETP.GE.U32.AND P0, PT, R0, 0xf, PT ;  /* 0x0000000f0000780c */ /* 0x000fe40003f06070 */
[----:B------:R-:W-:-:S05]  /*1090*/  LOP3.LUT R0, RZ, R26, RZ, 0x33, !PT ;  /* 0x0000001aff007212 */ /* 0x000fca00078e33ff */
[----:B------:R-:W-:Y:S02]  /*10a0*/  IMAD.IADD R11, R0, 0x1, R11 ;  /* 0x00000001000b7824 */ /* 0x000fe400078e020b */
[----:B------:R-:W-:-:S04]  /*10b0*/  IMAD.MOV.U32 R0, RZ, RZ, RZ ;  /* 0x000000ffff007224 */ /* 0x000fc800078e00ff */
[----:B------:R-:W-:Y:S05]  /*10c0*/  @!P0 BRA `(.L_x_580) ;  /* 0x0000000400bc8947 */ /* 0x000fea0003800000 */
[----:B------:R-:W0:Y:S01]  /*10d0*/  S2UR UR6, SR_CTAID.X ;  /* 0x00000000000679c3 */ /* 0x000e220000002500 */
[----:B------:R-:W0:Y:S01]  /*10e0*/  LDCU UR7, c[0x0][0x39c] ;  /* 0x00007380ff0777ac */ /* 0x000e220008000800 */
[----:B------:R-:W-:Y:S01]  /*10f0*/  LOP3.LUT R25, R11, 0xfffffff0, RZ, 0xc0, !PT ;  /* 0xfffffff00b197812 */ /* 0x000fe200078ec0ff */
[----:B------:R-:W-:Y:S01]  /*1100*/  BSSY.RECONVERGENT B3, `(.L_x_581) ;  /* 0x000006a000037945 */ /* 0x000fe20003800200 */
[----:B------:R-:W-:Y:S01]  /*1110*/  IMAD.MOV.U32 R0, RZ, RZ, RZ ;  /* 0x000000ffff007224 */ /* 0x000fe200078e00ff */
[----:B------:R-:W0:Y:S01]  /*1120*/  LDCU.64 UR4, c[0x0][0x388] ;  /* 0x00007100ff0477ac */ /* 0x000e220008000a00 */
[----:B------:R-:W-:Y:S02]  /*1130*/  IMAD.MOV.U32 R24, RZ, RZ, R26 ;  /* 0x000000ffff187224 */ /* 0x000fe400078e001a */
[----:B------:R-:W-:Y:S01]  /*1140*/  IMAD.MOV R25, RZ, RZ, -R25 ;  /* 0x000000ffff197224 */ /* 0x000fe200078e0a19 */
[----:B0-----:R-:W-:Y:S02]  /*1150*/  UIMAD.WIDE.U32 UR4, UR6, UR7, UR4 ;  /* 0x00000007060472a5 */ /* 0x001fe4000f8e0004 */
[----:B------:R-:W-:-:S04]  /*1160*/  UIMAD UR6, UR18, UR6, URZ ;  /* 0x00000006120672a4 */ /* 0x000fc8000f8e02ff */
[----:B------:R-:W-:Y:S02]  /*1170*/  IMAD.U32 R17, RZ, RZ, UR5 ;  /* 0x00000005ff117e24 */ /* 0x000fe4000f8e00ff */
[----:B------:R-:W-:Y:S02]  /*1180*/  IMAD.U32 R16, RZ, RZ, UR4 ;  /* 0x00000004ff107e24 */ /* 0x000fe4000f8e00ff */
[----:B------:R-:W-:-:S07]  /*1190*/  VIADD R5, R17, UR6 ;  /* 0x0000000611057c36 */ /* 0x000fce0008000000 */
.L_x_582:
[----:B------:R-:W-:-:S04]  /*11a0*/  IADD3 R8, P0, PT, R22, R16, RZ ;  /* 0x0000001016087210 */ /* 0x000fc80007f1e0ff */
[----:B------:R-:W-:-:S05]  /*11b0*/  LEA.HI.X.SX32 R9, R22, R5, 0x1, P0 ;  /* 0x0000000516097211 */ /* 0x000fca00000f0eff */
[----:B------:R-:W2:Y:S04]  /*11c0*/  LDG.E.U8.CONSTANT R23, desc[UR16][R8.64] ;  /* 0x0000001008177981 */ /* 0x000ea8000c1e9100 */
[----:B------:R-:W3:Y:S04]  /*11d0*/  LDG.E.U8.CONSTANT R30, desc[UR16][R8.64+0x1] ;  /* 0x00000110081e7981 */ /* 0x000ee8000c1e9100 */
[----:B------:R-:W4:Y:S04]  /*11e0*/  LDG.E.U8.CONSTANT R28, desc[UR16][R8.64+0x2] ;  /* 0x00000210081c7981 */ /* 0x000f28000c1e9100 */
        /* <DEDUP_REMOVED lines=10> */
[----:B------:R-:W-:Y:S01]  /*1290*/  SEL R34, R34, RZ, P3 ;  /* 0x000000ff22227207 */ /* 0x000fe20001800000 */
[----:B------:R-:W2:Y:S03]  /*12a0*/  LDG.E.U8.CONSTANT R30, desc[UR16][R8.64+0x4] ;  /* 0x00000410081e7981 */ /* 0x000ea6000c1e9100 */
[----:B------:R-:W-:Y:S02]  /*12b0*/  IADD3 R31, PT, PT, R34, R31, R0 ;  /* 0x0000001f221f7210 */ /* 0x000fe40007ffe000 */
[----:B------:R-:W3:Y:S01]  /*12c0*/  LDG.E.U8.CONSTANT R0, desc[UR16][R8.64+0x5] ;  /* 0x0000051008007981 */ /* 0x000ee2000c1e9100 */
[C---:B----4-:R-:W-:Y:S02]  /*12d0*/  ISETP.NE.AND P1, PT, R28.reuse, 0x3, PT ;  /* 0x000000031c00780c */ /* 0x050fe40003f25270 */
[----:B-----5:R-:W-:Y:S02]  /*12e0*/  ISETP.NE.AND P4, PT, R29, 0x3, PT ;  /* 0x000000031d00780c */ /* 0x020fe40003f85270 */
[----:B------:R-:W-:-:S02]  /*12f0*/  ISETP.NE.AND P0, PT, R28, RZ, PT ;  /* 0x000000ff1c00720c */ /* 0x000fc40003f05270 */
[----:B------:R-:W-:Y:S02]  /*1300*/  ISETP.NE.AND P3, PT, R29, RZ, PT ;  /* 0x000000ff1d00720c */ /* 0x000fe40003f65270 */
[C---:B------:R-:W-:Y:S02]  /*1310*/  SEL R28, R23.reuse, 0x1, !P1 ;  /* 0x00000001171c7807 */ /* 0x040fe40004800000 */
[----:B------:R-:W-:Y:S02]  /*1320*/  SEL R29, R23, 0x1, !P4 ;  /* 0x00000001171d7807 */ /* 0x000fe40006000000 */
[----:B------:R-:W-:Y:S02]  /*1330*/  SEL R28, R28, RZ, P0 ;  /* 0x000000ff1c1c7207 */ /* 0x000fe40000000000 */
[----:B------:R-:W-:-:S04]  /*1340*/  SEL R29, R29, RZ, P3 ;  /* 0x000000ff1d1d7207 */ /* 0x000fc80001800000 */
[----:B------:R-:W-:Y:S02]  /*1350*/  IADD3 R29, PT, PT, R29, R28, R31 ;  /* 0x0000001c1d1d7210 */ /* 0x000fe40007ffe01f */
[----:B------:R-:W4:Y:S04]  /*1360*/  LDG.E.U8.CONSTANT R28, desc[UR16][R8.64+0x7] ;  /* 0x00000710081c7981 */ /* 0x000f28000c1e9100 */
[----:B------:R-:W5:Y:S01]  /*1370*/  LDG.E.U8.CONSTANT R31, desc[UR16][R8.64+0x6] ;  /* 0x00000610081f7981 */ /* 0x000f62000c1e9100 */
[C---:B--2---:R-:W-:Y:S02]  /*1380*/  ISETP.NE.AND P1, PT, R30.reuse, 0x3, PT ;  /* 0x000000031e00780c */ /* 0x044fe40003f25270 */
[----:B------:R-:W-:Y:S02]  /*1390*/  ISETP.NE.AND P0, PT, R30, RZ, PT ;  /* 0x000000ff1e00720c */ /* 0x000fe40003f05270 */
[----:B---3--:R-:W-:-:S02]  /*13a0*/  ISETP.NE.AND P4, PT, R0, 0x3, PT ;  /* 0x000000030000780c */ /* 0x008fc40003f85270 */
[----:B------:R-:W-:Y:S02]  /*13b0*/  ISETP.NE.AND P3, PT, R0, RZ, PT ;  /* 0x000000ff0000720c */ /* 0x000fe40003f65270 */
[C---:B------:R-:W-:Y:S02]  /*13c0*/  SEL R0, R23.reuse, 0x1, !P1 ;  /* 0x0000000117007807 */ /* 0x040fe40004800000 */
[----:B------:R-:W-:Y:S02]  /*13d0*/  SEL R30, R23, 0x1, !P4 ;  /* 0x00000001171e7807 */ /* 0x000fe40006000000 */
[----:B------:R-:W-:Y:S02]  /*13e0*/  SEL R0, R0, RZ, P0 ;  /* 0x000000ff00007207 */ /* 0x000fe40000000000 */
[----:B------:R-:W-:-:S04]  /*13f0*/  SEL R30, R30, RZ, P3 ;  /* 0x000000ff1e1e7207 */ /* 0x000fc80001800000 */
[----:B------:R-:W-:Y:S02]  /*1400*/  IADD3 R30, PT, PT, R30, R0, R29 ;  /* 0x000000001e1e7210 */ /* 0x000fe40007ffe01d */
[----:B------:R-:W2:Y:S04]  /*1410*/  LDG.E.U8.CONSTANT R29, desc[UR16][R8.64+0x8] ;  /* 0x00000810081d7981 */ /* 0x000ea8000c1e9100 */
[----:B------:R-:W3:Y:S01]  /*1420*/  LDG.E.U8.CONSTANT R0, desc[UR16][R8.64+0x9] ;  /* 0x0000091008007981 */ /* 0x000ee2000c1e9100 */
[C---:B----4-:R-:W-:Y:S02]  /*1430*/  ISETP.NE.AND P4, PT, R28.reuse, 0x3, PT ;  /* 0x000000031c00780c */ /* 0x050fe40003f85270 */
[----:B-----5:R-:W-:Y:S02]  /*1440*/  ISETP.NE.AND P1, PT, R31, 0x3, PT ;  /* 0x000000031f00780c */ /* 0x020fe40003f25270 */
[----:B------:R-:W-:-:S02]  /*1450*/  ISETP.NE.AND P3, PT, R28, RZ, PT ;  /* 0x000000ff1c00720c */ /* 0x000fc40003f65270 */
[----:B------:R-:W-:Y:S02]  /*1460*/  SEL R34, R23, 0x1, !P4 ;  /* 0x0000000117227807 */ /* 0x000fe40006000000 */
[----:B------:R-:W-:Y:S02]  /*1470*/  ISETP.NE.AND P0, PT, R31, RZ, PT ;  /* 0x000000ff1f00720c */ /* 0x000fe40003f05270 */
[----:B------:R-:W-:Y:S02]  /*1480*/  SEL R28, R23, 0x1, !P1 ;  /* 0x00000001171c7807 */ /* 0x000fe40004800000 */
[----:B------:R-:W-:Y:S02]  /*1490*/  SEL R34, R34, RZ, P3 ;  /* 0x000000ff22227207 */ /* 0x000fe40001800000 */
[----:B------:R-:W-:Y:S02]  /*14a0*/  SEL R31, R28, RZ, P0 ;  /* 0x000000ff1c1f7207 */ /* 0x000fe40000000000 */
[----:B------:R-:W4:Y:S02]  /*14b0*/  LDG.E.U8.CONSTANT R28, desc[UR16][R8.64+0xb] ;  /* 0x00000b10081c7981 */ /* 0x000f24000c1e9100 */
[----:B------:R-:W-:-:S02]  /*14c0*/  IADD3 R31, PT, PT, R34, R31, R30 ;  /* 0x0000001f221f7210 */ /* 0x000fc40007ffe01e */
[----:B------:R-:W5:Y:S04]  /*14d0*/  LDG.E.U8.CONSTANT R30, desc[UR16][R8.64+0xd] ;  /* 0x00000d10081e7981 */ /* 0x000f68000c1e9100 */
[----:B------:R-:W5:Y:S01]  /*14e0*/  LDG.E.U8.CONSTANT R34, desc[UR16][R8.64+0xf] ;  /* 0x00000f1008227981 */ /* 0x000f62000c1e9100 */
[C---:B--2---:R-:W-:Y:S02]  /*14f0*/  ISETP.NE.AND P1, PT, R29.reuse, 0x3, PT ;  /* 0x000000031d00780c */ /* 0x044fe40003f25270 */
[C---:B---3--:R-:W-:Y:S02]  /*1500*/  ISETP.NE.AND P4, PT, R0.reuse, 0x3, PT ;  /* 0x000000030000780c */ /* 0x048fe40003f85270 */
[----:B------:R-:W-:Y:S02]  /*1510*/  ISETP.NE.AND P3, PT, R0, RZ, PT ;  /* 0x000000ff0000720c */ /* 0x000fe40003f65270 */
[----:B------:R-:W-:-:S02]  /*1520*/  ISETP.NE.AND P0, PT, R29, RZ, PT ;  /* 0x000000ff1d00720c */ /* 0x000fc40003f05270 */
[C---:B------:R-:W-:Y:S02]  /*1530*/  SEL R0, R23.reuse, 0x1, !P1 ;  /* 0x0000000117007807 */ /* 0x040fe40004800000 */
[----:B------:R-:W-:Y:S02]  /*1540*/  SEL R29, R23, 0x1, !P4 ;  /* 0x00000001171d7807 */ /* 0x000fe40006000000 */
[----:B------:R-:W-:Y:S02]  /*1550*/  SEL R0, R0, RZ, P0 ;  /* 0x000000ff00007207 */ /* 0x000fe40000000000 */
[----:B------:R-:W-:-:S04]  /*1560*/  SEL R29, R29, RZ, P3 ;  /* 0x000000ff1d1d7207 */ /* 0x000fc80001800000 */
[----:B------:R-:W-:Y:S02]  /*1570*/  IADD3 R31, PT, PT, R29, R0, R31 ;  /* 0x000000001d1f7210 */ /* 0x000fe40007ffe01f */
[----:B------:R-:W2:Y:S04]  /*1580*/  LDG.E.U8.CONSTANT R0, desc[UR16][R8.64+0xc] ;  /* 0x00000c1008007981 */ /* 0x000ea8000c1e9100 */
[----:B------:R0:W3:Y:S01]  /*1590*/  LDG.E.U8.CONSTANT R29, desc[UR16][R8.64+0xe] ;  /* 0x00000e10081d7981 */ /* 0x0000e2000c1e9100 */
[----:B------:R-:W-:Y:S02]  /*15a0*/  ISETP.NE.AND P1, PT, R35, 0x3, PT ;  /* 0x000000032300780c */ /* 0x000fe40003f25270 */
[C---:B----4-:R-:W-:Y:S02]  /*15b0*/  ISETP.NE.AND P4, PT, R28.reuse, 0x3, PT ;  /* 0x000000031c00780c */ /* 0x050fe40003f85270 */
[----:B------:R-:W-:-:S02]  /*15c0*/  ISETP.NE.AND P3, PT, R28, RZ, PT ;  /* 0x000000ff1c00720c */ /* 0x000fc40003f65270 */
[----:B------:R-:W-:Y:S02]  /*15d0*/  ISETP.NE.AND P0, PT, R35, RZ, PT ;  /* 0x000000ff2300720c */ /* 0x000fe40003f05270 */
[C---:B------:R-:W-:Y:S02]  /*15e0*/  SEL R28, R23.reuse, 0x1, !P1 ;  /* 0x00000001171c7807 */ /* 0x040fe40004800000 */
[----:B------:R-:W-:Y:S02]  /*15f0*/  SEL R35, R23, 0x1, !P4 ;  /* 0x0000000117237807 */ /* 0x000fe40006000000 */
[----:B------:R-:W-:Y:S01]  /*1600*/  SEL R28, R28, RZ, P0 ;  /* 0x000000ff1c1c7207 */ /* 0x000fe20000000000 */
[----:B------:R-:W-:Y:S01]  /*1610*/  VIADD R25, R25, 0x10 ;  /* 0x0000001019197836 */ /* 0x000fe20000000000 */
[----:B-----5:R-:W-:-:S04]  /*1620*/  ISETP.NE.AND P5, PT, R30, 0x3, PT ;  /* 0x000000031e00780c */ /* 0x020fc80003fa5270 */
[----:B0-----:R-:W-:Y:S02]  /*1630*/  SEL R8, R23, 0x1, !P5 ;  /* 0x0000000117087807 */ /* 0x001fe40006800000 */
[----:B------:R-:W-:Y:S02]  /*1640*/  SEL R35, R35, RZ, P3 ;  /* 0x000000ff23237207 */ /* 0x000fe40001800000 */
[----:B------:R-:W-:Y:S02]  /*1650*/  ISETP.NE.AND P1, PT, R30, RZ, PT ;  /* 0x000000ff1e00720c */ /* 0x000fe40003f25270 */
[----:B------:R-:W-:Y:S02]  /*1660*/  IADD3 R28, PT, PT, R35, R28, R31 ;  /* 0x0000001c231c7210 */ /* 0x000fe40007ffe01f */
[----:B------:R-:W-:Y:S02]  /*1670*/  SEL R8, R8, RZ, P1 ;  /* 0x000000ff08087207 */ /* 0x000fe40000800000 */
[----:B------:R-:W-:Y:S01]  /*1680*/  ISETP.NE.AND P5, PT, R34, RZ, PT ;  /* 0x000000ff2200720c */ /* 0x000fe20003fa5270 */
[----:B------:R-:W-:-:S02]  /*1690*/  VIADD R24, R24, 0x10 ;  /* 0x0000001018187836 */ /* 0x000fc40000000000 */
[----:B------:R-:W-:Y:S01]  /*16a0*/  VIADD R22, R22, 0x10 ;  /* 0x0000001016167836 */ /* 0x000fe20000000000 */
[C---:B--2---:R-:W-:Y:S02]  /*16b0*/  ISETP.NE.AND P4, PT, R0.reuse, 0x3, PT ;  /* 0x000000030000780c */ /* 0x044fe40003f85270 */
[----:B------:R-:W-:Y:S02]  /*16c0*/  ISETP.NE.AND P0, PT, R0, RZ, PT ;  /* 0x000000ff0000720c */ /* 0x000fe40003f05270 */
[----:B------:R-:W-:Y:S02]  /*16d0*/  SEL R0, R23, 0x1, !P4 ;  /* 0x0000000117007807 */ /* 0x000fe40006000000 */
[----:B---3--:R-:W-:Y:S02]  /*16e0*/  ISETP.NE.AND P4, PT, R29, 0x3, PT ;  /* 0x000000031d00780c */ /* 0x008fe40003f85270 */
[----:B------:R-:W-:Y:S02]  /*16f0*/  SEL R9, R0, RZ, P0 ;  /* 0x000000ff00097207 */ /* 0x000fe40000000000 */
[----:B------:R-:W-:-:S02]  /*1700*/  ISETP.NE.AND P0, PT, R34, 0x3, PT ;  /* 0x000000032200780c */ /* 0x000fc40003f05270 */
[C---:B------:R-:W-:Y:S02]  /*1710*/  SEL R0, R23.reuse, 0x1, !P4 ;  /* 0x0000000117007807 */ /* 0x040fe40006000000 */
[----:B------:R-:W-:Y:S02]  /*1720*/  SEL R23, R23, 0x1, !P0 ;  /* 0x0000000117177807 */ /* 0x000fe40004000000 */
[----:B------:R-:W-:Y:S02]  /*1730*/  ISETP.NE.AND P0, PT, R25, RZ, PT ;  /* 0x000000ff1900720c */ /* 0x000fe40003f05270 */
[----:B------:R-:W-:Y:S02]  /*1740*/  ISETP.NE.AND P3, PT, R29, RZ, PT ;  /* 0x000000ff1d00720c */ /* 0x000fe40003f65270 */
[----:B------:R-:W-:Y:S02]  /*1750*/  IADD3 R8, PT, PT, R8, R9, R28 ;  /* 0x0000000908087210 */ /* 0x000fe40007ffe01c */
[----:B------:R-:W-:-:S02]  /*1760*/  SEL R9, R0, RZ, P3 ;  /* 0x000000ff00097207 */ /* 0x000fc40001800000 */
[----:B------:R-:W-:-:S04]  /*1770*/  SEL R23, R23, RZ, P5 ;  /* 0x000000ff17177207 */ /* 0x000fc80002800000 */
[----:B------:R-:W-:Y:S01]  /*1780*/  IADD3 R0, PT, PT, R23, R9, R8 ;  /* 0x0000000917007210 */ /* 0x000fe20007ffe008 */
[----:B------:R-:W-:Y:S06]  /*1790*/  @P0 BRA `(.L_x_582) ;  /* 0xfffffff800800947 */ /* 0x000fec000383ffff */
[----:B------:R-:W-:Y:S05]  /*17a0*/  BSYNC.RECONVERGENT B3 ;  /* 0x0000000000037941 */ /* 0x000fea0003800200 */
.L_x_581:
[----:B------:R-:W-:-:S07]  /*17b0*/  VIADD R22, R24, 0x1 ;  /* 0x0000000118167836 */ /* 0x000fce0000000000 */
.L_x_580:
[----:B------:R-:W-:Y:S05]  /*17c0*/  BSYNC.RECONVERGENT B2 ;  /* 0x0000000000027941 */ /* 0x000fea0003800200 */
.L_x_579:
[----:B------:R-:W-:-:S13]  /*17d0*/  LOP3.LUT P0, RZ, R11, 0xf, RZ, 0xc0, !PT ;  /* 0x0000000f0bff7812 */ /* 0x000fda000780c0ff */
[----:B------:R-:W-:Y:S05]  /*17e0*/  @!P0 BRA `(.L_x_578) ;  /* 0x0000000400c48947 */ /* 0x000fea0003800000 */
[C---:B------:R-:W-:Y:S01]  /*17f0*/  LOP3.LUT R8, R11.reuse, 0xf, RZ, 0xc0, !PT ;  /* 0x0000000f0b087812 */ /* 0x040fe200078ec0ff */
[----:B------:R-:W-:Y:S01]  /*1800*/  BSSY.RECONVERGENT B2, `(.L_x_583) ;  /* 0x0000034000027945 */ /* 0x000fe20003800200 */
[----:B------:R-:W-:Y:S02]  /*1810*/  LOP3.LUT P0, RZ, R11, 0x7, RZ, 0xc0, !PT ;  /* 0x000000070bff7812 */ /* 0x000fe4000780c0ff */
[----:B------:R-:W-:-:S13]  /*1820*/  ISETP.GE.U32.AND P1, PT, R8, 0x8, PT ;  /* 0x000000080800780c */ /* 0x000fda0003f26070 */
[----:B------:R-:W-:Y:S05]  /*1830*/  @!P1 BRA `(.L_x_584) ;  /* 0x0000000000c09947 */ /* 0x000fea0003800000 */
[----:B------:R-:W-:-:S04]  /*1840*/  IADD3 R8, P1, PT, R22, R16, RZ ;  /* 0x0000001016087210 */ /* 0x000fc80007f3e0ff */
[----:B------:R-:W-:-:S05]  /*1850*/  LEA.HI.X.SX32 R9, R22, R5, 0x1, P1 ;  /* 0x0000000516097211 */ /* 0x000fca00008f0eff */
        /* <DEDUP_REMOVED lines=19> */
[C---:B-----5:R-:W-:Y:S02]  /*1990*/  ISETP.NE.AND P5, PT, R29.reuse, 0x3, PT ;  /* 0x000000031d00780c */ /* 0x060fe40003fa5270 */
[----:B------:R-:W-:Y:S02]  /*19a0*/  IADD3 R35, PT, PT, R36, R35, R0 ;  /* 0x0000002324237210 */ /* 0x000fe40007ffe000 */
[----:B------:R-:W-:Y:S02]  /*19b0*/  ISETP.NE.AND P1, PT, R28, RZ, PT ;  /* 0x000000ff1c00720c */ /* 0x000fe40003f25270 */
[----:B------:R-:W-:-:S02]  /*19c0*/  ISETP.NE.AND P4, PT, R29, RZ, PT ;  /* 0x000000ff1d00720c */ /* 0x000fc40003f85270 */
[C---:B------:R-:W-:Y:S02]  /*19d0*/  SEL R0, R30.reuse, 0x1, !P3 ;  /* 0x000000011e007807 */ /* 0x040fe40005800000 */
[----:B0-----:R-:W-:Y:S02]  /*19e0*/  SEL R8, R30, 0x1, !P5 ;  /* 0x000000011e087807 */ /* 0x001fe40006800000 */
[----:B------:R-:W-:Y:S02]  /*19f0*/  SEL R0, R0, RZ, P1 ;  /* 0x000000ff00007207 */ /* 0x000fe40000800000 */
[----:B------:R-:W-:Y:S02]  /*1a00*/  SEL R8, R8, RZ, P4 ;  /* 0x000000ff08087207 */ /* 0x000fe40002000000 */
[----:B------:R-:W-:Y:S02]  /*1a10*/  ISETP.NE.AND P1, PT, R23, 0x3, PT ;  /* 0x000000031700780c */ /* 0x000fe40003f25270 */
[----:B------:R-:W-:-:S02]  /*1a20*/  ISETP.NE.AND P6, PT, R25, 0x3, PT ;  /* 0x000000031900780c */ /* 0x000fc40003fc5270 */
[----:B------:R-:W-:Y:S02]  /*1a30*/  IADD3 R0, PT, PT, R8, R0, R35 ;  /* 0x0000000008007210 */ /* 0x000fe40007ffe023 */
[----:B------:R-:W-:Y:S02]  /*1a40*/  ISETP.NE.AND P4, PT, R23, RZ, PT ;  /* 0x000000ff1700720c */ /* 0x000fe40003f85270 */
[----:B------:R-:W-:Y:S02]  /*1a50*/  ISETP.NE.AND P5, PT, R24, 0x3, PT ;  /* 0x000000031800780c */ /* 0x000fe40003fa5270 */
[----:B------:R-:W-:Y:S02]  /*1a60*/  SEL R8, R30, 0x1, !P1 ;  /* 0x000000011e087807 */ /* 0x000fe40004800000 */
[----:B------:R-:W-:Y:S02]  /*1a70*/  ISETP.NE.AND P3, PT, R25, RZ, PT ;  /* 0x000000ff1900720c */ /* 0x000fe40003f65270 */
[----:B------:R-:W-:-:S02]  /*1a80*/  ISETP.NE.AND P1, PT, R31, 0x3, PT ;  /* 0x000000031f00780c */ /* 0x000fc40003f25270 */
        /* <DEDUP_REMOVED lines=11> */
.L_x_584:
[----:B------:R-:W-:Y:S05]  /*1b40*/  BSYNC.RECONVERGENT B2 ;  /* 0x0000000000027941 */ /* 0x000fea0003800200 */
.L_x_583:
[----:B------:R-:W-:Y:S05]  /*1b50*/  @!P0 BRA `(.L_x_578) ;  /* 0x0000000000e88947 */ /* 0x000fea0003800000 */
[C---:B------:R-:W-:Y:S01]  /*1b60*/  LOP3.LUT R8, R11.reuse, 0x7, RZ, 0xc0, !PT ;  /* 0x000000070b087812 */ /* 0x040fe200078ec0ff */
[----:B------:R-:W-:Y:S01]  /*1b70*/  BSSY.RECONVERGENT B2, `(.L_x_585) ;  /* 0x000001f000027945 */ /* 0x000fe20003800200 */
[----:B------:R-:W-:Y:S02]  /*1b80*/  LOP3.LUT R11, R11, 0x3, RZ, 0xc0, !PT ;  /* 0x000000030b0b7812 */ /* 0x000fe400078ec0ff */
[----:B------:R-:W-:Y:S02]  /*1b90*/  ISETP.GE.U32.AND P1, PT, R8, 0x4, PT ;  /* 0x000000040800780c */ /* 0x000fe40003f26070 */
[----:B------:R-:W-:-:S11]  /*1ba0*/  ISETP.NE.AND P0, PT, R11, RZ, PT ;  /* 0x000000ff0b00720c */ /* 0x000fd60003f05270 */
[----:B------:R-:W-:Y:S05]  /*1bb0*/  @!P1 BRA `(.L_x_586) ;  /* 0x0000000000689947 */ /* 0x000fea0003800000 */
[----:B------:R-:W-:-:S04]  /*1bc0*/  IADD3 R8, P1, PT, R22, R16, RZ ;  /* 0x0000001016087210 */ /* 0x000fc80007f3e0ff */
[----:B------:R-:W-:-:S05]  /*1bd0*/  LEA.HI.X.SX32 R9, R22, R5, 0x1, P1 ;  /* 0x0000000516097211 */ /* 0x000fca00008f0eff */
        /* <DEDUP_REMOVED lines=14> */
[----:B------:R-:W-:Y:S02]  /*1cc0*/  ISETP.NE.AND P6, PT, R28, RZ, PT ;  /* 0x000000ff1c00720c */ /* 0x000fe40003fc5270 */
[----:B------:R-:W-:Y:S02]  /*1cd0*/  SEL R8, R23, 0x1, !P5 ;  /* 0x0000000117087807 */ /* 0x000fe40006800000 */
        /* <DEDUP_REMOVED lines=8> */
.L_x_586:
[----:B------:R-:W-:Y:S05]  /*1d60*/  BSYNC.RECONVERGENT B2 ;  /* 0x0000000000027941 */ /* 0x000fea0003800200 */
.L_x_585:
[----:B------:R-:W-:Y:S05]  /*1d70*/  @!P0 BRA `(.L_x_578) ;  /* 0x0000000000608947 */ /* 0x000fea0003800000 */
[----:B------:R-:W-:-:S04]  /*1d80*/  IADD3 R8, P0, PT, R22, R16, RZ ;  /* 0x0000001016087210 */ /* 0x000fc80007f1e0ff */
[----:B------:R-:W-:-:S05]  /*1d90*/  LEA.HI.X.SX32 R9, R22, R5, 0x1, P0 ;  /* 0x0000000516097211 */ /* 0x000fca00000f0eff */
        /* <DEDUP_REMOVED lines=9> */
[----:B------:R-:W-:Y:S02]  /*1e30*/  ISETP.NE.AND P3, PT, R11, 0x2, PT ;  /* 0x000000020b00780c */ /* 0x000fe40003f65270 */
[----:B------:R-:W2:Y:S11]  /*1e40*/  LDG.E.U8.CONSTANT R11, desc[UR16][R8.64+0x1] ;  /* 0x00000110080b7981 */ /* 0x000eb6000c1e9100 */
[----:B------:R-:W3:Y:S01]  /*1e50*/  @P3 LDG.E.U8.CONSTANT R22, desc[UR16][R8.64+0x2] ;  /* 0x0000021008163981 */ /* 0x000ee2000c1e9100 */
[----:B--2---:R-:W-:-:S02]  /*1e60*/  ISETP.NE.AND P1, PT, R11, 0x3, PT ;  /* 0x000000030b00780c */ /* 0x004fc40003f25270 */
[----:B------:R-:W-:Y:S02]  /*1e70*/  ISETP.NE.AND P0, PT, R11, RZ, PT ;  /* 0x000000ff0b00720c */ /* 0x000fe40003f05270 */
[----:B------:R-:W-:-:S04]  /*1e80*/  SEL R11, R24, 0x1, !P1 ;  /* 0x00000001180b7807 */ /* 0x000fc80004800000 */
[----:B------:R-:W-:Y:S02]  /*1e90*/  SEL R11, R11, RZ, P0 ;  /* 0x000000ff0b0b7207 */ /* 0x000fe40000000000 */
[C---:B---3--:R-:W-:Y:S02]  /*1ea0*/  @P3 ISETP.NE.AND P4, PT, R22.reuse, 0x3, PT ;  /* 0x000000031600380c */ /* 0x048fe40003f85270 */
[----:B------:R-:W-:Y:S01]  /*1eb0*/  @P3 ISETP.NE.AND P1, PT, R22, RZ, PT ;  /* 0x000000ff1600320c */ /* 0x000fe20003f25270 */
[----:B------:R-:W-:Y:S01]  /*1ec0*/  IMAD.IADD R0, R0, 0x1, R11 ;  /* 0x0000000100007824 */ /* 0x000fe200078e020b */
[----:B------:R-:W-:-:S04]  /*1ed0*/  @P3 SEL R22, R24, 0x1, !P4 ;  /* 0x0000000118163807 */ /* 0x000fc80006000000 */
[----:B------:R-:W-:-:S05]  /*1ee0*/  @P3 SEL R11, R22, RZ, P1 ;  /* 0x000000ff160b3207 */ /* 0x000fca0000800000 */
[----:B------:R-:W-:-:S07]  /*1ef0*/  @P3 IMAD.IADD R0, R0, 0x1, R11 ;  /* 0x0000000100003824 */ /* 0x000fce00078e020b */
.L_x_578:
[----:B------:R-:W-:Y:S05]  /*1f00*/  BSYNC.RECONVERGENT B1 ;  /* 0x0000000000017941 */ /* 0x000fea0003800200 */
.L_x_577:
        /* <DEDUP_REMOVED lines=19> */
[----:B------:R-:W-:Y:S05]  /*2040*/  CALL.REL.NOINC `($__internal_10_$__cuda_sm20_div_rn_f64_full) ;  /* 0x00000038000c7944 */ /* 0x000fea0003c00000 */
.L_x_588:
[----:B------:R-:W-:Y:S05]  /*2050*/  BSYNC.RECONVERGENT B1 ;  /* 0x0000000000017941 */ /* 0x000fea0003800200 */
.L_x_587:
        /* <DEDUP_REMOVED lines=17> */
.L_x_590:
[----:B------:R-:W-:Y:S01]  /*2170*/  IMAD.U32 R22, RZ, RZ, UR9 ;  /* 0x00000009ff167e24 */ /* 0x000fe2000f8e00ff */
[----:B------:R-:W0:Y:S01]  /*2180*/  LDC.64 R24, c[0x0][0x380] ;  /* 0x0000e000ff187b82 */ /* 0x000e220000000a00 */
        /* <DEDUP_REMOVED lines=16> */
.L_x_589:
[----:B------:R-:W-:-:S13]  /*2290*/  ISETP.GE.AND P0, PT, R3, R14, PT ;  /* 0x0000000e0300720c */ /* 0x000fda0003f06270 */
[----:B------:R-:W-:Y:S05]  /*22a0*/  @P0 BRA `(.L_x_591) ;  /* 0x0000001400d40947 */ /* 0x000fea0003800000 */
        /* <DEDUP_REMOVED lines=9> */
[----:B------:R-:W3:Y:S01]  /*2340*/  LDG.E.CONSTANT R31, desc[UR16][R34.64+0x4] ;  /* 0x00000410221f7981 */ /* 0x000ee2000c1e9900 */
[----:B0-----:R-:W-:-:S04]  /*2350*/  IMAD.WIDE R28, R29, 0x2, R8 ;  /* 0x000000021d1c7825 */ /* 0x001fc800078e0208 */
[--C-:B--2---:R-:W-:Y:S02]  /*2360*/  IMAD.WIDE R24, R25, 0x2, R8.reuse ;  /* 0x0000000219187825 */ /* 0x104fe400078e0208 */
[----:B------:R0:W5:Y:S02]  /*2370*/  LDG.E.U16.CONSTANT R28, desc[UR16][R28.64] ;  /* 0x000000101c1c7981 */ /* 0x000164000c1e9500 */
[----:B---3--:R-:W-:Y:S02]  /*2380*/  IMAD.WIDE R30, R31, 0x2, R8 ;  /* 0x000000021f1e7825 */ /* 0x008fe400078e0208 */
[----:B------:R0:W5:Y:S04]  /*2390*/  LDG.E.U16.CONSTANT R24, desc[UR16][R24.64] ;  /* 0x0000001018187981 */ /* 0x000168000c1e9500 */
[----:B------:R0:W5:Y:S01]  /*23a0*/  LDG.E.U16.CONSTANT R26, desc[UR16][R30.64] ;  /* 0x000000101e1a7981 */ /* 0x000162000c1e9500 */
[----:B------:R-:W-:Y:S01]  /*23b0*/  BSSY.RECONVERGENT B2, `(.L_x_592) ;  /* 0x0000051000027945 */ /* 0x000fe20003800200 */
[----:B------:R-:W-:Y:S01]  /*23c0*/  VIADD R27, R3, 0x1 ;  /* 0x00000001031b7836 */ /* 0x000fe20000000000 */
[----:B------:R-:W-:-:S02]  /*23d0*/  CS2R R32, SRZ ;  /* 0x0000000000207805 */ /* 0x000fc4000001ff00 */
[----:B------:R-:W-:Y:S05]  /*23e0*/  @!P1 BRA `(.L_x_593) ;  /* 0x0000000000889947 */ /* 0x000fea0003800000 */
[----:B------:R-:W2:Y:S02]  /*23f0*/  LDG.E.CONSTANT R23, desc[UR16][R22.64] ;  /* 0x0000001016177981 */ /* 0x000ea4000c1e9900 */
[----:B--2---:R-:W-:-:S06]  /*2400*/  IMAD.WIDE R8, R23, 0x2, R8 ;  /* 0x0000000217087825 */ /* 0x004fcc00078e0208 */
        /* <DEDUP_REMOVED lines=30> */
.L_x_596:
[----:B------:R-:W-:Y:S05]  /*25f0*/  BSYNC.RECONVERGENT B3 ;  /* 0x0000000000037941 */ /* 0x000fea0003800200 */
.L_x_595:
[----:B------:R-:W-:Y:S05]  /*2600*/  BRA `(.L_x_594) ;  /* 0x0000000000ac7947 */ /* 0x000fea0003800000 */
.L_x_593:
        /* <DEDUP_REMOVED lines=41> */
.L_x_598:
[----:B------:R-:W-:Y:S05]  /*28a0*/  BSYNC.RECONVERGENT B3 ;  /* 0x0000000000037941 */ /* 0x000fea0003800200 */
.L_x_597:
[----:B------:R-:W-:-:S11]  /*28b0*/  DMUL R32, R28, R36 ;  /* 0x000000241c207228 */ /* 0x000fd60000000000 */
.L_x_594:
[----:B------:R-:W-:Y:S05]  /*28c0*/  BSYNC.RECONVERGENT B2 ;  /* 0x0000000000027941 */ /* 0x000fea0003800200 */
.L_x_592:
[----:B0-----:R-:W-:-:S08]  /*28d0*/  DMUL R28, R10, R32 ;  /* 0x000000200a1c7228 */ /* 0x001fd00000000000 */
[----:B------:R-:W-:-:S14]  /*28e0*/  DSETP.NEU.AND P0, PT, R28, RZ, PT ;  /* 0x000000ff1c00722a */ /* 0x000fdc0003f0d000 */
[----:B------:R-:W-:Y:S05]  /*28f0*/  @!P0 BRA `(.L_x_567) ;  /* 0x0000002c00c08947 */ /* 0x000fea0003800000 */
[----:B------:R-:W-:-:S13]  /*2900*/  ISETP.GE.AND P0, PT, R27, R14, PT ;  /* 0x0000000e1b00720c */ /* 0x000fda0003f06270 */
[----:B------:R-:W-:Y:S05]  /*2910*/  @P0 BRA `(.L_x_599) ;  /* 0x0000000400040947 */ /* 0x000fea0003800000 */
.L_x_602:
[----:B------:R-:W-:-:S04]  /*2920*/  IADD3 R8, P0, PT, R27, R16, RZ ;  /* 0x000000101b087210 */ /* 0x000fc80007f1e0ff */
[----:B------:R-:W-:-:S05]  /*2930*/  LEA.HI.X.SX32 R9, R27, R5, 0x1, P0 ;  /* 0x000000051b097211 */ /* 0x000fca00000f0eff */
        /* <DEDUP_REMOVED lines=59> */
.L_x_601:
[----:B------:R-:W-:Y:S05]  /*2cf0*/  BSYNC.RELIABLE B1 ;  /* 0x0000000000017941 */ /* 0x000fea0003800100 */
.L_x_600:
[----:B------:R-:W-:-:S05]  /*2d00*/  VIADD R27, R27, 0x1 ;  /* 0x000000011b1b7836 */ /* 0x000fca0000000000 */
[----:B------:R-:W-:-:S13]  /*2d10*/  ISETP.GE.AND P0, PT, R27, R14, PT ;  /* 0x0000000e1b00720c */ /* 0x000fda0003f06270 */
[----:B------:R-:W-:Y:S05]  /*2d20*/  @!P0 BRA `(.L_x_602) ;  /* 0xfffffff800fc8947 */ /* 0x000fea000383ffff */
.L_x_599:
        /* <DEDUP_REMOVED lines=15> */
[----:B------:R2:W3:Y:S02]  /*2e20*/  LDG.E.U16.CONSTANT R22, desc[UR16][R22.64] ;  /* 0x0000001016167981 */ /* 0x0004e4000c1e9500 */
        /* <DEDUP_REMOVED lines=55> */
[----:B-1----:R-:W-:Y:S05]  /*31a0*/  CALL.REL.NOINC `($__internal_11_$__cuda_sm20_dsqrt_rn_f64_mediumpath_v1) ;  /* 0x0000002800f47944 */ /* 0x002fea0003c00000 */
[----:B------:R-:W-:Y:S02]  /*31b0*/  IMAD.MOV.U32 R38, RZ, RZ, R0 ;  /* 0x000000ffff267224 */ /* 0x000fe400078e0000 */
[----:B------:R-:W-:-:S07]  /*31c0*/  IMAD.MOV.U32 R39, RZ, RZ, R9 ;  /* 0x000000ffff277224 */ /* 0x000fce00078e0009 */
.L_x_607:
[----:B------:R-:W-:Y:S05]  /*31d0*/  BSYNC.RECONVERGENT B3 ;  /* 0x0000000000037941 */ /* 0x000fea0003800200 */
.L_x_606:
[----:B------:R-:W-:-:S08]  /*31e0*/  DMUL R38, R26, R38 ;  /* 0x000000261a267228 */ /* 0x000fd00000000000 */
[----:B-1----:R-:W-:Y:S01]  /*31f0*/  DMUL R32, R38, R32 ;  /* 0x0000002026207228 */ /* 0x002fe20000000000 */
[----:B------:R-:W-:Y:S10]  /*3200*/  BRA `(.L_x_605) ;  /* 0x0000000000c87947 */ /* 0x000ff40003800000 */
.L_x_604:
        /* <DEDUP_REMOVED lines=47> */
.L_x_609:
[----:B------:R-:W-:Y:S05]  /*3500*/  BSYNC.RECONVERGENT B3 ;  /* 0x0000000000037941 */ /* 0x000fea0003800200 */
.L_x_608:
[----:B------:R-:W-:-:S08]  /*3510*/  DMUL R38, R26, R38 ;  /* 0x000000261a267228 */ /* 0x000fd00000000000 */
[----:B-1----:R-:W-:-:S11]  /*3520*/  DMUL R32, R38, R32 ;  /* 0x0000002026207228 */ /* 0x002fd60000000000 */
.L_x_605:
[----:B------:R-:W-:Y:S05]  /*3530*/  BSYNC.RECONVERGENT B2 ;  /* 0x0000000000027941 */ /* 0x000fea0003800200 */
.L_x_603:
[----:B------:R-:W-:-:S08]  /*3540*/  DMUL R8, R32, R28 ;  /* 0x0000001c20087228 */ /* 0x000fd00000000000 */
[----:B------:R-:W-:-:S14]  /*3550*/  DSETP.NEU.AND P0, PT, R8, RZ, PT ;  /* 0x000000ff0800722a */ /* 0x000fdc0003f0d000 */
[----:B------:R-:W-:Y:S05]  /*3560*/  @!P0 BRA `(.L_x_567) ;  /* 0x0000002000a48947 */ /* 0x000fea0003800000 */
[----:B------:R-:W0:Y:S02]  /*3570*/  LDCU UR4, c[0x0][0x39c] ;  /* 0x00007380ff0477ac */ /* 0x000e240008000800 */
[----:B0-----:R-:W-:-:S05]  /*3580*/  IMAD.U32 R25, RZ, RZ, UR4 ;  /* 0x00000004ff197e24 */ /* 0x001fca000f8e00ff */
[----:B------:R-:W-:-:S13]  /*3590*/  ISETP.GE.AND P0, PT, R10, R25, PT ;  /* 0x000000190a00720c */ /* 0x000fda0003f06270 */
[----:B------:R-:W-:Y:S05]  /*35a0*/  @P0 BRA `(.L_x_610) ;  /* 0x0000001800e40947 */ /* 0x000fea0003800000 */
.L_x_613:
        /* <DEDUP_REMOVED lines=62> */
.L_x_612:
[----:B------:R-:W-:Y:S05]  /*3990*/  BSYNC.RELIABLE B1 ;  /* 0x0000000000017941 */ /* 0x000fea0003800100 */
.L_x_611:
[----:B------:R-:W0:Y:S01]  /*39a0*/  LDCU UR4, c[0x0][0x39c] ;  /* 0x00007380ff0477ac */ /* 0x000e220008000800 */
[----:B------:R-:W-:Y:S02]  /*39b0*/  VIADD R10, R10, 0x1 ;  /* 0x000000010a0a7836 */ /* 0x000fe40000000000 */
[----:B0-----:R-:W-:-:S05]  /*39c0*/  IMAD.U32 R25, RZ, RZ, UR4 ;  /* 0x00000004ff197e24 */ /* 0x001fca000f8e00ff */
[----:B------:R-:W-:-:S13]  /*39d0*/  ISETP.NE.AND P0, PT, R10, R25, PT ;  /* 0x000000190a00720c */ /* 0x000fda0003f05270 */
[----:B------:R-:W-:Y:S05]  /*39e0*/  @!P0 BRA `(.L_x_610) ;  /* 0x0000001400d48947 */ /* 0x000fea0003800000 */
[----:B------:R-:W-:Y:S05]  /*39f0*/  BRA `(.L_x_613) ;  /* 0xfffffff800ec7947 */ /* 0x000fea000383ffff */
.L_x_591:
        /* <DEDUP_REMOVED lines=19> */
[----:B------:R-:W-:Y:S05]  /*3b30*/  @P2 BRA `(.L_x_615) ;  /* 0x0000000000882947 */ /* 0x000fea0003800000 */
        /* <DEDUP_REMOVED lines=32> */
.L_x_618:
[----:B------:R-:W-:Y:S05]  /*3d40*/  BSYNC.RECONVERGENT B3 ;  /* 0x0000000000037941 */ /* 0x000fea0003800200 */
.L_x_617:
[----:B------:R-:W-:Y:S05]  /*3d50*/  BRA `(.L_x_616) ;  /* 0x0000000000ac7947 */ /* 0x000fea0003800000 */
.L_x_615:
        /* <DEDUP_REMOVED lines=41> */
.L_x_620:
[----:B------:R-:W-:Y:S05]  /*3ff0*/  BSYNC.RECONVERGENT B3 ;  /* 0x0000000000037941 */ /* 0x000fea0003800200 */
.L_x_619:
[----:B------:R-:W-:-:S11]  /*4000*/  DMUL R32, R28, R36 ;  /* 0x000000241c207228 */ /* 0x000fd60000000000 */
.L_x_616:
[----:B------:R-:W-:Y:S05]  /*4010*/  BSYNC.RECONVERGENT B2 ;  /* 0x0000000000027941 */ /* 0x000fea0003800200 */
.L_x_614:
[----:B------:R-:W-:-:S08]  /*4020*/  DMUL R10, R10, R32 ;  /* 0x000000200a0a7228 */ /* 0x000fd00000000000 */
[----:B------:R-:W-:-:S14]  /*4030*/  DSETP.NEU.AND P0, PT, R10, RZ, PT ;  /* 0x000000ff0a00722a */ /* 0x000fdc0003f0d000 */
[----:B------:R-:W-:Y:S05]  /*4040*/  @!P0 BRA `(.L_x_567) ;  /* 0x0000001400ec8947 */ /* 0x000fea0003800000 */
[----:B------:R-:W-:-:S13]  /*4050*/  ISETP.GE.AND P0, PT, R26, R3, PT ;  /* 0x000000031a00720c */ /* 0x000fda0003f06270 */
[----:B------:R-:W-:Y:S05]  /*4060*/  @P0 BRA `(.L_x_621) ;  /* 0x0000000400040947 */ /* 0x000fea0003800000 */
.L_x_624:
        /* <DEDUP_REMOVED lines=61> */
.L_x_623:
[----:B------:R-:W-:Y:S05]  /*4440*/  BSYNC.RELIABLE B1 ;  /* 0x0000000000017941 */ /* 0x000fea0003800100 */
.L_x_622:
[----:B------:R-:W-:-:S05]  /*4450*/  VIADD R26, R26, 0x1 ;  /* 0x000000011a1a7836 */ /* 0x000fca0000000000 */
[----:B------:R-:W-:-:S13]  /*4460*/  ISETP.NE.AND P0, PT, R26, R3, PT ;  /* 0x000000031a00720c */ /* 0x000fda0003f05270 */
[----:B------:R-:W-:Y:S05]  /*4470*/  @P0 BRA `(.L_x_624) ;  /* 0xfffffff800fc0947 */ /* 0x000fea000383ffff */
.L_x_621:
        /* <DEDUP_REMOVED lines=74> */
.L_x_629:
[----:B------:R-:W-:Y:S05]  /*4920*/  BSYNC.RECONVERGENT B3 ;  /* 0x0000000000037941 */ /* 0x000fea0003800200 */
.L_x_628:
[----:B------:R-:W-:-:S08]  /*4930*/  DMUL R38, R26, R38 ;  /* 0x000000261a267228 */ /* 0x000fd00000000000 */
[----:B-1----:R-:W-:Y:S01]  /*4940*/  DMUL R28, R38, R28 ;  /* 0x0000001c261c7228 */ /* 0x002fe20000000000 */
[----:B------:R-:W-:Y:S10]  /*4950*/  BRA `(.L_x_627) ;  /* 0x0000000000c87947 */ /* 0x000ff40003800000 */
.L_x_626:
        /* <DEDUP_REMOVED lines=47> */
.L_x_631:
[----:B------:R-:W-:Y:S05]  /*4c50*/  BSYNC.RECONVERGENT B3 ;  /* 0x0000000000037941 */ /* 0x000fea0003800200 */
.L_x_630:
[----:B------:R-:W-:-:S08]  /*4c60*/  DMUL R38, R26, R38 ;  /* 0x000000261a267228 */ /* 0x000fd00000000000 */
[----:B-1----:R-:W-:-:S11]  /*4c70*/  DMUL R28, R38, R28 ;  /* 0x0000001c261c7228 */ /* 0x002fd60000000000 */
.L_x_627:
[----:B------:R-:W-:Y:S05]  /*4c80*/  BSYNC.RECONVERGENT B2 ;  /* 0x0000000000027941 */ /* 0x000fea0003800200 */
.L_x_625:
[----:B------:R-:W-:-:S08]  /*4c90*/  DMUL R8, R28, R10 ;  /* 0x0000000a1c087228 */ /* 0x000fd00000000000 */
[----:B------:R-:W-:-:S14]  /*4ca0*/  DSETP.NEU.AND P0, PT, R8, RZ, PT ;  /* 0x000000ff0800722a */ /* 0x000fdc0003f0d000 */
[----:B------:R-:W-:Y:S05]  /*4cb0*/  @!P0 BRA `(.L_x_567) ;  /* 0x0000000800d08947 */ /* 0x000fea0003800000 */
[----:B------:R-:W0:Y:S02]  /*4cc0*/  LDCU UR4, c[0x0][0x39c] ;  /* 0x00007380ff0477ac */ /* 0x000e240008000800 */
[----:B0-----:R-:W-:-:S05]  /*4cd0*/  IMAD.U32 R25, RZ, RZ, UR4 ;  /* 0x00000004ff197e24 */ /* 0x001fca000f8e00ff */
[----:B------:R-:W-:-:S13]  /*4ce0*/  ISETP.GE.AND P0, PT, R32, R25, PT ;  /* 0x000000192000720c */ /* 0x000fda0003f06270 */
[----:B------:R-:W-:Y:S05]  /*4cf0*/  @P0 BRA `(.L_x_610) ;  /* 0x0000000400100947 */ /* 0x000fea0003800000 */
.L_x_634:
        /* <DEDUP_REMOVED lines=25> */
[----:B------:R0:W4:Y:S04]  /*4e90*/  LDG.E.U16.CONSTANT R22, desc[UR16][R22.64] ;  /* 0x0000001016167981 */ /* 0x000128000c1e9500 */
[----:B------:R-:W5:Y:S01]  /*4ea0*/  LDG.E.U16.CONSTANT R24, desc[UR16][R24.64] ;  /* 0x0000001018187981 */ /* 0x000f62000c1e9500 */
[----:B0-----:R-:W-:Y:S01]  /*4eb0*/  IMAD.MOV.U32 R23, RZ, RZ, 0x1 ;  /* 0x00000001ff177424 */ /* 0x001fe200078e00ff */
[----:B--2---:R-:W-:-:S02]  /*4ec0*/  PRMT R31, R26, 0x9910, RZ ;  /* 0x000099101a1f7816 */ /* 0x004fc400000000ff */
[----:B---3--:R-:W-:Y:S02]  /*4ed0*/  PRMT R0, R10, 0x9910, RZ ;  /* 0x000099100a007816 */ /* 0x008fe400000000ff */
[----:B----4-:R-:W-:Y:S02]  /*4ee0*/  PRMT R29, R22, 0x9910, RZ ;  /* 0x00009910161d7816 */ /* 0x010fe400000000ff */
[----:B-----5:R-:W-:-:S03]  /*4ef0*/  PRMT R10, R24, 0x9910, RZ ;  /* 0x00009910180a7816 */ /* 0x020fc600000000ff */
[----:B------:R-:W-:Y:S02]  /*4f00*/  IMAD.IADD R22, R29, 0x1, -R0 ;  /* 0x000000011d167824 */ /* 0x000fe400078e0a00 */
[----:B------:R-:W-:-:S03]  /*4f10*/  IMAD.IADD R11, R10, 0x1, -R31 ;  /* 0x000000010a0b7824 */ /* 0x000fc600078e0a1f */
[C---:B------:R-:W-:Y:S02]  /*4f20*/  ISETP.NE.AND P2, PT, R22.reuse, -0x1, PT ;  /* 0xffffffff1600780c */ /* 0x040fe40003f45270 */
[----:B------:R-:W-:Y:S02]  /*4f30*/  ISETP.NE.AND P3, PT, R22, 0x1, PT ;  /* 0x000000011600780c */ /* 0x000fe40003f65270 */
[C---:B------:R-:W-:Y:S02]  /*4f40*/  ISETP.NE.AND P0, PT, R11.reuse, -0x1, PT ;  /* 0xffffffff0b00780c */ /* 0x040fe40003f05270 */
        /* <DEDUP_REMOVED lines=25> */
.L_x_633:
[----:B------:R-:W-:Y:S05]  /*50e0*/  BSYNC.RELIABLE B1 ;  /* 0x0000000000017941 */ /* 0x000fea0003800100 */
.L_x_632:
[----:B------:R-:W0:Y:S01]  /*50f0*/  LDCU UR4, c[0x0][0x39c] ;  /* 0x00007380ff0477ac */ /* 0x000e220008000800 */
[----:B------:R-:W-:Y:S02]  /*5100*/  VIADD R32, R32, 0x1 ;  /* 0x0000000120207836 */ /* 0x000fe40000000000 */
[----:B0-----:R-:W-:-:S05]  /*5110*/  IMAD.U32 R25, RZ, RZ, UR4 ;  /* 0x00000004ff197e24 */ /* 0x001fca000f8e00ff */
[----:B------:R-:W-:-:S13]  /*5120*/  ISETP.NE.AND P0, PT, R32, R25, PT ;  /* 0x000000192000720c */ /* 0x000fda0003f05270 */
[----:B------:R-:W-:Y:S05]  /*5130*/  @P0 BRA `(.L_x_634) ;  /* 0xfffffff800f00947 */ /* 0x000fea000383ffff */
.L_x_610:
[----:B------:R-:W-:-:S14]  /*5140*/  DSETP.NEU.AND P0, PT, R8, RZ, PT ;  /* 0x000000ff0800722a */ /* 0x000fdc0003f0d000 */
[----:B------:R-:W-:Y:S05]  /*5150*/  @!P0 BRA `(.L_x_567) ;  /* 0x0000000400a88947 */ /* 0x000fea0003800000 */
[CC--:B------:R-:W-:Y:S01]  /*5160*/  IADD3 R26, P0, PT, R3.reuse, R25.reuse, RZ ;  /* 0x00000019031a7210 */ /* 0x0c0fe20007f1e0ff */
[----:B------:R-:W0:Y:S01]  /*5170*/  LDC.64 R22, c[0x0][0x3c0] ;  /* 0x0000f000ff167b82 */ /* 0x000e220000000a00 */
[CC--:B------:R-:W-:Y:S02]  /*5180*/  IMAD R12, R2.reuse, R25.reuse, RZ ;  /* 0x00000019020c7224 */ /* 0x0c0fe400078e02ff */
[----:B------:R-:W-:Y:S02]  /*5190*/  IADD3.X R24, PT, PT, R2, UR18, RZ, P0, !PT ;  /* 0x0000001202187c10 */ /* 0x000fe400087fe4ff */
[-C--:B------:R-:W-:Y:S01]  /*51a0*/  IADD3 R0, P0, PT, R26, R25.reuse, RZ ;  /* 0x000000191a007210 */ /* 0x080fe20007f1e0ff */
[C---:B------:R-:W-:Y:S02]  /*51b0*/  IMAD R27, R3.reuse, UR18, R12 ;  /* 0x00000012031b7c24 */ /* 0x040fe4000f8e020c */
[----:B------:R-:W-:Y:S01]  /*51c0*/  IMAD.WIDE.U32 R12, R3, R25, R14 ;  /* 0x00000019030c7225 */ /* 0x000fe200078e000e */
[----:B------:R-:W-:Y:S01]  /*51d0*/  IADD3.X R2, PT, PT, R24, UR18, RZ, P0, !PT ;  /* 0x0000001218027c10 */ /* 0x000fe200087fe4ff */
[----:B------:R-:W1:Y:S02]  /*51e0*/  LDC.64 R10, c[0x0][0x3c8] ;  /* 0x0000f200ff0a7b82 */ /* 0x000e640000000a00 */
[----:B------:R-:W-:-:S02]  /*51f0*/  IMAD.IADD R13, R13, 0x1, R27 ;  /* 0x000000010d0d7824 */ /* 0x000fc400078e021b */
[-C--:B------:R-:W-:Y:S02]  /*5200*/  IMAD R29, R2, R25.reuse, RZ ;  /* 0x00000019021d7224 */ /* 0x080fe400078e02ff */
[-C--:B------:R-:W-:Y:S02]  /*5210*/  IMAD.WIDE.U32 R2, R26, R25.reuse, R14 ;  /* 0x000000191a027225 */ /* 0x080fe400078e000e */
[----:B------:R-:W2:Y:S02]  /*5220*/  LDC R27, c[0x0][0x398] ;  /* 0x0000e600ff1b7b82 */ /* 0x000ea40000000800 */
[----:B------:R-:W-:Y:S02]  /*5230*/  IMAD R31, R0, UR18, R29 ;  /* 0x00000012001f7c24 */ /* 0x000fe4000f8e021d */
[-C--:B------:R-:W-:Y:S02]  /*5240*/  IMAD R24, R24, R25.reuse, RZ ;  /* 0x0000001918187224 */ /* 0x080fe400078e02ff */
[----:B------:R-:W-:Y:S01]  /*5250*/  IMAD.WIDE.U32 R14, R0, R25, R14 ;  /* 0x00000019000e7225 */ /* 0x000fe200078e000e */
[----:B------:R-:W-:-:S03]  /*5260*/  SHF.L.U64.HI R0, R12, 0x3, R13 ;  /* 0x000000030c007819 */ /* 0x000fc6000001020d */
[----:B------:R-:W-:Y:S02]  /*5270*/  IMAD.SHL.U32 R29, R12, 0x8, RZ ;  /* 0x000000080c1d7824 */ /* 0x000fe400078e00ff */
[----:B------:R-:W-:Y:S02]  /*5280*/  IMAD R25, R26, UR18, R24 ;  /* 0x000000121a197c24 */ /* 0x000fe4000f8e0218 */
[----:B------:R-:W-:Y:S01]  /*5290*/  IMAD.IADD R13, R15, 0x1, R31 ;  /* 0x000000010f0d7824 */ /* 0x000fe200078e021f */
[----:B0-----:R-:W-:Y:S01]  /*52a0*/  IADD3 R12, P0, PT, R29, R22, RZ ;  /* 0x000000161d0c7210 */ /* 0x001fe20007f1e0ff */
[----:B------:R-:W-:Y:S01]  /*52b0*/  IMAD.IADD R3, R3, 0x1, R25 ;  /* 0x0000000103037824 */ /* 0x000fe200078e0219 */
[----:B-1----:R-:W-:Y:S01]  /*52c0*/  IADD3 R28, P1, PT, R29, R10, RZ ;  /* 0x0000000a1d1c7210 */ /* 0x002fe20007f3e0ff */
[----:B------:R-:W-:Y:S01]  /*52d0*/  IMAD.SHL.U32 R25, R2, 0x8, RZ ;  /* 0x0000000802197824 */ /* 0x000fe200078e00ff */
[----:B------:R-:W-:Y:S01]  /*52e0*/  SHF.L.U64.HI R26, R14, 0x3, R13 ;  /* 0x000000030e1a7819 */ /* 0x000fe2000001020d */
[----:B------:R-:W-:Y:S01]  /*52f0*/  IMAD.X R13, R0, 0x1, R23, P0 ;  /* 0x00000001000d7824 */ /* 0x000fe200000e0617 */
[----:B------:R-:W-:Y:S01]  /*5300*/  SHF.L.U64.HI R30, R2, 0x3, R3 ;  /* 0x00000003021e7819 */ /* 0x000fe20000010203 */
[----:B------:R-:W-:Y:S01]  /*5310*/  IMAD.SHL.U32 R3, R14, 0x8, RZ ;  /* 0x000000080e037824 */ /* 0x000fe200078e00ff */
[C---:B------:R-:W-:Y:S01]  /*5320*/  IADD3 R14, P2, PT, R25.reuse, R22, RZ ;  /* 0x00000016190e7210 */ /* 0x040fe20007f5e0ff */
[----:B------:R-:W-:Y:S01]  /*5330*/  IMAD.X R29, R0, 0x1, R11, P1 ;  /* 0x00000001001d7824 */ /* 0x000fe200008e060b */
[----:B------:R-:W-:Y:S01]  /*5340*/  IADD3 R24, P3, PT, R25, R10, RZ ;  /* 0x0000000a19187210 */ /* 0x000fe20007f7e0ff */
[----:B------:R-:W3:Y:S01]  /*5350*/  LDG.E.64.CONSTANT R12, desc[UR16][R12.64] ;  /* 0x000000100c0c7981 */ /* 0x000ee2000c1e9b00 */
[C---:B------:R-:W-:Y:S01]  /*5360*/  IADD3 R22, P4, PT, R3.reuse, R22, RZ ;  /* 0x0000001603167210 */ /* 0x040fe20007f9e0ff */
[C---:B------:R-:W-:Y:S01]  /*5370*/  IMAD.X R15, R30.reuse, 0x1, R23, P2 ;  /* 0x000000011e0f7824 */ /* 0x040fe200010e0617 */
[----:B------:R-:W-:Y:S01]  /*5380*/  IADD3 R2, P5, PT, R3, R10, RZ ;  /* 0x0000000a03027210 */ /* 0x000fe20007fbe0ff */
[----:B------:R-:W-:-:S02]  /*5390*/  IMAD.X R25, R30, 0x1, R11, P3 ;  /* 0x000000011e197824 */ /* 0x000fc400018e060b */
[C---:B------:R-:W-:Y:S02]  /*53a0*/  IMAD.X R23, R26.reuse, 0x1, R23, P4 ;  /* 0x000000011a177824 */ /* 0x040fe400020e0617 */
[----:B------:R-:W-:Y:S01]  /*53b0*/  IMAD.X R3, R26, 0x1, R11, P5 ;  /* 0x000000011a037824 */ /* 0x000fe200028e060b */
[----:B------:R-:W4:Y:S04]  /*53c0*/  LDG.E.64.CONSTANT R14, desc[UR16][R14.64] ;  /* 0x000000100e0e7981 */ /* 0x000f28000c1e9b00 */
[----:B------:R-:W5:Y:S04]  /*53d0*/  LDG.E.64.CONSTANT R10, desc[UR16][R28.64] ;  /* 0x000000101c0a7981 */ /* 0x000f68000c1e9b00 */
[----:B------:R-:W2:Y:S04]  /*53e0*/  LDG.E.64.CONSTANT R24, desc[UR16][R24.64] ;  /* 0x0000001018187981 */ /* 0x000ea8000c1e9b00 */
[----:B------:R-:W2:Y:S04]  /*53f0*/  LDG.E.64.CONSTANT R22, desc[UR16][R22.64] ;  /* 0x0000001016167981 */ /* 0x000ea8000c1e9b00 */
[----:B------:R-:W2:Y:S01]  /*5400*/  LDG.E.64.CONSTANT R2, desc[UR16][R2.64] ;  /* 0x0000001002027981 */ /* 0x000ea2000c1e9b00 */
[----:B------:R-:W-:Y:S01]  /*5410*/  BSSY.RECONVERGENT B1, `(.L_x_635) ;  /* 0x000000e000017945 */ /* 0x000fe20003800200 */
[----:B------:R-:W-:-:S02]  /*5420*/  DMUL R8, R20, R8 ;  /* 0x0000000814087228 */ /* 0x000fc40000000000 */
[----:B---3--:R-:W-:Y:S02]  /*5430*/  DSETP.NEU.AND P4, PT, R12, RZ, PT ;  /* 0x000000ff0c00722a */ /* 0x008fe40003f8d000 */
[----:B----4-:R-:W-:Y:S02]  /*5440*/  DSETP.NEU.AND P0, PT, R14, RZ, PT ;  /* 0x000000ff0e00722a */ /* 0x010fe40003f0d000 */
[----:B-----5:R-:W-:Y:S02]  /*5450*/  DSETP.NEU.AND P5, PT, R10, RZ, PT ;  /* 0x000000ff0a00722a */ /* 0x020fe40003fad000 */
[----:B--2---:R-:W-:Y:S02]  /*5460*/  DSETP.NEU.AND P1, PT, R24, RZ, PT ;  /* 0x000000ff1800722a */ /* 0x004fe40003f2d000 */
[----:B------:R-:W-:Y:S02]  /*5470*/  DSETP.NEU.AND P2, PT, R22, RZ, PT ;  /* 0x000000ff1600722a */ /* 0x000fe40003f4d000 */
[----:B------:R-:W-:-:S04]  /*5480*/  DSETP.NEU.AND P3, PT, R2, RZ, PT ;  /* 0x000000ff0200722a */ /* 0x000fc80003f6d000 */
[----:B------:R-:W-:Y:S10]  /*5490*/  @!P4 BRA `(.L_x_636) ;  /* 0x000000000014c947 */ /* 0x000ff40003800000 */
[----:B------:R-:W0:Y:S01]  /*54a0*/  LDCU.64 UR4, c[0x0][0x3e8] ;  /* 0x00007d00ff0477ac */ /* 0x000e220008000a00 */
[----:B------:R-:W-:Y:S01]  /*54b0*/  DMUL R12, R8, R12 ;  /* 0x0000000c080c7228 */ /* 0x000fe20000000000 */
[----:B0-----:R-:W-:-:S04]  /*54c0*/  LEA R28, P4, R4, UR4, 0x3 ;  /* 0x00000004041c7c11 */ /* 0x001fc8000f8818ff */
[----:B------:R-:W-:-:S05]  /*54d0*/  LEA.HI.X R29, R4, UR5, RZ, 0x3, P4 ;  /* 0x00000005041d7c11 */ /* 0x000fca000a0f1cff */
[----:B------:R0:W-:Y:S04]  /*54e0*/  REDG.E.ADD.F64.RN.STRONG.GPU desc[UR16][R28.64], R12 ;  /* 0x0000000c1c0079a6 */ /* 0x0001e8000c12ff10 */
.L_x_636:
[----:B------:R-:W-:Y:S05]  /*54f0*/  BSYNC.RECONVERGENT B1 ;  /* 0x0000000000017941 */ /* 0x000fea0003800200 */
.L_x_635:
[----:B------:R-:W-:Y:S04]  /*5500*/  BSSY.RECONVERGENT B1, `(.L_x_637) ;  /* 0x0000007000017945 */ /* 0x000fe80003800200 */
[----:B------:R-:W-:Y:S05]  /*5510*/  @!P5 BRA `(.L_x_638) ;  /* 0x000000000014d947 */ /* 0x000fea0003800000 */
[----:B------:R-:W0:Y:S01]  /*5520*/  LDCU.64 UR4, c[0x0][0x3f0] ;  /* 0x00007e00ff0477ac */ /* 0x000e220008000a00 */
[----:B------:R-:W-:Y:S01]  /*5530*/  DMUL R10, R8, R10 ;  /* 0x0000000a080a7228 */ /* 0x000fe20000000000 */
[----:B0-----:R-:W-:-:S04]  /*5540*/  LEA R12, P4, R4, UR4, 0x3 ;  /* 0x00000004040c7c11 */ /* 0x001fc8000f8818ff */
[----:B------:R-:W-:-:S05]  /*5550*/  LEA.HI.X R13, R4, UR5, RZ, 0x3, P4 ;  /* 0x00000005040d7c11 */ /* 0x000fca000a0f1cff */
[----:B------:R1:W-:Y:S04]  /*5560*/  REDG.E.ADD.F64.RN.STRONG.GPU desc[UR16][R12.64], R10 ;  /* 0x0000000a0c0079a6 */ /* 0x0003e8000c12ff10 */
.L_x_638:
[----:B------:R-:W-:Y:S05]  /*5570*/  BSYNC.RECONVERGENT B1 ;  /* 0x0000000000017941 */ /* 0x000fea0003800200 */
.L_x_637:
[----:B------:R-:W-:Y:S04]  /*5580*/  BSSY.RECONVERGENT B1, `(.L_x_639) ;  /* 0x000000a000017945 */ /* 0x000fe80003800200 */
[----:B------:R-:W-:Y:S05]  /*5590*/  @!P0 BRA `(.L_x_640) ;  /* 0x0000000000208947 */ /* 0x000fea0003800000 */
[----:B------:R-:W2:Y:S01]  /*55a0*/  LDCU UR4, c[0x0][0x398] ;  /* 0x00007300ff0477ac */ /* 0x000ea20008000800 */
[----:B------:R-:W-:Y:S01]  /*55b0*/  DMUL R14, R8, R14 ;  /* 0x0000000e080e7228 */ /* 0x000fe20000000000 */
[----:B------:R-:W3:Y:S01]  /*55c0*/  LDCU.64 UR6, c[0x0][0x3e8] ;  /* 0x00007d00ff0677ac */ /* 0x000ee20008000a00 */
[----:B--2---:R-:W-:-:S05]  /*55d0*/  IADD3 R0, P0, PT, R4, UR4, RZ ;  /* 0x0000000404007c10 */ /* 0x004fca000ff1e0ff */
[----:B-1----:R-:W-:Y:S01]  /*55e0*/  IMAD.X R11, RZ, RZ, RZ, P0 ;  /* 0x000000ffff0b7224 */ /* 0x002fe200000e06ff */
[----:B---3--:R-:W-:-:S04]  /*55f0*/  LEA R10, P0, R0, UR6, 0x3 ;  /* 0x00000006000a7c11 */ /* 0x008fc8000f8018ff */
[----:B------:R-:W-:-:S05]  /*5600*/  LEA.HI.X R11, R0, UR7, R11, 0x3, P0 ;  /* 0x00000007000b7c11 */ /* 0x000fca00080f1c0b */
[----:B------:R2:W-:Y:S04]  /*5610*/  REDG.E.ADD.F64.RN.STRONG.GPU desc[UR16][R10.64], R14 ;  /* 0x0000000e0a0079a6 */ /* 0x0005e8000c12ff10 */
.L_x_640:
[----:B------:R-:W-:Y:S05]  /*5620*/  BSYNC.RECONVERGENT B1 ;  /* 0x0000000000017941 */ /* 0x000fea0003800200 */
.L_x_639:
[----:B------:R-:W-:Y:S04]  /*5630*/  BSSY.RECONVERGENT B1, `(.L_x_641) ;  /* 0x000000a000017945 */ /* 0x000fe80003800200 */
[----:B------:R-:W-:Y:S05]  /*5640*/  @!P1 BRA `(.L_x_642) ;  /* 0x0000000000209947 */ /* 0x000fea0003800000 */
[----:B------:R-:W3:Y:S01]  /*5650*/  LDCU UR4, c[0x0][0x398] ;  /* 0x00007300ff0477ac */ /* 0x000ee20008000800 */
[----:B------:R-:W-:Y:S01]  /*5660*/  DMUL R24, R8, R24 ;  /* 0x0000001808187228 */ /* 0x000fe20000000000 */
[----:B------:R-:W4:Y:S01]  /*5670*/  LDCU.64 UR6, c[0x0][0x3f0] ;  /* 0x00007e00ff0677ac */ /* 0x000f220008000a00 */
[----:B---3--:R-:W-:-:S05]  /*5680*/  IADD3 R0, P0, PT, R4, UR4, RZ ;  /* 0x0000000404007c10 */ /* 0x008fca000ff1e0ff */
[----:B-12---:R-:W-:Y:S01]  /*5690*/  IMAD.X R11, RZ, RZ, RZ, P0 ;  /* 0x000000ffff0b7224 */ /* 0x006fe200000e06ff */
[----:B----4-:R-:W-:-:S04]  /*56a0*/  LEA R10, P0, R0, UR6, 0x3 ;  /* 0x00000006000a7c11 */ /* 0x010fc8000f8018ff */
[----:B------:R-:W-:-:S05]  /*56b0*/  LEA.HI.X R11, R0, UR7, R11, 0x3, P0 ;  /* 0x00000007000b7c11 */ /* 0x000fca00080f1c0b */
[----:B------:R3:W-:Y:S04]  /*56c0*/  REDG.E.ADD.F64.RN.STRONG.GPU desc[UR16][R10.64], R24 ;  /* 0x000000180a0079a6 */ /* 0x0007e8000c12ff10 */
.L_x_642:
[----:B------:R-:W-:Y:S05]  /*56d0*/  BSYNC.RECONVERGENT B1 ;  /* 0x0000000000017941 */ /* 0x000fea0003800200 */
.L_x_641:
[----:B------:R-:W-:Y:S04]  /*56e0*/  BSSY.RECONVERGENT B1, `(.L_x_643) ;  /* 0x0000009000017945 */ /* 0x000fe80003800200 */
[----:B------:R-:W-:Y:S05]  /*56f0*/  @!P2 BRA `(.L_x_644) ;  /* 0x00000000001ca947 */ /* 0x000fea0003800000 */
[----:B------:R-:W4:Y:S01]  /*5700*/  LDCU.64 UR4, c[0x0][0x3e8] ;  /* 0x00007d00ff0477ac */ /* 0x000f220008000a00 */
[----:B------:R-:W-:Y:S01]  /*5710*/  LEA R0, P0, R27, R4, 0x1 ;  /* 0x000000041b007211 */ /* 0x000fe200078008ff */
[----:B------:R-:W-:-:S03]  /*5720*/  DMUL R22, R8, R22 ;  /* 0x0000001608167228 */ /* 0x000fc60000000000 */
[----:B-123--:R-:W-:Y:S02]  /*5730*/  LEA.HI.X R11, R27, RZ, RZ, 0x1, P0 ;  /* 0x000000ff1b0b7211 */ /* 0x00efe400000f0cff */
[----:B----4-:R-:W-:-:S04]  /*5740*/  LEA R10, P0, R0, UR4, 0x3 ;  /* 0x00000004000a7c11 */ /* 0x010fc8000f8018ff */
[----:B------:R-:W-:-:S05]  /*5750*/  LEA.HI.X R11, R0, UR5, R11, 0x3, P0 ;  /* 0x00000005000b7c11 */ /* 0x000fca00080f1c0b */
[----:B------:R4:W-:Y:S04]  /*5760*/  REDG.E.ADD.F64.RN.STRONG.GPU desc[UR16][R10.64], R22 ;  /* 0x000000160a0079a6 */ /* 0x0009e8000c12ff10 */
.L_x_644:
[----:B------:R-:W-:Y:S05]  /*5770*/  BSYNC.RECONVERGENT B1 ;  /* 0x0000000000017941 */ /* 0x000fea0003800200 */
.L_x_643:
[----:B------:R-:W-:Y:S05]  /*5780*/  @!P3 BRA `(.L_x_567) ;  /* 0x00000000001cb947 */ /* 0x000fea0003800000 */
[----:B------:R-:W1:Y:S01]  /*5790*/  LDCU.64 UR4, c[0x0][0x3f0] ;  /* 0x00007e00ff0477ac */ /* 0x000e620008000a00 */
[----:B------:R-:W-:Y:S01]  /*57a0*/  LEA R4, P0, R27, R4, 0x1 ;  /* 0x000000041b047211 */ /* 0x000fe200078008ff */
[----:B------:R-:W-:-:S03]  /*57b0*/  DMUL R2, R8, R2 ;  /* 0x0000000208027228 */ /* 0x000fc60000000000 */
[----:B------:R-:W-:Y:S02]  /*57c0*/  LEA.HI.X R27, R27, RZ, RZ, 0x1, P0 ;  /* 0x000000ff1b1b7211 */ /* 0x000fe400000f0cff */
[----:B-1234-:R-:W-:-:S04]  /*57d0*/  LEA R10, P0, R4, UR4, 0x3 ;  /* 0x00000004040a7c11 */ /* 0x01efc8000f8018ff */
[----:B------:R-:W-:-:S05]  /*57e0*/  LEA.HI.X R11, R4, UR5, R27, 0x3, P0 ;  /* 0x00000005040b7c11 */ /* 0x000fca00080f1c1b */
[----:B------:R1:W-:Y:S04]  /*57f0*/  REDG.E.ADD.F64.RN.STRONG.GPU desc[UR16][R10.64], R2 ;  /* 0x000000020a0079a6 */ /* 0x0003e8000c12ff10 */
.L_x_567:
[----:B------:R-:W-:Y:S05]  /*5800*/  BSYNC.RECONVERGENT B0 ;  /* 0x0000000000007941 */ /* 0x000fea0003800200 */
.L_x_566:
[----:B------:R-:W5:Y:S02]  /*5810*/  LDCU UR4, c[0x0][0x360] ;  /* 0x00006c00ff0477ac */ /* 0x000f640008000800 */
[----:B-----5:R-:W-:-:S05]  /*5820*/  IADD3 R7, P0, PT, R7, UR4, RZ ;  /* 0x0000000407077c10 */ /* 0x020fca000ff1e0ff */
[----:B------:R-:W-:Y:S01]  /*5830*/  IMAD.X R6, RZ, RZ, R6, P0 ;  /* 0x000000ffff067224 */ /* 0x000fe200000e0606 */
[----:B------:R-:W-:-:S04]  /*5840*/  ISETP.GE.U32.AND P0, PT, R7, R18, PT ;  /* 0x000000120700720c */ /* 0x000fc80003f06070 */
[----:B------:R-:W-:-:S13]  /*5850*/  ISETP.GE.AND.EX P0, PT, R6, R19, PT, P0 ;  /* 0x000000130600720c */ /* 0x000fda0003f06300 */
[----:B------:R-:W-:Y:S05]  /*5860*/  @!P0 BRA `(.L_x_645) ;  /* 0xffffffa800988947 */ /* 0x000fea000383ffff */
[----:B------:R-:W-:Y:S05]  /*5870*/  EXIT ;  /* 0x000000000000794d */ /* 0x000fea0003800000 */
        .weak           $__internal_10_$__cuda_sm20_div_rn_f64_full
        .type           $__internal_10_$__cuda_sm20_div_rn_f64_full,@function
        .size           $__internal_10_$__cuda_sm20_div_rn_f64_full,($__internal_11_$__cuda_sm20_dsqrt_rn_f64_mediumpath_v1 - $__internal_10_$__cuda_sm20_div_rn_f64_full)
$__internal_10_$__cuda_sm20_div_rn_f64_full:
        /* <DEDUP_REMOVED lines=13> */
[----:B------:R-:W0:Y:S04]  /*5950*/  MUFU.RCP64H R25, R33 ;  /* 0x0000002100197308 */ /* 0x000e280000001800 */
[----:B------:R-:W-:Y:S01]  /*5960*/  @!P0 LOP3.LUT R35, R33, 0x7ff00000, RZ, 0xc0, !PT ;  /* 0x7ff0000021238812 */ /* 0x000fe200078ec0ff */
        /* <DEDUP_REMOVED lines=8> */
[----:B------:R-:W-:-:S04]  /*59f0*/  IMAD.MOV.U32 R24, RZ, RZ, 0x3ff00000 ;  /* 0x3ff00000ff187424 */ /* 0x000fc800078e00ff */
[----:B------:R-:W-:-:S05]  /*5a00*/  VIADD R25, R24, 0xffffffff ;  /* 0xffffffff18197836 */ /* 0x000fca0000000000 */
[----:B------:R-:W-:Y:S01]  /*5a10*/  ISETP.GT.U32.AND P0, PT, R25, 0x7feffffe, PT ;  /* 0x7feffffe1900780c */ /* 0x000fe20003f04070 */
[----:B------:R-:W-:-:S05]  /*5a20*/  VIADD R25, R35, 0xffffffff ;  /* 0xffffffff23197836 */ /* 0x000fca0000000000 */
[----:B------:R-:W-:-:S13]  /*5a30*/  ISETP.GT.U32.OR P0, PT, R25, 0x7feffffe, P0 ;  /* 0x7feffffe1900780c */ /* 0x000fda0000704470 */
[----:B------:R-:W-:Y:S05]  /*5a40*/  @P0 BRA `(.L_x_647) ;  /* 0x0000000000740947 */ /* 0x000fea0003800000 */
        /* <DEDUP_REMOVED lines=29> */
.L_x_647:
        /* <DEDUP_REMOVED lines=15> */
.L_x_649:
[----:B------:R-:W-:Y:S01]  /*5d10*/  LOP3.LUT R29, R9, 0x80000, RZ, 0xfc, !PT ;  /* 0x00080000091d7812 */ /* 0x000fe200078efcff */
[----:B------:R-:W-:-:S07]  /*5d20*/  IMAD.MOV.U32 R28, RZ, RZ, R8 ;  /* 0x000000ffff1c7224 */ /* 0x000fce00078e0008 */
.L_x_648:
[----:B------:R-:W-:Y:S05]  /*5d30*/  BSYNC.RECONVERGENT B2 ;  /* 0x0000000000027941 */ /* 0x000fea0003800200 */
.L_x_646:
[----:B------:R-:W-:Y:S02]  /*5d40*/  IMAD.MOV.U32 R35, RZ, RZ, 0x0 ;  /* 0x00000000ff237424 */ /* 0x000fe400078e00ff */
[----:B------:R-:W-:Y:S02]  /*5d50*/  IMAD.MOV.U32 R8, RZ, RZ, R28 ;  /* 0x000000ffff087224 */ /* 0x000fe400078e001c */
[----:B------:R-:W-:Y:S01]  /*5d60*/  IMAD.MOV.U32 R9, RZ, RZ, R29 ;  /* 0x000000ffff097224 */ /* 0x000fe200078e001d */
[----:B------:R-:W-:Y:S06]  /*5d70*/  RET.REL.NODEC R34 `(_ZN36_GLOBAL__N__da906feb_4_k_cu_901dc2ec46guga_triplet_apply_contracted_epq_table_kernelEPKsPKaPKiiiPKlS5_S5_PKdS9_S9_PKfSB_iPdSC_) ;  /* 0xffffffa022a07950 */ /* 0x000fec0003c3ffff */
        .weak           $__internal_11_$__cuda_sm20_dsqrt_rn_f64_mediumpath_v1
        .type           $__internal_11_$__cuda_sm20_dsqrt_rn_f64_mediumpath_v1,@function
        .size           $__internal_11_$__cuda_sm20_dsqrt_rn_f64_mediumpath_v1,(.L_x_670 - $__internal_11_$__cuda_sm20_dsqrt_rn_f64_mediumpath_v1)
$__internal_11_$__cuda_sm20_dsqrt_rn_f64_mediumpath_v1:
        /* <DEDUP_REMOVED lines=14> */
.L_x_651:
        /* <DEDUP_REMOVED lines=24> */
.L_x_653:
[----:B------:R-:W-:-:S11]  /*5fe0*/  DADD R24, R22, R22 ;  /* 0x0000000016187229 */ /* 0x000fd60000000016 */
.L_x_652:
[----:B------:R-:W-:Y:S05]  /*5ff0*/  BSYNC.RECONVERGENT B1 ;  /* 0x0000000000017941 */ /* 0x000fea0003800200 */
.L_x_650:
[----:B------:R-:W-:Y:S02]  /*6000*/  IMAD.MOV.U32 R22, RZ, RZ, R8 ;  /* 0x000000ffff167224 */ /* 0x000fe400078e0008 */
[----:B------:R-:W-:Y:S02]  /*6010*/  IMAD.MOV.U32 R23, RZ, RZ, 0x0 ;  /* 0x00000000ff177424 */ /* 0x000fe400078e00ff */
[----:B------:R-:W-:Y:S02]  /*6020*/  IMAD.MOV.U32 R0, RZ, RZ, R24 ;  /* 0x000000ffff007224 */ /* 0x000fe400078e0018 */
[----:B------:R-:W-:Y:S01]  /*6030*/  IMAD.MOV.U32 R9, RZ, RZ, R25 ;  /* 0x000000ffff097224 */ /* 0x000fe200078e0019 */
[----:B------:R-:W-:Y:S06]  /*6040*/  RET.REL.NODEC R22 `(_ZN36_GLOBAL__N__da906feb_4_k_cu_901dc2ec46guga_triplet_apply_contracted_epq_table_kernelEPKsPKaPKiiiPKlS5_S5_PKdS9_S9_PKfSB_iPdSC_) ;  /* 0xffffff9c16ec7950 */ /* 0x000fec0003c3ffff */
.L_x_654:
        /* <DEDUP_REMOVED lines=11> */
.L_x_670:


//--------------------- .nv.shared.reserved.0     --------------------------
	.section	.nv.shared.reserved.0,"aw",@nobits
	.weak		__nv_reservedSMEM_offset_0_alias
	.size		__nv_reservedSMEM_offset_0_alias, 0, 64
	.other		__nv_reservedSMEM_offset_0_alias,@"STO_CUDA_RESERVED_SHARED STV_DEFAULT"
__nv_reservedSMEM_offset_0_alias:
	.zero		0
	.zero		64


//--------------------- .nv.constant0._ZN36_GLOBAL__N__da906feb_4_k_cu_901dc2ec32guga_triplet_build_gm_dfs_kernelEPKiPKsPKliiiiS3_PKaS1_iiiPKdiS9_iS9_S9_PKfSB_iPdSC_ --------------------------
	.section	.nv.constant0._ZN36_GLOBAL__N__da906feb_4_k_cu_901dc2ec32guga_triplet_build_gm_dfs_kernelEPKiPKsPKliiiiS3_PKaS1_iiiPKdiS9_iS9_S9_PKfSB_iPdSC_,"a",@progbits
	.sectionflags	@""
	.align	4
.nv.constant0._ZN36_GLOBAL__N__da906feb_4_k_cu_901dc2ec32guga_triplet_build_gm_dfs_kernelEPKiPKsPKliiiiS3_PKaS1_iiiPKdiS9_iS9_S9_PKfSB_iPdSC_:
	.zero		1064


//--------------------- .nv.constant0._ZN36_GLOBAL__N__da906feb_4_k_cu_901dc2ec38guga_triplet_build_gm_epq_table_kernelEPKsPKaPKiiiPKlS5_S5_PKdiS9_iS9_S9_PKfSB_iPdSC_ --------------------------
	.section	.nv.constant0._ZN36_GLOBAL__N__da906feb_4_k_cu_901dc2ec38guga_triplet_build_gm_epq_table_kernelEPKsPKaPKiiiPKlS5_S5_PKdiS9_iS9_S9_PKfSB_iPdSC_,"a",@progbits
	.sectionflags	@""
	.align	4
.nv.constant0._ZN36_GLOBAL__N__da906feb_4_k_cu_901dc2ec38guga_triplet_build_gm_epq_table_kernelEPKsPKaPKiiiPKlS5_S5_PKdiS9_iS9_S9_PKfSB_iPdSC_:
	.zero		1040


//--------------------- .nv.constant0._ZN36_GLOBAL__N__da906feb_4_k_cu_901dc2ec33guga_triplet_build_rho_dfs_kernelEPKiPKsPKliiiiS3_PKaS1_iiiPKdiS9_iS9_S9_PKfSB_iPdSC_ --------------------------
	.section	.nv.constant0._ZN36_GLOBAL__N__da906feb_4_k_cu_901dc2ec33guga_triplet_build_rho_dfs_kernelEPKiPKsPKliiiiS3_PKaS1_iiiPKdiS9_iS9_S9_PKfSB_iPdSC_,"a",@progbits
	.sectionflags	@""
	.align	4
.nv.constant0._ZN36_GLOBAL__N__da906feb_4_k_cu_901dc2ec33guga_triplet_build_rho_dfs_kernelEPKiPKsPKliiiiS3_PKaS1_iiiPKdiS9_iS9_S9_PKfSB_iPdSC_:
	.zero		1064


//--------------------- .nv.constant0._ZN36_GLOBAL__N__da906feb_4_k_cu_901dc2ec39guga_triplet_build_rho_epq_table_kernelEPKsPKaPKiiiPKlS5_S5_PKdiS9_iS9_S9_PKfSB_iPdSC_ --------------------------
	.section	.nv.constant0._ZN36_GLOBAL__N__da906feb_4_k_cu_901dc2ec39guga_triplet_build_rho_epq_table_kernelEPKsPKaPKiiiPKlS5_S5_PKdiS9_iS9_S9_PKfSB_iPdSC_,"a",@progbits
	.sectionflags	@""
	.align	4
.nv.constant0._ZN36_GLOBAL__N__da906feb_4_k_cu_901dc2ec39guga_triplet_build_rho_epq_table_kernelEPKsPKaPKiiiPKlS5_S5_PKdiS9_iS9_S9_PKfSB_iPdSC_:
	.zero		1040


//--------------------- .nv.constant0._ZN36_GLOBAL__N__da906feb_4_k_cu_901dc2ec40guga_triplet_apply_contracted_dfs_kernelEPKiPKsPKliiiiS3_PKaS1_iiiPKdS9_S9_PKfSB_iPdSC_ --------------------------
	.section	.nv.constant0._ZN36_GLOBAL__N__da906feb_4_k_cu_901dc2ec40guga_triplet_apply_contracted_dfs_kernelEPKiPKsPKliiiiS3_PKaS1_iiiPKdS9_S9_PKfSB_iPdSC_,"a",@progbits
	.sectionflags	@""
	.align	4
.nv.constant0._ZN36_GLOBAL__N__da906feb_4_k_cu_901dc2ec40guga_triplet_apply_contracted_dfs_kernelEPKiPKsPKliiiiS3_PKaS1_iiiPKdS9_S9_PKfSB_iPdSC_:
	.zero		1040


//--------------------- .nv.constant0._ZN36_GLOBAL__N__da906feb_4_k_cu_901dc2ec46guga_triplet_apply_contracted_epq_table_kernelEPKsPKaPKiiiPKlS5_S5_PKdS9_S9_PKfSB_iPdSC_ --------------------------
	.section	.nv.constant0._ZN36_GLOBAL__N__da906feb_4_k_cu_901dc2ec46guga_triplet_apply_contracted_epq_table_kernelEPKsPKaPKiiiPKlS5_S5_PKdS9_S9_PKfSB_iPdSC_,"a",@progbits
	.sectionflags	@""
	.align	4
.nv.constant0._ZN36_GLOBAL__N__da906feb_4_k_cu_901dc2ec46guga_triplet_apply_contracted_epq_table_kernelEPKsPKaPKiiiPKlS5_S5_PKdS9_S9_PKfSB_iPdSC_:
	.zero		1016


//--------------------- SYMBOLS --------------------------

	.type		.nv.reservedSmem.offset0,@object
	.size		.nv.reservedSmem.offset0,0x4
